	.target	sm_90a

	.elftype	@"ET_EXEC"


//--------------------- .note.nv.tkinfo           --------------------------
	.section	.note.nv.tkinfo,"",@"SHT_NOTE"
	.sectionflags	@"SHF_NOTE_NV_TKINFO"
	.tkinfo
        /*0018*/ 	.word	0x00000002
        /*0030*/ 	.string	""
        /*0030*/ 	.string	"ptxas"
        /*0030*/ 	.string	"Cuda compilation tools, release 13.0, V13.0.88"
        /*0030*/ 	.string	"Build cuda_13.0.r13.0/compiler.36424714_0"
        /*0030*/ 	.string	"-arch sm_90a -m 64 "



//--------------------- .note.nv.cuinfo           --------------------------
	.section	.note.nv.cuinfo,"",@"SHT_NOTE"
	.sectionflags	@"SHF_NOTE_NV_CUINFO"
        /*0018*/ 	.short	0x0002
        /*001a*/ 	.short	0x005a
        /*001c*/ 	.short	0x0082
	.zero		2


//--------------------- .nv.info                  --------------------------
	.section	.nv.info,"",@"SHT_CUDA_INFO"
	.align	4


	//----- nvinfo : EIATTR_REGCOUNT
	.align		4
        /*0000*/ 	.byte	0x04, 0x2f
        /*0002*/ 	.short	(.L_15 - .L_14)
	.align		4
.L_14:
        /*0004*/ 	.word	index@(_ZN7cutlass13device_kernelINS_4gemm6kernel13GemmUniversalINS1_17GroupProblemShapeIN4cute5tupleIJiiiEEEEENS1_10collective13CollectiveMmaINS1_39MainloopSm90ArrayTmaGmmaWarpSpecializedILi4ENS6_IJNS5_1CILi2EEENSC_ILi1EEESE_EEENS1_43KernelPtrArrayTmaWarpSpecializedCooperativeEEENS6_IJNSC_ILi256EEENSC_ILi128EEENSC_ILi64EEEEEENS_10bfloat16_tEPNS6_IJlSE_NSC_ILi0EEEEEESM_SP_NS5_8TiledMMAINS5_8MMA_AtomIJNS5_4SM904GMMA28MMA_64x128x16_F32BF16BF16_SSILNST_5MajorE0ELSV_0ELNST_7ScaleInE1ELSW_1EEEEEENS5_6LayoutISF_NS6_IJSE_SN_SN_EEEEENS6_IJNS5_10UnderscoreES12_S12_EEEEENS5_13SM90_TMA_LOADENS5_14ComposedLayoutINS5_7SwizzleILi3ELi4ELi3EEENS5_18smem_ptr_flag_bitsILi16EEENSZ_INS6_IJNSC_ILi8EEESK_EEENS6_IJSK_SE_EEEEEEEvNS5_8identityENS5_23SM90_TMA_LOAD_MULTICASTES1F_vS1G_EENS_8epilogue10collective18CollectiveEpilogueINS1J_30Sm90PtrArrayTmaWarpSpecializedILi4ELi2ELi16ELb1ELb0ELi2EEEJSL_NS6_IJSJ_NSC_ILi32EEEEEENS_6half_tEPNS6_IJSE_lSN_EEES1Q_S1S_NS1J_6fusion15FusionCallbacksIS1N_NS1T_17LinearCombinationIS1Q_fS1Q_fLNS_15FloatRoundStyleE2EEESL_S1P_JEEES15_NS16_IS18_S1A_NSZ_INS6_IJSK_S1B_EEENS6_IJSE_SK_EEEEEEENS5_17SM75_U16x8_LDSM_TENS5_14SM90_TMA_STOREES22_NS5_17SM90_U16x8_STSM_TENS5_9Copy_AtomIJNS5_17SM90_U32x4_STSM_NES1Q_EEEvEEEvvEEEEvNT_6ParamsE)
        /*0008*/ 	.word	0x000000a8


	//----- nvinfo : EIATTR_FRAME_SIZE
	.align		4
.L_15:
        /*000c*/ 	.byte	0x04, 0x11
        /*000e*/ 	.short	(.L_17 - .L_16)
	.align		4
.L_16:
        /*0010*/ 	.word	index@($__internal_0_$__cuda_sm20_div_u64)
        /*0014*/ 	.word	0x00000000


	//----- nvinfo : EIATTR_FRAME_SIZE
	.align		4
.L_17:
        /*0018*/ 	.byte	0x04, 0x11
        /*001a*/ 	.short	(.L_19 - .L_18)
	.align		4
.L_18:
        /*001c*/ 	.word	index@(_ZN7cutlass13device_kernelINS_4gemm6kernel13GemmUniversalINS1_17GroupProblemShapeIN4cute5tupleIJiiiEEEEENS1_10collective13CollectiveMmaINS1_39MainloopSm90ArrayTmaGmmaWarpSpecializedILi4ENS6_IJNS5_1CILi2EEENSC_ILi1EEESE_EEENS1_43KernelPtrArrayTmaWarpSpecializedCooperativeEEENS6_IJNSC_ILi256EEENSC_ILi128EEENSC_ILi64EEEEEENS_10bfloat16_tEPNS6_IJlSE_NSC_ILi0EEEEEESM_SP_NS5_8TiledMMAINS5_8MMA_AtomIJNS5_4SM904GMMA28MMA_64x128x16_F32BF16BF16_SSILNST_5MajorE0ELSV_0ELNST_7ScaleInE1ELSW_1EEEEEENS5_6LayoutISF_NS6_IJSE_SN_SN_EEEEENS6_IJNS5_10UnderscoreES12_S12_EEEEENS5_13SM90_TMA_LOADENS5_14ComposedLayoutINS5_7SwizzleILi3ELi4ELi3EEENS5_18smem_ptr_flag_bitsILi16EEENSZ_INS6_IJNSC_ILi8EEESK_EEENS6_IJSK_SE_EEEEEEEvNS5_8identityENS5_23SM90_TMA_LOAD_MULTICASTES1F_vS1G_EENS_8epilogue10collective18CollectiveEpilogueINS1J_30Sm90PtrArrayTmaWarpSpecializedILi4ELi2ELi16ELb1ELb0ELi2EEEJSL_NS6_IJSJ_NSC_ILi32EEEEEENS_6half_tEPNS6_IJSE_lSN_EEES1Q_S1S_NS1J_6fusion15FusionCallbacksIS1N_NS1T_17LinearCombinationIS1Q_fS1Q_fLNS_15FloatRoundStyleE2EEESL_S1P_JEEES15_NS16_IS18_S1A_NSZ_INS6_IJSK_S1B_EEENS6_IJSE_SK_EEEEEEENS5_17SM75_U16x8_LDSM_TENS5_14SM90_TMA_STOREES22_NS5_17SM90_U16x8_STSM_TENS5_9Copy_AtomIJNS5_17SM90_U32x4_STSM_NES1Q_EEEvEEEvvEEEEvNT_6ParamsE)
        /*0020*/ 	.word	0x00000000


	//----- nvinfo : EIATTR_MIN_STACK_SIZE
	.align		4
.L_19:
        /*0024*/ 	.byte	0x04, 0x12
        /*0026*/ 	.short	(.L_21 - .L_20)
	.align		4
.L_20:
        /*0028*/ 	.word	index@(_ZN7cutlass13device_kernelINS_4gemm6kernel13GemmUniversalINS1_17GroupProblemShapeIN4cute5tupleIJiiiEEEEENS1_10collective13CollectiveMmaINS1_39MainloopSm90ArrayTmaGmmaWarpSpecializedILi4ENS6_IJNS5_1CILi2EEENSC_ILi1EEESE_EEENS1_43KernelPtrArrayTmaWarpSpecializedCooperativeEEENS6_IJNSC_ILi256EEENSC_ILi128EEENSC_ILi64EEEEEENS_10bfloat16_tEPNS6_IJlSE_NSC_ILi0EEEEEESM_SP_NS5_8TiledMMAINS5_8MMA_AtomIJNS5_4SM904GMMA28MMA_64x128x16_F32BF16BF16_SSILNST_5MajorE0ELSV_0ELNST_7ScaleInE1ELSW_1EEEEEENS5_6LayoutISF_NS6_IJSE_SN_SN_EEEEENS6_IJNS5_10UnderscoreES12_S12_EEEEENS5_13SM90_TMA_LOADENS5_14ComposedLayoutINS5_7SwizzleILi3ELi4ELi3EEENS5_18smem_ptr_flag_bitsILi16EEENSZ_INS6_IJNSC_ILi8EEESK_EEENS6_IJSK_SE_EEEEEEEvNS5_8identityENS5_23SM90_TMA_LOAD_MULTICASTES1F_vS1G_EENS_8epilogue10collective18CollectiveEpilogueINS1J_30Sm90PtrArrayTmaWarpSpecializedILi4ELi2ELi16ELb1ELb0ELi2EEEJSL_NS6_IJSJ_NSC_ILi32EEEEEENS_6half_tEPNS6_IJSE_lSN_EEES1Q_S1S_NS1J_6fusion15FusionCallbacksIS1N_NS1T_17LinearCombinationIS1Q_fS1Q_fLNS_15FloatRoundStyleE2EEESL_S1P_JEEES15_NS16_IS18_S1A_NSZ_INS6_IJSK_S1B_EEENS6_IJSE_SK_EEEEEEENS5_17SM75_U16x8_LDSM_TENS5_14SM90_TMA_STOREES22_NS5_17SM90_U16x8_STSM_TENS5_9Copy_AtomIJNS5_17SM90_U32x4_STSM_NES1Q_EEEvEEEvvEEEEvNT_6ParamsE)
        /*002c*/ 	.word	0x00000000
.L_21:


//--------------------- .nv.compat                --------------------------
	.section	.nv.compat,"",@"SHT_CUDA_COMPAT_INFO"
	.align	4
        /*0000*/ 	.byte	0x02, 0x09, 0x01, 0x00, 0x02, 0x02, 0x04, 0x00, 0x02, 0x05, 0x05, 0x00, 0x03, 0x07, 0x01, 0x01
        /*0010*/ 	.byte	0x02, 0x03, 0x03, 0x00, 0x02, 0x06, 0x01, 0x00, 0x04, 0x0b, 0x08, 0x00, 0x00, 0x00, 0x00, 0x00
        /*0020*/ 	.byte	0x00, 0x00, 0x00, 0x00


//--------------------- .nv.info._ZN7cutlass13device_kernelINS_4gemm6kernel13GemmUniversalINS1_17GroupProblemShapeIN4cute5tupleIJiiiEEEEENS1_10collective13CollectiveMmaINS1_39MainloopSm90ArrayTmaGmmaWarpSpecializedILi4ENS6_IJNS5_1CILi2EEENSC_ILi1EEESE_EEENS1_43KernelPtrArrayTmaWarpSpecializedCooperativeEEENS6_IJNSC_ILi256EEENSC_ILi128EEENSC_ILi64EEEEEENS_10bfloat16_tEPNS6_IJlSE_NSC_ILi0EEEEEESM_SP_NS5_8TiledMMAINS5_8MMA_AtomIJNS5_4SM904GMMA28MMA_64x128x16_F32BF16BF16_SSILNST_5MajorE0ELSV_0ELNST_7ScaleInE1ELSW_1EEEEEENS5_6LayoutISF_NS6_IJSE_SN_SN_EEEEENS6_IJNS5_10UnderscoreES12_S12_EEEEENS5_13SM90_TMA_LOADENS5_14ComposedLayoutINS5_7SwizzleILi3ELi4ELi3EEENS5_18smem_ptr_flag_bitsILi16EEENSZ_INS6_IJNSC_ILi8EEESK_EEENS6_IJSK_SE_EEEEEEEvNS5_8identityENS5_23SM90_TMA_LOAD_MULTICASTES1F_vS1G_EENS_8epilogue10collective18CollectiveEpilogueINS1J_30Sm90PtrArrayTmaWarpSpecializedILi4ELi2ELi16ELb1ELb0ELi2EEEJSL_NS6_IJSJ_NSC_ILi32EEEEEENS_6half_tEPNS6_IJSE_lSN_EEES1Q_S1S_NS1J_6fusion15FusionCallbacksIS1N_NS1T_17LinearCombinationIS1Q_fS1Q_fLNS_15FloatRoundStyleE2EEESL_S1P_JEEES15_NS16_IS18_S1A_NSZ_INS6_IJSK_S1B_EEENS6_IJSE_SK_EEEEEEENS5_17SM75_U16x8_LDSM_TENS5_14SM90_TMA_STOREES22_NS5_17SM90_U16x8_STSM_TENS5_9Copy_AtomIJNS5_17SM90_U32x4_STSM_NES1Q_EEEvEEEvvEEEEvNT_6ParamsE --------------------------
	.section	.nv.info._ZN7cutlass13device_kernelINS_4gemm6kernel13GemmUniversalINS1_17GroupProblemShapeIN4cute5tupleIJiiiEEEEENS1_10collective13CollectiveMmaINS1_39MainloopSm90ArrayTmaGmmaWarpSpecializedILi4ENS6_IJNS5_1CILi2EEENSC_ILi1EEESE_EEENS1_43KernelPtrArrayTmaWarpSpecializedCooperativeEEENS6_IJNSC_ILi256EEENSC_ILi128EEENSC_ILi64EEEEEENS_10bfloat16_tEPNS6_IJlSE_NSC_ILi0EEEEEESM_SP_NS5_8TiledMMAINS5_8MMA_AtomIJNS5_4SM904GMMA28MMA_64x128x16_F32BF16BF16_SSILNST_5MajorE0ELSV_0ELNST_7ScaleInE1ELSW_1EEEEEENS5_6LayoutISF_NS6_IJSE_SN_SN_EEEEENS6_IJNS5_10UnderscoreES12_S12_EEEEENS5_13SM90_TMA_LOADENS5_14ComposedLayoutINS5_7SwizzleILi3ELi4ELi3EEENS5_18smem_ptr_flag_bitsILi16EEENSZ_INS6_IJNSC_ILi8EEESK_EEENS6_IJSK_SE_EEEEEEEvNS5_8identityENS5_23SM90_TMA_LOAD_MULTICASTES1F_vS1G_EENS_8epilogue10collective18CollectiveEpilogueINS1J_30Sm90PtrArrayTmaWarpSpecializedILi4ELi2ELi16ELb1ELb0ELi2EEEJSL_NS6_IJSJ_NSC_ILi32EEEEEENS_6half_tEPNS6_IJSE_lSN_EEES1Q_S1S_NS1J_6fusion15FusionCallbacksIS1N_NS1T_17LinearCombinationIS1Q_fS1Q_fLNS_15FloatRoundStyleE2EEESL_S1P_JEEES15_NS16_IS18_S1A_NSZ_INS6_IJSK_S1B_EEENS6_IJSE_SK_EEEEEEENS5_17SM75_U16x8_LDSM_TENS5_14SM90_TMA_STOREES22_NS5_17SM90_U16x8_STSM_TENS5_9Copy_AtomIJNS5_17SM90_U32x4_STSM_NES1Q_EEEvEEEvvEEEEvNT_6ParamsE,"",@"SHT_CUDA_INFO"
	.sectionflags	@""
	.align	4


	//----- nvinfo : EIATTR_CUDA_API_VERSION
	.align		4
        /*0000*/ 	.byte	0x04, 0x37
        /*0002*/ 	.short	(.L_23 - .L_22)
.L_22:
        /*0004*/ 	.word	0x00000082


	//----- nvinfo : EIATTR_KPARAM_INFO
	.align		4
.L_23:
        /*0008*/ 	.byte	0x04, 0x17
        /*000a*/ 	.short	(.L_25 - .L_24)
.L_24:
        /*000c*/ 	.word	0x00000000
        /*0010*/ 	.short	0x0000
        /*0012*/ 	.short	0x0070
        /*0014*/ 	.byte	0x00, 0xf0, 0x01, 0x1c


	//----- nvinfo : EIATTR_SPARSE_MMA_MASK
	.align		4
.L_25:
        /*0018*/ 	.byte	0x03, 0x50
        /*001a*/ 	.short	0x0000


	//----- nvinfo : EIATTR_MAXREG_COUNT
	.align		4
        /*001c*/ 	.byte	0x03, 0x1b
        /*001e*/ 	.short	0x00a8


	//----- nvinfo : EIATTR_NUM_BARRIERS
	.align		4
        /*0020*/ 	.byte	0x02, 0x4c
        /*0022*/ 	.byte	0x02
	.zero		1


	//----- nvinfo : EIATTR_EXTERNS
	.align		4
        /*0024*/ 	.byte	0x04, 0x0f
        /*0026*/ 	.short	(.L_27 - .L_26)


	//   ....[0]....
	.align		4
.L_26:
        /*0028*/ 	.word	index@(__assertfail)


	//----- nvinfo : EIATTR_MERCURY_ISA_VERSION
	.align		4
.L_27:
        /*002c*/ 	.byte	0x03, 0x5f
        /*002e*/ 	.short	0x0101


	//----- nvinfo : EIATTR_INT_WARP_WIDE_INSTR_OFFSETS
	.align		4
        /*0030*/ 	.byte	0x04, 0x31
        /*0032*/ 	.short	(.L_29 - .L_28)


	//   ....[0]....
.L_28:
        /*0034*/ 	.word	0x000012d0


	//   ....[1]....
        /*0038*/ 	.word	0x000012f0


	//   ....[2]....
        /*003c*/ 	.word	0x00001420


	//----- nvinfo : EIATTR_COOP_GROUP_MASK_REGIDS
	.align		4
.L_29:
        /*0040*/ 	.byte	0x04, 0x29
        /*0042*/ 	.short	(.L_31 - .L_30)


	//   ....[0]....
.L_30:
        /*0044*/ 	.word	0xffffffff


	//   ....[1]....
        /*0048*/ 	.word	0xffffffff


	//   ....[2]....
        /*004c*/ 	.word	0xffffffff


	//   ....[3]....
        /*0050*/ 	.word	0xffffffff


	//   ....[4]....
        /*0054*/ 	.word	0xffffffff


	//   ....[5]....
        /*0058*/ 	.word	0xffffffff


	//   ....[6]....
        /*005c*/ 	.word	0xffffffff


	//   ....[7]....
        /*0060*/ 	.word	0xffffffff


	//   ....[8]....
        /*0064*/ 	.word	0xffffffff


	//   ....[9]....
        /*0068*/ 	.word	0xffffffff


	//   ....[10]....
        /*006c*/ 	.word	0xffffffff


	//   ....[11]....
        /*0070*/ 	.word	0xffffffff


	//   ....[12]....
        /*0074*/ 	.word	0xffffffff


	//   ....[13]....
        /*0078*/ 	.word	0xffffffff


	//   ....[14]....
        /*007c*/ 	.word	0xffffffff


	//   ....[15]....
        /*0080*/ 	.word	0xffffffff


	//   ....[16]....
        /*0084*/ 	.word	0xffffffff


	//   ....[17]....
        /*0088*/ 	.word	0xffffffff


	//   ....[18]....
        /*008c*/ 	.word	0xffffffff


	//   ....[19]....
        /*0090*/ 	.word	0xffffffff


	//   ....[20]....
        /*0094*/ 	.word	0xffffffff


	//   ....[21]....
        /*0098*/ 	.word	0xffffffff


	//   ....[22]....
        /*009c*/ 	.word	0xffffffff


	//   ....[23]....
        /*00a0*/ 	.word	0xffffffff


	//   ....[24]....
        /*00a4*/ 	.word	0xffffffff


	//   ....[25]....
        /*00a8*/ 	.word	0xffffffff


	//   ....[26]....
        /*00ac*/ 	.word	0xffffffff


	//   ....[27]....
        /*00b0*/ 	.word	0xffffffff


	//   ....[28]....
        /*00b4*/ 	.word	0xffffffff


	//   ....[29]....
        /*00b8*/ 	.word	0xffffffff


	//   ....[30]....
        /*00bc*/ 	.word	0xffffffff


	//   ....[31]....
        /*00c0*/ 	.word	0xffffffff


	//   ....[32]....
        /*00c4*/ 	.word	0xffffffff


	//   ....[33]....
        /*00c8*/ 	.word	0xffffffff


	//   ....[34]....
        /*00cc*/ 	.word	0xffffffff


	//   ....[35]....
        /*00d0*/ 	.word	0xffffffff


	//   ....[36]....
        /*00d4*/ 	.word	0xffffffff


	//   ....[37]....
        /*00d8*/ 	.word	0xffffffff


	//   ....[38]....
        /*00dc*/ 	.word	0xffffffff


	//   ....[39]....
        /*00e0*/ 	.word	0xffffffff


	//   ....[40]....
        /*00e4*/ 	.word	0xffffffff


	//   ....[41]....
        /*00e8*/ 	.word	0xffffffff


	//   ....[42]....
        /*00ec*/ 	.word	0xffffffff


	//   ....[43]....
        /*00f0*/ 	.word	0xffffffff


	//   ....[44]....
        /*00f4*/ 	.word	0xffffffff


	//   ....[45]....
        /*00f8*/ 	.word	0xffffffff


	//   ....[46]....
        /*00fc*/ 	.word	0xffffffff


	//   ....[47]....
        /*0100*/ 	.word	0xffffffff


	//   ....[48]....
        /*0104*/ 	.word	0xffffffff


	//   ....[49]....
        /*0108*/ 	.word	0xffffffff


	//   ....[50]....
        /*010c*/ 	.word	0xffffffff


	//   ....[51]....
        /*0110*/ 	.word	0xffffffff


	//   ....[52]....
        /*0114*/ 	.word	0xffffffff


	//   ....[53]....
        /*0118*/ 	.word	0xffffffff


	//   ....[54]....
        /*011c*/ 	.word	0xffffffff


	//   ....[55]....
        /*0120*/ 	.word	0xffffffff


	//   ....[56]....
        /*0124*/ 	.word	0xffffffff


	//   ....[57]....
        /*0128*/ 	.word	0xffffffff


	//   ....[58]....
        /*012c*/ 	.word	0xffffffff


	//   ....[59]....
        /*0130*/ 	.word	0xffffffff


	//   ....[60]....
        /*0134*/ 	.word	0xffffffff


	//   ....[61]....
        /*0138*/ 	.word	0xffffffff


	//   ....[62]....
        /*013c*/ 	.word	0xffffffff


	//   ....[63]....
        /*0140*/ 	.word	0xffffffff


	//   ....[64]....
        /*0144*/ 	.word	0xffffffff


	//   ....[65]....
        /*0148*/ 	.word	0xffffffff


	//   ....[66]....
        /*014c*/ 	.word	0xffffffff


	//   ....[67]....
        /*0150*/ 	.word	0xffffffff


	//   ....[68]....
        /*0154*/ 	.word	0xffffffff


	//   ....[69]....
        /*0158*/ 	.word	0xffffffff


	//   ....[70]....
        /*015c*/ 	.word	0xffffffff


	//   ....[71]....
        /*0160*/ 	.word	0xffffffff


	//   ....[72]....
        /*0164*/ 	.word	0xffffffff


	//   ....[73]....
        /*0168*/ 	.word	0xffffffff


	//   ....[74]....
        /*016c*/ 	.word	0xffffffff


	//   ....[75]....
        /*0170*/ 	.word	0xffffffff


	//   ....[76]....
        /*0174*/ 	.word	0xffffffff


	//   ....[77]....
        /*0178*/ 	.word	0xffffffff


	//   ....[78]....
        /*017c*/ 	.word	0xffffffff


	//   ....[79]....
        /*0180*/ 	.word	0x0500000f


	//----- nvinfo : EIATTR_COOP_GROUP_INSTR_OFFSETS
	.align		4
.L_31:
        /*0184*/ 	.byte	0x04, 0x28
        /*0186*/ 	.short	(.L_33 - .L_32)


	//   ....[0]....
.L_32:
        /*0188*/ 	.word	0x00000800


	//   ....[1]....
        /*018c*/ 	.word	0x00000880


	//   ....[2]....
        /*0190*/ 	.word	0x00000d20


	//   ....[3]....
        /*0194*/ 	.word	0x00000f20


	//   ....[4]....
        /*0198*/ 	.word	0x00001190


	//   ....[5]....
        /*019c*/ 	.word	0x00001540


	//   ....[6]....
        /*01a0*/ 	.word	0x00001ca0


	//   ....[7]....
        /*01a4*/ 	.word	0x00001cd0


	//   ....[8]....
        /*01a8*/ 	.word	0x00001d50


	//   ....[9]....
        /*01ac*/ 	.word	0x00001d60


	//   ....[10]....
        /*01b0*/ 	.word	0x00001da0


	//   ....[11]....
        /*01b4*/ 	.word	0x00001dc0


	//   ....[12]....
        /*01b8*/ 	.word	0x00001e00


	//   ....[13]....
        /*01bc*/ 	.word	0x00001e20


	//   ....[14]....
        /*01c0*/ 	.word	0x00001e60


	//   ....[15]....
        /*01c4*/ 	.word	0x00001e80


	//   ....[16]....
        /*01c8*/ 	.word	0x00001ef0


	//   ....[17]....
        /*01cc*/ 	.word	0x00002010


	//   ....[18]....
        /*01d0*/ 	.word	0x00002030


	//   ....[19]....
        /*01d4*/ 	.word	0x00002680


	//   ....[20]....
        /*01d8*/ 	.word	0x00002690


	//   ....[21]....
        /*01dc*/ 	.word	0x000026e0


	//   ....[22]....
        /*01e0*/ 	.word	0x000026f0


	//   ....[23]....
        /*01e4*/ 	.word	0x00002740


	//   ....[24]....
        /*01e8*/ 	.word	0x00002750


	//   ....[25]....
        /*01ec*/ 	.word	0x000027a0


	//   ....[26]....
        /*01f0*/ 	.word	0x000027b0


	//   ....[27]....
        /*01f4*/ 	.word	0x00002800


	//   ....[28]....
        /*01f8*/ 	.word	0x00002810


	//   ....[29]....
        /*01fc*/ 	.word	0x000028a0


	//   ....[30]....
        /*0200*/ 	.word	0x000028f0


	//   ....[31]....
        /*0204*/ 	.word	0x00002980


	//   ....[32]....
        /*0208*/ 	.word	0x000029a0


	//   ....[33]....
        /*020c*/ 	.word	0x000029b0


	//   ....[34]....
        /*0210*/ 	.word	0x000029c0


	//   ....[35]....
        /*0214*/ 	.word	0x000029d0


	//   ....[36]....
        /*0218*/ 	.word	0x000029e0


	//   ....[37]....
        /*021c*/ 	.word	0x00002f90


	//   ....[38]....
        /*0220*/ 	.word	0x00003230


	//   ....[39]....
        /*0224*/ 	.word	0x000035e0


	//   ....[40]....
        /*0228*/ 	.word	0x00003a60


	//   ....[41]....
        /*022c*/ 	.word	0x00008740


	//   ....[42]....
        /*0230*/ 	.word	0x00008cb0


	//   ....[43]....
        /*0234*/ 	.word	0x00009050


	//   ....[44]....
        /*0238*/ 	.word	0x0000a5f0


	//   ....[45]....
        /*023c*/ 	.word	0x0000acc0


	//   ....[46]....
        /*0240*/ 	.word	0x0000b210


	//   ....[47]....
        /*0244*/ 	.word	0x0000c0b0


	//   ....[48]....
        /*0248*/ 	.word	0x0000cef0


	//   ....[49]....
        /*024c*/ 	.word	0x0000cf10


	//   ....[50]....
        /*0250*/ 	.word	0x0000cf60


	//   ....[51]....
        /*0254*/ 	.word	0x0000cf80


	//   ....[52]....
        /*0258*/ 	.word	0x0000cfc0


	//   ....[53]....
        /*025c*/ 	.word	0x0000cff0


	//   ....[54]....
        /*0260*/ 	.word	0x0000d030


	//   ....[55]....
        /*0264*/ 	.word	0x0000d060


	//   ....[56]....
        /*0268*/ 	.word	0x0000d0a0


	//   ....[57]....
        /*026c*/ 	.word	0x0000d0d0


	//   ....[58]....
        /*0270*/ 	.word	0x0000d160


	//   ....[59]....
        /*0274*/ 	.word	0x0000d280


	//   ....[60]....
        /*0278*/ 	.word	0x0000d2a0


	//   ....[61]....
        /*027c*/ 	.word	0x0000d8f0


	//   ....[62]....
        /*0280*/ 	.word	0x0000d900


	//   ....[63]....
        /*0284*/ 	.word	0x0000d950


	//   ....[64]....
        /*0288*/ 	.word	0x0000d960


	//   ....[65]....
        /*028c*/ 	.word	0x0000d9b0


	//   ....[66]....
        /*0290*/ 	.word	0x0000d9c0


	//   ....[67]....
        /*0294*/ 	.word	0x0000da10


	//   ....[68]....
        /*0298*/ 	.word	0x0000da20


	//   ....[69]....
        /*029c*/ 	.word	0x0000da70


	//   ....[70]....
        /*02a0*/ 	.word	0x0000da80


	//   ....[71]....
        /*02a4*/ 	.word	0x0000db10


	//   ....[72]....
        /*02a8*/ 	.word	0x0000db80


	//   ....[73]....
        /*02ac*/ 	.word	0x0000dc10


	//   ....[74]....
        /*02b0*/ 	.word	0x0000dc30


	//   ....[75]....
        /*02b4*/ 	.word	0x0000dc40


	//   ....[76]....
        /*02b8*/ 	.word	0x0000dc50


	//   ....[77]....
        /*02bc*/ 	.word	0x0000dc60


	//   ....[78]....
        /*02c0*/ 	.word	0x0000dc70


	//   ....[79]....
        /*02c4*/ 	.word	0x0000f3a0


	//----- nvinfo : EIATTR_REG_RECONFIG
	.align		4
.L_33:
        /*02c8*/ 	.byte	0x01, 0x54
	.zero		2


	//----- nvinfo : EIATTR_SYSCALL_OFFSETS
	.align		4
        /*02cc*/ 	.byte	0x04, 0x46
        /*02ce*/ 	.short	(.L_35 - .L_34)


	//   ....[0]....
.L_34:
        /*02d0*/ 	.word	0x00004cf0


	//   ....[1]....
        /*02d4*/ 	.word	0x00004de0


	//----- nvinfo : EIATTR_MBARRIER_INSTR_OFFSETS
	.align		4
.L_35:
        /*02d8*/ 	.byte	0x04, 0x39
        /*02da*/ 	.short	(.L_37 - .L_36)


	//   ....[0]....
.L_36:
        /*02dc*/ 	.word	0x00000c00
        /*02e0*/ 	.word	0x000000ff
        /*02e4*/ 	.word	0x00038400
        /*02e8*/ 	.short	0x0100
        /*02ea*/ 	.byte	0x0b
	.zero		1


	//   ....[1]....
        /*02ec*/ 	.word	0x00000c10
        /*02f0*/ 	.word	0x000000ff
        /*02f4*/ 	.word	0x00038440
        /*02f8*/ 	.short	0x0100
        /*02fa*/ 	.byte	0x0b
	.zero		1


	//   ....[2]....
        /*02fc*/ 	.word	0x00000c20
        /*0300*/ 	.word	0x000000ff
        /*0304*/ 	.word	0x00038408
        /*0308*/ 	.short	0x0100
        /*030a*/ 	.byte	0x0b
	.zero		1


	//   ....[3]....
        /*030c*/ 	.word	0x00000c30
        /*0310*/ 	.word	0x000000ff
        /*0314*/ 	.word	0x00038448
        /*0318*/ 	.short	0x0100
        /*031a*/ 	.byte	0x0b
	.zero		1


	//   ....[4]....
        /*031c*/ 	.word	0x00000c40
        /*0320*/ 	.word	0x000000ff
        /*0324*/ 	.word	0x00038410
        /*0328*/ 	.short	0x0100
        /*032a*/ 	.byte	0x0b
	.zero		1


	//   ....[5]....
        /*032c*/ 	.word	0x00000c50
        /*0330*/ 	.word	0x000000ff
        /*0334*/ 	.word	0x00038450
        /*0338*/ 	.short	0x0100
        /*033a*/ 	.byte	0x0b
	.zero		1


	//   ....[6]....
        /*033c*/ 	.word	0x00000c60
        /*0340*/ 	.word	0x000000ff
        /*0344*/ 	.word	0x00038418
        /*0348*/ 	.short	0x0100
        /*034a*/ 	.byte	0x0b
	.zero		1


	//   ....[7]....
        /*034c*/ 	.word	0x00000c70
        /*0350*/ 	.word	0x000000ff
        /*0354*/ 	.word	0x00038458
        /*0358*/ 	.short	0x0100
        /*035a*/ 	.byte	0x0b
	.zero		1


	//   ....[8]....
        /*035c*/ 	.word	0x00000c80
        /*0360*/ 	.word	0x000000ff
        /*0364*/ 	.word	0x00038420
        /*0368*/ 	.short	0x0100
        /*036a*/ 	.byte	0x0b
	.zero		1


	//   ....[9]....
        /*036c*/ 	.word	0x00000c90
        /*0370*/ 	.word	0x000000ff
        /*0374*/ 	.word	0x00038460
        /*0378*/ 	.short	0x0100
        /*037a*/ 	.byte	0x0b
	.zero		1


	//   ....[10]....
        /*037c*/ 	.word	0x00000ca0
        /*0380*/ 	.word	0x000000ff
        /*0384*/ 	.word	0x00038428
        /*0388*/ 	.short	0x0100
        /*038a*/ 	.byte	0x0b
	.zero		1


	//   ....[11]....
        /*038c*/ 	.word	0x00000cb0
        /*0390*/ 	.word	0x000000ff
        /*0394*/ 	.word	0x00038468
        /*0398*/ 	.short	0x0100
        /*039a*/ 	.byte	0x0b
	.zero		1


	//   ....[12]....
        /*039c*/ 	.word	0x00000cc0
        /*03a0*/ 	.word	0x000000ff
        /*03a4*/ 	.word	0x00038430
        /*03a8*/ 	.short	0x0100
        /*03aa*/ 	.byte	0x0b
	.zero		1


	//   ....[13]....
        /*03ac*/ 	.word	0x00000cd0
        /*03b0*/ 	.word	0x000000ff
        /*03b4*/ 	.word	0x00038470
        /*03b8*/ 	.short	0x0100
        /*03ba*/ 	.byte	0x0b
	.zero		1


	//   ....[14]....
        /*03bc*/ 	.word	0x00000ce0
        /*03c0*/ 	.word	0x000000ff
        /*03c4*/ 	.word	0x00038438
        /*03c8*/ 	.short	0x0100
        /*03ca*/ 	.byte	0x0b
	.zero		1


	//   ....[15]....
        /*03cc*/ 	.word	0x00000cf0
        /*03d0*/ 	.word	0x000000ff
        /*03d4*/ 	.word	0x00038478
        /*03d8*/ 	.short	0x0100
        /*03da*/ 	.byte	0x0b
	.zero		1


	//   ....[16]....
        /*03dc*/ 	.word	0x00000e90
        /*03e0*/ 	.word	0x000000ff
        /*03e4*/ 	.word	0x00038480
        /*03e8*/ 	.short	0x0100
        /*03ea*/ 	.byte	0x0b
	.zero		1


	//   ....[17]....
        /*03ec*/ 	.word	0x00000ea0
        /*03f0*/ 	.word	0x000000ff
        /*03f4*/ 	.word	0x000384a0
        /*03f8*/ 	.short	0x0100
        /*03fa*/ 	.byte	0x0b
	.zero		1


	//   ....[18]....
        /*03fc*/ 	.word	0x00000eb0
        /*0400*/ 	.word	0x000000ff
        /*0404*/ 	.word	0x00038488
        /*0408*/ 	.short	0x0100
        /*040a*/ 	.byte	0x0b
	.zero		1


	//   ....[19]....
        /*040c*/ 	.word	0x00000ec0
        /*0410*/ 	.word	0x000000ff
        /*0414*/ 	.word	0x000384a8
        /*0418*/ 	.short	0x0100
        /*041a*/ 	.byte	0x0b
	.zero		1


	//   ....[20]....
        /*041c*/ 	.word	0x00000ed0
        /*0420*/ 	.word	0x000000ff
        /*0424*/ 	.word	0x00038490
        /*0428*/ 	.short	0x0100
        /*042a*/ 	.byte	0x0b
	.zero		1


	//   ....[21]....
        /*042c*/ 	.word	0x00000ee0
        /*0430*/ 	.word	0x000000ff
        /*0434*/ 	.word	0x000384b0
        /*0438*/ 	.short	0x0100
        /*043a*/ 	.byte	0x0b
	.zero		1


	//   ....[22]....
        /*043c*/ 	.word	0x00000ef0
        /*0440*/ 	.word	0x000000ff
        /*0444*/ 	.word	0x00038498
        /*0448*/ 	.short	0x0100
        /*044a*/ 	.byte	0x0b
	.zero		1


	//   ....[23]....
        /*044c*/ 	.word	0x00000f00
        /*0450*/ 	.word	0x000000ff
        /*0454*/ 	.word	0x000384b8
        /*0458*/ 	.short	0x0100
        /*045a*/ 	.byte	0x0b
	.zero		1


	//   ....[24]....
        /*045c*/ 	.word	0x000010f0
        /*0460*/ 	.word	0x000000ff
        /*0464*/ 	.word	0x000384c0
        /*0468*/ 	.short	0x0100
        /*046a*/ 	.byte	0x06
	.zero		1


	//   ....[25]....
        /*046c*/ 	.word	0x00001100
        /*0470*/ 	.word	0x000000ff
        /*0474*/ 	.word	0x000384e0
        /*0478*/ 	.short	0x0100
        /*047a*/ 	.byte	0x06
	.zero		1


	//   ....[26]....
        /*047c*/ 	.word	0x00001110
        /*0480*/ 	.word	0x000000ff
        /*0484*/ 	.word	0x000384c8
        /*0488*/ 	.short	0x0100
        /*048a*/ 	.byte	0x06
	.zero		1


	//   ....[27]....
        /*048c*/ 	.word	0x00001120
        /*0490*/ 	.word	0x000000ff
        /*0494*/ 	.word	0x000384e8
        /*0498*/ 	.short	0x0100
        /*049a*/ 	.byte	0x06
	.zero		1


	//   ....[28]....
        /*049c*/ 	.word	0x00001130
        /*04a0*/ 	.word	0x000000ff
        /*04a4*/ 	.word	0x000384d0
        /*04a8*/ 	.short	0x0100
        /*04aa*/ 	.byte	0x06
	.zero		1


	//   ....[29]....
        /*04ac*/ 	.word	0x00001140
        /*04b0*/ 	.word	0x000000ff
        /*04b4*/ 	.word	0x000384f0
        /*04b8*/ 	.short	0x0100
        /*04ba*/ 	.byte	0x06
	.zero		1


	//   ....[30]....
        /*04bc*/ 	.word	0x00001150
        /*04c0*/ 	.word	0x000000ff
        /*04c4*/ 	.word	0x000384d8
        /*04c8*/ 	.short	0x0100
        /*04ca*/ 	.byte	0x06
	.zero		1


	//   ....[31]....
        /*04cc*/ 	.word	0x00001160
        /*04d0*/ 	.word	0x000000ff
        /*04d4*/ 	.word	0x000384f8
        /*04d8*/ 	.short	0x0100
        /*04da*/ 	.byte	0x06
	.zero		1


	//   ....[32]....
        /*04dc*/ 	.word	0x00001470
        /*04e0*/ 	.word	0x000000ff
        /*04e4*/ 	.word	0x00038500
        /*04e8*/ 	.short	0x0100
        /*04ea*/ 	.byte	0x06
	.zero		1


	//   ....[33]....
        /*04ec*/ 	.word	0x000014e0
        /*04f0*/ 	.word	0x000000ff
        /*04f4*/ 	.word	0x00038508
        /*04f8*/ 	.short	0x0100
        /*04fa*/ 	.byte	0x06
	.zero		1


	//   ....[34]....
        /*04fc*/ 	.word	0x00003fd0
        /*0500*/ 	.word	0x000000ff
        /*0504*/ 	.word	0x00038480
        /*0508*/ 	.short	0x010a
        /*050a*/ 	.byte	0x04
	.zero		1


	//   ....[35]....
        /*050c*/ 	.word	0x00004010
        /*0510*/ 	.word	0x000000ff
        /*0514*/ 	.word	0x00038480
        /*0518*/ 	.short	0x010a
        /*051a*/ 	.byte	0x04
	.zero		1


	//   ....[36]....
        /*051c*/ 	.word	0x000044d0
        /*0520*/ 	.word	0x000000ff
        /*0524*/ 	.word	0x00038480
        /*0528*/ 	.short	0x010a
        /*052a*/ 	.byte	0x04
	.zero		1


	//   ....[37]....
        /*052c*/ 	.word	0x00004510
        /*0530*/ 	.word	0x000000ff
        /*0534*/ 	.word	0x00038480
        /*0538*/ 	.short	0x010a
        /*053a*/ 	.byte	0x04
	.zero		1


	//   ....[38]....
        /*053c*/ 	.word	0x00004920
        /*0540*/ 	.word	0x00000005
        /*0544*/ 	.word	0x00000000
        /*0548*/ 	.short	0x0101
        /*054a*/ 	.byte	0x3f
	.zero		1


	//   ....[39]....
        /*054c*/ 	.word	0x00004af0
        /*0550*/ 	.word	0x00000003
        /*0554*/ 	.word	0x00000000
        /*0558*/ 	.short	0x0101
        /*055a*/ 	.byte	0x3f
	.zero		1


	//   ....[40]....
        /*055c*/ 	.word	0x00005190
        /*0560*/ 	.word	0x000000ff
        /*0564*/ 	.word	0x000384c0
        /*0568*/ 	.short	0x010a
        /*056a*/ 	.byte	0x2f
	.zero		1


	//   ....[41]....
        /*056c*/ 	.word	0x00005810
        /*0570*/ 	.word	0x000000ff
        /*0574*/ 	.word	0x00000000
        /*0578*/ 	.short	0x0101
        /*057a*/ 	.byte	0x04
	.zero		1


	//   ....[42]....
        /*057c*/ 	.word	0x00005840
        /*0580*/ 	.word	0x000000ff
        /*0584*/ 	.word	0x000384c8
        /*0588*/ 	.short	0x010a
        /*058a*/ 	.byte	0x2f
	.zero		1


	//   ....[43]....
        /*058c*/ 	.word	0x00005de0
        /*0590*/ 	.word	0x000000ff
        /*0594*/ 	.word	0x00000000
        /*0598*/ 	.short	0x0101
        /*059a*/ 	.byte	0x04
	.zero		1


	//   ....[44]....
        /*059c*/ 	.word	0x00005e10
        /*05a0*/ 	.word	0x000000ff
        /*05a4*/ 	.word	0x000384d0
        /*05a8*/ 	.short	0x010a
        /*05aa*/ 	.byte	0x2f
	.zero		1


	//   ....[45]....
        /*05ac*/ 	.word	0x000063e0
        /*05b0*/ 	.word	0x000000ff
        /*05b4*/ 	.word	0x00000000
        /*05b8*/ 	.short	0x0101
        /*05ba*/ 	.byte	0x04
	.zero		1


	//   ....[46]....
        /*05bc*/ 	.word	0x00006410
        /*05c0*/ 	.word	0x000000ff
        /*05c4*/ 	.word	0x000384d8
        /*05c8*/ 	.short	0x010a
        /*05ca*/ 	.byte	0x2f
	.zero		1


	//   ....[47]....
        /*05cc*/ 	.word	0x000069e0
        /*05d0*/ 	.word	0x000000ff
        /*05d4*/ 	.word	0x00000000
        /*05d8*/ 	.short	0x0101
        /*05da*/ 	.byte	0x04
	.zero		1


	//   ....[48]....
        /*05dc*/ 	.word	0x00006a30
        /*05e0*/ 	.word	0x000000ff
        /*05e4*/ 	.word	0x000384c0
        /*05e8*/ 	.short	0x010a
        /*05ea*/ 	.byte	0x2f
	.zero		1


	//   ....[49]....
        /*05ec*/ 	.word	0x00007000
        /*05f0*/ 	.word	0x000000ff
        /*05f4*/ 	.word	0x00000000
        /*05f8*/ 	.short	0x0101
        /*05fa*/ 	.byte	0x04
	.zero		1


	//   ....[50]....
        /*05fc*/ 	.word	0x00007030
        /*0600*/ 	.word	0x000000ff
        /*0604*/ 	.word	0x000384c8
        /*0608*/ 	.short	0x010a
        /*060a*/ 	.byte	0x2f
	.zero		1


	//   ....[51]....
        /*060c*/ 	.word	0x00007600
        /*0610*/ 	.word	0x000000ff
        /*0614*/ 	.word	0x00000000
        /*0618*/ 	.short	0x0101
        /*061a*/ 	.byte	0x04
	.zero		1


	//   ....[52]....
        /*061c*/ 	.word	0x00007630
        /*0620*/ 	.word	0x000000ff
        /*0624*/ 	.word	0x000384d0
        /*0628*/ 	.short	0x010a
        /*062a*/ 	.byte	0x2f
	.zero		1


	//   ....[53]....
        /*062c*/ 	.word	0x00007c00
        /*0630*/ 	.word	0x000000ff
        /*0634*/ 	.word	0x00000000
        /*0638*/ 	.short	0x0101
        /*063a*/ 	.byte	0x04
	.zero		1


	//   ....[54]....
        /*063c*/ 	.word	0x00007c30
        /*0640*/ 	.word	0x000000ff
        /*0644*/ 	.word	0x000384d8
        /*0648*/ 	.short	0x010a
        /*064a*/ 	.byte	0x2f
	.zero		1


	//   ....[55]....
        /*064c*/ 	.word	0x00008280
        /*0650*/ 	.word	0x000000ff
        /*0654*/ 	.word	0x00000000
        /*0658*/ 	.short	0x0101
        /*065a*/ 	.byte	0x05
	.zero		1


	//   ....[56]....
        /*065c*/ 	.word	0x000082d0
        /*0660*/ 	.word	0x000000ff
        /*0664*/ 	.word	0x00038400
        /*0668*/ 	.short	0x010a
        /*066a*/ 	.byte	0x04
	.zero		1


	//   ....[57]....
        /*066c*/ 	.word	0x000083e0
        /*0670*/ 	.word	0x000000ff
        /*0674*/ 	.word	0x00000000
        /*0678*/ 	.short	0x0101
        /*067a*/ 	.byte	0x04
	.zero		1


	//   ....[58]....
        /*067c*/ 	.word	0x000089e0
        /*0680*/ 	.word	0x000000ff
        /*0684*/ 	.word	0x00000000
        /*0688*/ 	.short	0x0101
        /*068a*/ 	.byte	0x2f
	.zero		1


	//   ....[59]....
        /*068c*/ 	.word	0x00009160
        /*0690*/ 	.word	0x000000ff
        /*0694*/ 	.word	0x00038508
        /*0698*/ 	.short	0x010a
        /*069a*/ 	.byte	0x1f
	.zero		1


	//   ....[60]....
        /*069c*/ 	.word	0x00009260
        /*06a0*/ 	.word	0x000000ff
        /*06a4*/ 	.word	0x00038400
        /*06a8*/ 	.short	0x010a
        /*06aa*/ 	.byte	0x08
	.zero		1


	//   ....[61]....
        /*06ac*/ 	.word	0x00009390
        /*06b0*/ 	.word	0x000000ff
        /*06b4*/ 	.word	0x00000000
        /*06b8*/ 	.short	0x0101
        /*06ba*/ 	.byte	0x08
	.zero		1


	//   ....[62]....
        /*06bc*/ 	.word	0x00009580
        /*06c0*/ 	.word	0x000000ff
        /*06c4*/ 	.word	0x000384e0
        /*06c8*/ 	.short	0x010a
        /*06ca*/ 	.byte	0x1f
	.zero		1


	//   ....[63]....
        /*06cc*/ 	.word	0x00009690
        /*06d0*/ 	.word	0x000000ff
        /*06d4*/ 	.word	0x000384c0
        /*06d8*/ 	.short	0x010b
        /*06da*/ 	.byte	0x1f
	.zero		1


	//   ....[64]....
        /*06dc*/ 	.word	0x000096f0
        /*06e0*/ 	.word	0x000000ff
        /*06e4*/ 	.word	0x00000000
        /*06e8*/ 	.short	0x0101
        /*06ea*/ 	.byte	0x10
	.zero		1


	//   ....[65]....
        /*06ec*/ 	.word	0x00009720
        /*06f0*/ 	.word	0x000000ff
        /*06f4*/ 	.word	0x000384e8
        /*06f8*/ 	.short	0x010a
        /*06fa*/ 	.byte	0x1f
	.zero		1


	//   ....[66]....
        /*06fc*/ 	.word	0x00009850
        /*0700*/ 	.word	0x000000ff
        /*0704*/ 	.word	0x000384c8
        /*0708*/ 	.short	0x010b
        /*070a*/ 	.byte	0x1f
	.zero		1


	//   ....[67]....
        /*070c*/ 	.word	0x000098c0
        /*0710*/ 	.word	0x000000ff
        /*0714*/ 	.word	0x00000000
        /*0718*/ 	.short	0x0101
        /*071a*/ 	.byte	0x24
	.zero		1


	//   ....[68]....
        /*071c*/ 	.word	0x000098f0
        /*0720*/ 	.word	0x000000ff
        /*0724*/ 	.word	0x000384f0
        /*0728*/ 	.short	0x010a
        /*072a*/ 	.byte	0x1f
	.zero		1


	//   ....[69]....
        /*072c*/ 	.word	0x00009a10
        /*0730*/ 	.word	0x000000ff
        /*0734*/ 	.word	0x000384d0
        /*0738*/ 	.short	0x010b
        /*073a*/ 	.byte	0x1f
	.zero		1


	//   ....[70]....
        /*073c*/ 	.word	0x00009a70
        /*0740*/ 	.word	0x000000ff
        /*0744*/ 	.word	0x00000000
        /*0748*/ 	.short	0x0101
        /*074a*/ 	.byte	0x23
	.zero		1


	//   ....[71]....
        /*074c*/ 	.word	0x00009aa0
        /*0750*/ 	.word	0x000000ff
        /*0754*/ 	.word	0x000384f8
        /*0758*/ 	.short	0x010a
        /*075a*/ 	.byte	0x1f
	.zero		1


	//   ....[72]....
        /*075c*/ 	.word	0x00009bc0
        /*0760*/ 	.word	0x000000ff
        /*0764*/ 	.word	0x000384d8
        /*0768*/ 	.short	0x010b
        /*076a*/ 	.byte	0x1f
	.zero		1


	//   ....[73]....
        /*076c*/ 	.word	0x00009c30
        /*0770*/ 	.word	0x000000ff
        /*0774*/ 	.word	0x00000000
        /*0778*/ 	.short	0x0101
        /*077a*/ 	.byte	0x25
	.zero		1


	//   ....[74]....
        /*077c*/ 	.word	0x00009c70
        /*0780*/ 	.word	0x000000ff
        /*0784*/ 	.word	0x000384e0
        /*0788*/ 	.short	0x010a
        /*078a*/ 	.byte	0x1f
	.zero		1


	//   ....[75]....
        /*078c*/ 	.word	0x00009d80
        /*0790*/ 	.word	0x000000ff
        /*0794*/ 	.word	0x000384c0
        /*0798*/ 	.short	0x010b
        /*079a*/ 	.byte	0x1f
	.zero		1


	//   ....[76]....
        /*079c*/ 	.word	0x00009dc0
        /*07a0*/ 	.word	0x000000ff
        /*07a4*/ 	.word	0x00000000
        /*07a8*/ 	.short	0x0101
        /*07aa*/ 	.byte	0x10
	.zero		1


	//   ....[77]....
        /*07ac*/ 	.word	0x00009df0
        /*07b0*/ 	.word	0x000000ff
        /*07b4*/ 	.word	0x000384e8
        /*07b8*/ 	.short	0x010a
        /*07ba*/ 	.byte	0x1f
	.zero		1


	//   ....[78]....
        /*07bc*/ 	.word	0x00009f00
        /*07c0*/ 	.word	0x000000ff
        /*07c4*/ 	.word	0x000384c8
        /*07c8*/ 	.short	0x010b
        /*07ca*/ 	.byte	0x1f
	.zero		1


	//   ....[79]....
        /*07cc*/ 	.word	0x00009f40
        /*07d0*/ 	.word	0x000000ff
        /*07d4*/ 	.word	0x00000000
        /*07d8*/ 	.short	0x0101
        /*07da*/ 	.byte	0x24
	.zero		1


	//   ....[80]....
        /*07dc*/ 	.word	0x00009f80
        /*07e0*/ 	.word	0x000000ff
        /*07e4*/ 	.word	0x000384f0
        /*07e8*/ 	.short	0x010a
        /*07ea*/ 	.byte	0x1f
	.zero		1


	//   ....[81]....
        /*07ec*/ 	.word	0x0000a080
        /*07f0*/ 	.word	0x000000ff
        /*07f4*/ 	.word	0x000384d0
        /*07f8*/ 	.short	0x010b
        /*07fa*/ 	.byte	0x1f
	.zero		1


	//   ....[82]....
        /*07fc*/ 	.word	0x0000a0c0
        /*0800*/ 	.word	0x000000ff
        /*0804*/ 	.word	0x00000000
        /*0808*/ 	.short	0x0101
        /*080a*/ 	.byte	0x23
	.zero		1


	//   ....[83]....
        /*080c*/ 	.word	0x0000a0f0
        /*0810*/ 	.word	0x000000ff
        /*0814*/ 	.word	0x000384f8
        /*0818*/ 	.short	0x010a
        /*081a*/ 	.byte	0x1f
	.zero		1


	//   ....[84]....
        /*081c*/ 	.word	0x0000a210
        /*0820*/ 	.word	0x000000ff
        /*0824*/ 	.word	0x000384d8
        /*0828*/ 	.short	0x010b
        /*082a*/ 	.byte	0x1f
	.zero		1


	//   ....[85]....
        /*082c*/ 	.word	0x0000a260
        /*0830*/ 	.word	0x000000ff
        /*0834*/ 	.word	0x00000000
        /*0838*/ 	.short	0x0101
        /*083a*/ 	.byte	0x25
	.zero		1


	//   ....[86]....
        /*083c*/ 	.word	0x0000a7b0
        /*0840*/ 	.word	0x000000ff
        /*0844*/ 	.word	0x000384e0
        /*0848*/ 	.short	0x010a
        /*084a*/ 	.byte	0x1f
	.zero		1


	//   ....[87]....
        /*084c*/ 	.word	0x0000a7f0
        /*0850*/ 	.word	0x000000ff
        /*0854*/ 	.word	0x000384e8
        /*0858*/ 	.short	0x010a
        /*085a*/ 	.byte	0x1f
	.zero		1


	//   ....[88]....
        /*085c*/ 	.word	0x0000a830
        /*0860*/ 	.word	0x000000ff
        /*0864*/ 	.word	0x000384f0
        /*0868*/ 	.short	0x010a
        /*086a*/ 	.byte	0x1f
	.zero		1


	//   ....[89]....
        /*086c*/ 	.word	0x0000a8a0
        /*0870*/ 	.word	0x00000003
        /*0874*/ 	.word	0x000384f8
        /*0878*/ 	.short	0x010a
        /*087a*/ 	.byte	0x3f
	.zero		1


	//   ....[90]....
        /*087c*/ 	.word	0x0000b630
        /*0880*/ 	.word	0x00000008
        /*0884*/ 	.word	0x000384a0
        /*0888*/ 	.short	0x010a
        /*088a*/ 	.byte	0x3f
	.zero		1


	//   ....[91]....
        /*088c*/ 	.word	0x0000b8d0
        /*0890*/ 	.word	0x000000ff
        /*0894*/ 	.word	0x00038508
        /*0898*/ 	.short	0x0101
        /*089a*/ 	.byte	0x12
	.zero		1


	//   ....[92]....
        /*089c*/ 	.word	0x0000b9c0
        /*08a0*/ 	.word	0x00000003
        /*08a4*/ 	.word	0x00038400
        /*08a8*/ 	.short	0x010a
        /*08aa*/ 	.byte	0x3f
	.zero		1


	//   ....[93]....
        /*08ac*/ 	.word	0x0000bb00
        /*08b0*/ 	.word	0x00000002
        /*08b4*/ 	.word	0x00000000
        /*08b8*/ 	.short	0x0101
        /*08ba*/ 	.byte	0x3f
	.zero		1


	//   ....[94]....
        /*08bc*/ 	.word	0x0000c340
        /*08c0*/ 	.word	0x00000007
        /*08c4*/ 	.word	0x00000000
        /*08c8*/ 	.short	0x010a
        /*08ca*/ 	.byte	0x3f
	.zero		1


	//   ....[95]....
        /*08cc*/ 	.word	0x0000c3c0
        /*08d0*/ 	.word	0x00000009
        /*08d4*/ 	.word	0x00000000
        /*08d8*/ 	.short	0x010a
        /*08da*/ 	.byte	0x3f
	.zero		1


	//   ....[96]....
        /*08dc*/ 	.word	0x0000c450
        /*08e0*/ 	.word	0x00000006
        /*08e4*/ 	.word	0x00000000
        /*08e8*/ 	.short	0x010a
        /*08ea*/ 	.byte	0x3f
	.zero		1


	//   ....[97]....
        /*08ec*/ 	.word	0x0000c4e0
        /*08f0*/ 	.word	0x00000003
        /*08f4*/ 	.word	0x00000000
        /*08f8*/ 	.short	0x010a
        /*08fa*/ 	.byte	0x3f
	.zero		1


	//   ....[98]....
        /*08fc*/ 	.word	0x0000e160
        /*0900*/ 	.word	0x00000011
        /*0904*/ 	.word	0x00038440
        /*0908*/ 	.short	0x010a
        /*090a*/ 	.byte	0x3f
	.zero		1


	//   ....[99]....
        /*090c*/ 	.word	0x0000e280
        /*0910*/ 	.word	0x00000011
        /*0914*/ 	.word	0x00038400
        /*0918*/ 	.short	0x0101
        /*091a*/ 	.byte	0x3f
	.zero		1


	//   ....[100]....
        /*091c*/ 	.word	0x0000e350
        /*0920*/ 	.word	0x00000005
        /*0924*/ 	.word	0x00038440
        /*0928*/ 	.short	0x010a
        /*092a*/ 	.byte	0x3f
	.zero		1


	//   ....[101]....
        /*092c*/ 	.word	0x0000e400
        /*0930*/ 	.word	0x00000007
        /*0934*/ 	.word	0x00038440
        /*0938*/ 	.short	0x010a
        /*093a*/ 	.byte	0x3f
	.zero		1


	//   ....[102]....
        /*093c*/ 	.word	0x0000e4b0
        /*0940*/ 	.word	0x00000007
        /*0944*/ 	.word	0x00038440
        /*0948*/ 	.short	0x010a
        /*094a*/ 	.byte	0x3f
	.zero		1


	//   ....[103]....
        /*094c*/ 	.word	0x0000e560
        /*0950*/ 	.word	0x00000007
        /*0954*/ 	.word	0x00038440
        /*0958*/ 	.short	0x010a
        /*095a*/ 	.byte	0x3f
	.zero		1


	//   ....[104]....
        /*095c*/ 	.word	0x0000e610
        /*0960*/ 	.word	0x00000007
        /*0964*/ 	.word	0x00038440
        /*0968*/ 	.short	0x010a
        /*096a*/ 	.byte	0x3f
	.zero		1


	//   ....[105]....
        /*096c*/ 	.word	0x0000e6c0
        /*0970*/ 	.word	0x00000007
        /*0974*/ 	.word	0x00038440
        /*0978*/ 	.short	0x010a
        /*097a*/ 	.byte	0x3f
	.zero		1


	//   ....[106]....
        /*097c*/ 	.word	0x0000e770
        /*0980*/ 	.word	0x00000007
        /*0984*/ 	.word	0x00038440
        /*0988*/ 	.short	0x010a
        /*098a*/ 	.byte	0x3f
	.zero		1


	//   ....[107]....
        /*098c*/ 	.word	0x0000e820
        /*0990*/ 	.word	0x00000003
        /*0994*/ 	.word	0x00038440
        /*0998*/ 	.short	0x010a
        /*099a*/ 	.byte	0x3f
	.zero		1


	//   ....[108]....
        /*099c*/ 	.word	0x0000e880
        /*09a0*/ 	.word	0x00000003
        /*09a4*/ 	.word	0x00038480
        /*09a8*/ 	.short	0x010a
        /*09aa*/ 	.byte	0x3f
	.zero		1


	//   ....[109]....
        /*09ac*/ 	.word	0x0000e8e0
        /*09b0*/ 	.word	0x00000008
        /*09b4*/ 	.word	0x00038480
        /*09b8*/ 	.short	0x010a
        /*09ba*/ 	.byte	0x3f
	.zero		1


	//   ....[110]....
        /*09bc*/ 	.word	0x0000e9a0
        /*09c0*/ 	.word	0x00000006
        /*09c4*/ 	.word	0x000384c0
        /*09c8*/ 	.short	0x010a
        /*09ca*/ 	.byte	0x3f
	.zero		1


	//   ....[111]....
        /*09cc*/ 	.word	0x0000ea00
        /*09d0*/ 	.word	0x0000000c
        /*09d4*/ 	.word	0x000384c8
        /*09d8*/ 	.short	0x010a
        /*09da*/ 	.byte	0x3f
	.zero		1


	//   ....[112]....
        /*09dc*/ 	.word	0x0000ea60
        /*09e0*/ 	.word	0x0000000c
        /*09e4*/ 	.word	0x000384d0
        /*09e8*/ 	.short	0x010a
        /*09ea*/ 	.byte	0x3f
	.zero		1


	//   ....[113]....
        /*09ec*/ 	.word	0x0000eac0
        /*09f0*/ 	.word	0x0000000c
        /*09f4*/ 	.word	0x000384d8
        /*09f8*/ 	.short	0x010a
        /*09fa*/ 	.byte	0x3f
	.zero		1


	//   ....[114]....
        /*09fc*/ 	.word	0x0000eb20
        /*0a00*/ 	.word	0x0000000c
        /*0a04*/ 	.word	0x000384c0
        /*0a08*/ 	.short	0x010a
        /*0a0a*/ 	.byte	0x3f
	.zero		1


	//   ....[115]....
        /*0a0c*/ 	.word	0x0000eb80
        /*0a10*/ 	.word	0x0000000c
        /*0a14*/ 	.word	0x000384c8
        /*0a18*/ 	.short	0x010a
        /*0a1a*/ 	.byte	0x3f
	.zero		1


	//   ....[116]....
        /*0a1c*/ 	.word	0x0000ebe0
        /*0a20*/ 	.word	0x0000000c
        /*0a24*/ 	.word	0x000384d0
        /*0a28*/ 	.short	0x010a
        /*0a2a*/ 	.byte	0x3f
	.zero		1


	//   ....[117]....
        /*0a2c*/ 	.word	0x0000ec40
        /*0a30*/ 	.word	0x0000000c
        /*0a34*/ 	.word	0x000384d8
        /*0a38*/ 	.short	0x010a
        /*0a3a*/ 	.byte	0x3f
	.zero		1


	//   ....[118]....
        /*0a3c*/ 	.word	0x0000eca0
        /*0a40*/ 	.word	0x00000003
        /*0a44*/ 	.word	0x00038400
        /*0a48*/ 	.short	0x010a
        /*0a4a*/ 	.byte	0x3f
	.zero		1


	//   ....[119]....
        /*0a4c*/ 	.word	0x0000ed00
        /*0a50*/ 	.word	0x00000003
        /*0a54*/ 	.word	0x00038508
        /*0a58*/ 	.short	0x010a
        /*0a5a*/ 	.byte	0x3f
	.zero		1


	//   ....[120]....
        /*0a5c*/ 	.word	0x0000ed60
        /*0a60*/ 	.word	0x00000003
        /*0a64*/ 	.word	0x00038400
        /*0a68*/ 	.short	0x010a
        /*0a6a*/ 	.byte	0x3f
	.zero		1


	//   ....[121]....
        /*0a6c*/ 	.word	0x0000edc0
        /*0a70*/ 	.word	0x00000003
        /*0a74*/ 	.word	0x000384e0
        /*0a78*/ 	.short	0x010a
        /*0a7a*/ 	.byte	0x3f
	.zero		1


	//   ....[122]....
        /*0a7c*/ 	.word	0x0000ee20
        /*0a80*/ 	.word	0x00000003
        /*0a84*/ 	.word	0x000384e8
        /*0a88*/ 	.short	0x010a
        /*0a8a*/ 	.byte	0x3f
	.zero		1


	//   ....[123]....
        /*0a8c*/ 	.word	0x0000ee80
        /*0a90*/ 	.word	0x00000003
        /*0a94*/ 	.word	0x000384f0
        /*0a98*/ 	.short	0x010a
        /*0a9a*/ 	.byte	0x3f
	.zero		1


	//   ....[124]....
        /*0a9c*/ 	.word	0x0000eee0
        /*0aa0*/ 	.word	0x00000003
        /*0aa4*/ 	.word	0x000384f8
        /*0aa8*/ 	.short	0x010a
        /*0aaa*/ 	.byte	0x3f
	.zero		1


	//   ....[125]....
        /*0aac*/ 	.word	0x0000ef40
        /*0ab0*/ 	.word	0x00000003
        /*0ab4*/ 	.word	0x000384e0
        /*0ab8*/ 	.short	0x010a
        /*0aba*/ 	.byte	0x3f
	.zero		1


	//   ....[126]....
        /*0abc*/ 	.word	0x0000efa0
        /*0ac0*/ 	.word	0x00000003
        /*0ac4*/ 	.word	0x000384e8
        /*0ac8*/ 	.short	0x010a
        /*0aca*/ 	.byte	0x3f
	.zero		1


	//   ....[127]....
        /*0acc*/ 	.word	0x0000f000
        /*0ad0*/ 	.word	0x00000003
        /*0ad4*/ 	.word	0x000384f0
        /*0ad8*/ 	.short	0x010a
        /*0ada*/ 	.byte	0x3f
	.zero		1


	//   ....[128]....
        /*0adc*/ 	.word	0x0000f060
        /*0ae0*/ 	.word	0x00000003
        /*0ae4*/ 	.word	0x000384f8
        /*0ae8*/ 	.short	0x010a
        /*0aea*/ 	.byte	0x3f
	.zero		1


	//   ....[129]....
        /*0aec*/ 	.word	0x0000f0c0
        /*0af0*/ 	.word	0x00000003
        /*0af4*/ 	.word	0x000384e0
        /*0af8*/ 	.short	0x010a
        /*0afa*/ 	.byte	0x3f
	.zero		1


	//   ....[130]....
        /*0afc*/ 	.word	0x0000f120
        /*0b00*/ 	.word	0x00000003
        /*0b04*/ 	.word	0x000384e8
        /*0b08*/ 	.short	0x010a
        /*0b0a*/ 	.byte	0x3f
	.zero		1


	//   ....[131]....
        /*0b0c*/ 	.word	0x0000f180
        /*0b10*/ 	.word	0x00000003
        /*0b14*/ 	.word	0x000384f0
        /*0b18*/ 	.short	0x010a
        /*0b1a*/ 	.byte	0x3f
	.zero		1


	//   ....[132]....
        /*0b1c*/ 	.word	0x0000f250
        /*0b20*/ 	.word	0x00000008
        /*0b24*/ 	.word	0x000384a0
        /*0b28*/ 	.short	0x010a
        /*0b2a*/ 	.byte	0x3f
	.zero		1


	//   ....[133]....
        /*0b2c*/ 	.word	0x0000f2a0
        /*0b30*/ 	.word	0x00000003
        /*0b34*/ 	.word	0x00038400
        /*0b38*/ 	.short	0x010a
        /*0b3a*/ 	.byte	0x3f
	.zero		1


	//   ....[134]....
        /*0b3c*/ 	.word	0x0000f4b0
        /*0b40*/ 	.word	0x00000007
        /*0b44*/ 	.word	0x00000000
        /*0b48*/ 	.short	0x010a
        /*0b4a*/ 	.byte	0x3f
	.zero		1


	//   ....[135]....
        /*0b4c*/ 	.word	0x0000f500
        /*0b50*/ 	.word	0x00000009
        /*0b54*/ 	.word	0x00000000
        /*0b58*/ 	.short	0x010a
        /*0b5a*/ 	.byte	0x3f
	.zero		1


	//   ....[136]....
        /*0b5c*/ 	.word	0x0000f550
        /*0b60*/ 	.word	0x00000006
        /*0b64*/ 	.word	0x00000000
        /*0b68*/ 	.short	0x010a
        /*0b6a*/ 	.byte	0x3f
	.zero		1


	//   ....[137]....
        /*0b6c*/ 	.word	0x0000f5a0
        /*0b70*/ 	.word	0x00000011
        /*0b74*/ 	.word	0x00038440
        /*0b78*/ 	.short	0x010a
        /*0b7a*/ 	.byte	0x3f
	.zero		1


	//   ....[138]....
        /*0b7c*/ 	.word	0x0000f5f0
        /*0b80*/ 	.word	0x00000005
        /*0b84*/ 	.word	0x00038440
        /*0b88*/ 	.short	0x010a
        /*0b8a*/ 	.byte	0x3f
	.zero		1


	//   ....[139]....
        /*0b8c*/ 	.word	0x0000f640
        /*0b90*/ 	.word	0x00000007
        /*0b94*/ 	.word	0x00038440
        /*0b98*/ 	.short	0x010a
        /*0b9a*/ 	.byte	0x3f
	.zero		1


	//   ....[140]....
        /*0b9c*/ 	.word	0x0000f690
        /*0ba0*/ 	.word	0x00000007
        /*0ba4*/ 	.word	0x00038440
        /*0ba8*/ 	.short	0x010a
        /*0baa*/ 	.byte	0x3f
	.zero		1


	//   ....[141]....
        /*0bac*/ 	.word	0x0000f6e0
        /*0bb0*/ 	.word	0x00000007
        /*0bb4*/ 	.word	0x00038440
        /*0bb8*/ 	.short	0x010a
        /*0bba*/ 	.byte	0x3f
	.zero		1


	//   ....[142]....
        /*0bbc*/ 	.word	0x0000f730
        /*0bc0*/ 	.word	0x00000007
        /*0bc4*/ 	.word	0x00038440
        /*0bc8*/ 	.short	0x010a
        /*0bca*/ 	.byte	0x3f
	.zero		1


	//   ....[143]....
        /*0bcc*/ 	.word	0x0000f780
        /*0bd0*/ 	.word	0x00000007
        /*0bd4*/ 	.word	0x00038440
        /*0bd8*/ 	.short	0x010a
        /*0bda*/ 	.byte	0x3f
	.zero		1


	//   ....[144]....
        /*0bdc*/ 	.word	0x0000f7d0
        /*0be0*/ 	.word	0x00000007
        /*0be4*/ 	.word	0x00038440
        /*0be8*/ 	.short	0x010a
        /*0bea*/ 	.byte	0x3f
	.zero		1


	//----- nvinfo : EIATTR_NUM_MBARRIERS
	.align		4
.L_37:
        /*0bec*/ 	.byte	0x03, 0x38
        /*0bee*/ 	.short	0x0022


	//----- nvinfo : EIATTR_EXIT_INSTR_OFFSETS
	.align		4
        /*0bf0*/ 	.byte	0x04, 0x1c
        /*0bf2*/ 	.short	(.L_39 - .L_38)


	//   ....[0]....
.L_38:
        /*0bf4*/ 	.word	0x00002e80


	//   ....[1]....
        /*0bf8*/ 	.word	0x00002f40


	//   ....[2]....
        /*0bfc*/ 	.word	0x000089f0


	//   ....[3]....
        /*0c00*/ 	.word	0x00008a90


	//   ....[4]....
        /*0c04*/ 	.word	0x0000a8f0


	//   ....[5]....
        /*0c08*/ 	.word	0x0000c530


	//   ....[6]....
        /*0c0c*/ 	.word	0x0000e850


	//----- nvinfo : EIATTR_MAX_THREADS
	.align		4
.L_39:
        /*0c10*/ 	.byte	0x04, 0x05
        /*0c12*/ 	.short	(.L_41 - .L_40)
.L_40:
        /*0c14*/ 	.word	0x00000180
        /*0c18*/ 	.word	0x00000001
        /*0c1c*/ 	.word	0x00000001


	//----- nvinfo : EIATTR_CRS_STACK_SIZE
	.align		4
.L_41:
        /*0c20*/ 	.byte	0x04, 0x1e
        /*0c22*/ 	.short	(.L_43 - .L_42)
.L_42:
        /*0c24*/ 	.word	0x00000000


	//----- nvinfo : EIATTR_CBANK_PARAM_SIZE
	.align		4
.L_43:
        /*0c28*/ 	.byte	0x03, 0x19
        /*0c2a*/ 	.short	0x0770


	//----- nvinfo : EIATTR_PARAM_CBANK
	.align		4
        /*0c2c*/ 	.byte	0x04, 0x0a
        /*0c2e*/ 	.short	(.L_45 - .L_44)
	.align		4
.L_44:
        /*0c30*/ 	.word	index@(.nv.constant0._ZN7cutlass13device_kernelINS_4gemm6kernel13GemmUniversalINS1_17GroupProblemShapeIN4cute5tupleIJiiiEEEEENS1_10collective13CollectiveMmaINS1_39MainloopSm90ArrayTmaGmmaWarpSpecializedILi4ENS6_IJNS5_1CILi2EEENSC_ILi1EEESE_EEENS1_43KernelPtrArrayTmaWarpSpecializedCooperativeEEENS6_IJNSC_ILi256EEENSC_ILi128EEENSC_ILi64EEEEEENS_10bfloat16_tEPNS6_IJlSE_NSC_ILi0EEEEEESM_SP_NS5_8TiledMMAINS5_8MMA_AtomIJNS5_4SM904GMMA28MMA_64x128x16_F32BF16BF16_SSILNST_5MajorE0ELSV_0ELNST_7ScaleInE1ELSW_1EEEEEENS5_6LayoutISF_NS6_IJSE_SN_SN_EEEEENS6_IJNS5_10UnderscoreES12_S12_EEEEENS5_13SM90_TMA_LOADENS5_14ComposedLayoutINS5_7SwizzleILi3ELi4ELi3EEENS5_18smem_ptr_flag_bitsILi16EEENSZ_INS6_IJNSC_ILi8EEESK_EEENS6_IJSK_SE_EEEEEEEvNS5_8identityENS5_23SM90_TMA_LOAD_MULTICASTES1F_vS1G_EENS_8epilogue10collective18CollectiveEpilogueINS1J_30Sm90PtrArrayTmaWarpSpecializedILi4ELi2ELi16ELb1ELb0ELi2EEEJSL_NS6_IJSJ_NSC_ILi32EEEEEENS_6half_tEPNS6_IJSE_lSN_EEES1Q_S1S_NS1J_6fusion15FusionCallbacksIS1N_NS1T_17LinearCombinationIS1Q_fS1Q_fLNS_15FloatRoundStyleE2EEESL_S1P_JEEES15_NS16_IS18_S1A_NSZ_INS6_IJSK_S1B_EEENS6_IJSE_SK_EEEEEEENS5_17SM75_U16x8_LDSM_TENS5_14SM90_TMA_STOREES22_NS5_17SM90_U16x8_STSM_TENS5_9Copy_AtomIJNS5_17SM90_U32x4_STSM_NES1Q_EEEvEEEvvEEEEvNT_6ParamsE)
        /*0c34*/ 	.short	0x0210
        /*0c36*/ 	.short	0x0770


	//----- nvinfo : EIATTR_SW_WAR
	.align		4
.L_45:
        /*0c38*/ 	.byte	0x04, 0x36
        /*0c3a*/ 	.short	(.L_47 - .L_46)
.L_46:
        /*0c3c*/ 	.word	0x00000008
.L_47:


//--------------------- .nv.callgraph             --------------------------
	.section	.nv.callgraph,"",@"SHT_CUDA_CALLGRAPH"
	.align	4
	.sectionentsize	8
	.align		4
        /*0000*/ 	.word	0x00000000
	.align		4
        /*0004*/ 	.word	0xffffffff
	.align		4
        /*0008*/ 	.word	index@(_ZN7cutlass13device_kernelINS_4gemm6kernel13GemmUniversalINS1_17GroupProblemShapeIN4cute5tupleIJiiiEEEEENS1_10collective13CollectiveMmaINS1_39MainloopSm90ArrayTmaGmmaWarpSpecializedILi4ENS6_IJNS5_1CILi2EEENSC_ILi1EEESE_EEENS1_43KernelPtrArrayTmaWarpSpecializedCooperativeEEENS6_IJNSC_ILi256EEENSC_ILi128EEENSC_ILi64EEEEEENS_10bfloat16_tEPNS6_IJlSE_NSC_ILi0EEEEEESM_SP_NS5_8TiledMMAINS5_8MMA_AtomIJNS5_4SM904GMMA28MMA_64x128x16_F32BF16BF16_SSILNST_5MajorE0ELSV_0ELNST_7ScaleInE1ELSW_1EEEEEENS5_6LayoutISF_NS6_IJSE_SN_SN_EEEEENS6_IJNS5_10UnderscoreES12_S12_EEEEENS5_13SM90_TMA_LOADENS5_14ComposedLayoutINS5_7SwizzleILi3ELi4ELi3EEENS5_18smem_ptr_flag_bitsILi16EEENSZ_INS6_IJNSC_ILi8EEESK_EEENS6_IJSK_SE_EEEEEEEvNS5_8identityENS5_23SM90_TMA_LOAD_MULTICASTES1F_vS1G_EENS_8epilogue10collective18CollectiveEpilogueINS1J_30Sm90PtrArrayTmaWarpSpecializedILi4ELi2ELi16ELb1ELb0ELi2EEEJSL_NS6_IJSJ_NSC_ILi32EEEEEENS_6half_tEPNS6_IJSE_lSN_EEES1Q_S1S_NS1J_6fusion15FusionCallbacksIS1N_NS1T_17LinearCombinationIS1Q_fS1Q_fLNS_15FloatRoundStyleE2EEESL_S1P_JEEES15_NS16_IS18_S1A_NSZ_INS6_IJSK_S1B_EEENS6_IJSE_SK_EEEEEEENS5_17SM75_U16x8_LDSM_TENS5_14SM90_TMA_STOREES22_NS5_17SM90_U16x8_STSM_TENS5_9Copy_AtomIJNS5_17SM90_U32x4_STSM_NES1Q_EEEvEEEvvEEEEvNT_6ParamsE)
	.align		4
        /*000c*/ 	.word	index@(__assertfail)
	.align		4
        /*0010*/ 	.word	0x00000000
	.align		4
        /*0014*/ 	.word	0xfffffffe
	.align		4
        /*0018*/ 	.word	0x00000000
	.align		4
        /*001c*/ 	.word	0xfffffffd
	.align		4
        /*0020*/ 	.word	0x00000000
	.align		4
        /*0024*/ 	.word	0xfffffffc


//--------------------- .nv.constant4             --------------------------
	.section	.nv.constant4,"a",@progbits
	.align	8
	.align		8
.nv.constant4:
        /*0000*/ 	.dword	__assertfail
	.align		8
        /*0008*/ 	.dword	__unnamed_1
	.align		8
        /*0010*/ 	.dword	_ZN39_INTERNAL_d0602aa5_4_k_cu_5304bc62_29654cuda3std3__45__cpo5beginE
	.align		8
        /*0018*/ 	.dword	_ZN39_INTERNAL_d0602aa5_4_k_cu_5304bc62_29654cuda3std3__45__cpo3endE
	.align		8
        /*0020*/ 	.dword	_ZN39_INTERNAL_d0602aa5_4_k_cu_5304bc62_29654cuda3std3__45__cpo6cbeginE
	.align		8
        /*0028*/ 	.dword	_ZN39_INTERNAL_d0602aa5_4_k_cu_5304bc62_29654cuda3std3__45__cpo4cendE
	.align		8
        /*0030*/ 	.dword	_ZN39_INTERNAL_d0602aa5_4_k_cu_5304bc62_29654cuda3std3__441_GLOBAL__N__d0602aa5_4_k_cu_5304bc62_29656ignoreE
	.align		8
        /*0038*/ 	.dword	_ZN39_INTERNAL_d0602aa5_4_k_cu_5304bc62_29654cuda3std3__419piecewise_constructE
	.align		8
        /*0040*/ 	.dword	_ZN39_INTERNAL_d0602aa5_4_k_cu_5304bc62_29654cuda3std3__48in_placeE
	.align		8
        /*0048*/ 	.dword	_ZN39_INTERNAL_d0602aa5_4_k_cu_5304bc62_29654cuda3std6ranges3__45__cpo4swapE
	.align		8
        /*0050*/ 	.dword	_ZN39_INTERNAL_d0602aa5_4_k_cu_5304bc62_29654cuda3std6ranges3__45__cpo9iter_moveE
	.align		8
        /*0058*/ 	.dword	_ZN39_INTERNAL_d0602aa5_4_k_cu_5304bc62_29654cute7productE
	.align		8
        /*0060*/ 	.dword	_ZN39_INTERNAL_d0602aa5_4_k_cu_5304bc62_29654cute1_E
	.align		8
        /*0068*/ 	.dword	$str$24
	.align		8
        /*0070*/ 	.dword	$str$25


//--------------------- .text._ZN7cutlass13device_kernelINS_4gemm6kernel13GemmUniversalINS1_17GroupProblemShapeIN4cute5tupleIJiiiEEEEENS1_10collective13CollectiveMmaINS1_39MainloopSm90ArrayTmaGmmaWarpSpecializedILi4ENS6_IJNS5_1CILi2EEENSC_ILi1EEESE_EEENS1_43KernelPtrArrayTmaWarpSpecializedCooperativeEEENS6_IJNSC_ILi256EEENSC_ILi128EEENSC_ILi64EEEEEENS_10bfloat16_tEPNS6_IJlSE_NSC_ILi0EEEEEESM_SP_NS5_8TiledMMAINS5_8MMA_AtomIJNS5_4SM904GMMA28MMA_64x128x16_F32BF16BF16_SSILNST_5MajorE0ELSV_0ELNST_7ScaleInE1ELSW_1EEEEEENS5_6LayoutISF_NS6_IJSE_SN_SN_EEEEENS6_IJNS5_10UnderscoreES12_S12_EEEEENS5_13SM90_TMA_LOADENS5_14ComposedLayoutINS5_7SwizzleILi3ELi4ELi3EEENS5_18smem_ptr_flag_bitsILi16EEENSZ_INS6_IJNSC_ILi8EEESK_EEENS6_IJSK_SE_EEEEEEEvNS5_8identityENS5_23SM90_TMA_LOAD_MULTICASTES1F_vS1G_EENS_8epilogue10collective18CollectiveEpilogueINS1J_30Sm90PtrArrayTmaWarpSpecializedILi4ELi2ELi16ELb1ELb0ELi2EEEJSL_NS6_IJSJ_NSC_ILi32EEEEEENS_6half_tEPNS6_IJSE_lSN_EEES1Q_S1S_NS1J_6fusion15FusionCallbacksIS1N_NS1T_17LinearCombinationIS1Q_fS1Q_fLNS_15FloatRoundStyleE2EEESL_S1P_JEEES15_NS16_IS18_S1A_NSZ_INS6_IJSK_S1B_EEENS6_IJSE_SK_EEEEEEENS5_17SM75_U16x8_LDSM_TENS5_14SM90_TMA_STOREES22_NS5_17SM90_U16x8_STSM_TENS5_9Copy_AtomIJNS5_17SM90_U32x4_STSM_NES1Q_EEEvEEEvvEEEEvNT_6ParamsE --------------------------
	.section	.text._ZN7cutlass13device_kernelINS_4gemm6kernel13GemmUniversalINS1_17GroupProblemShapeIN4cute5tupleIJiiiEEEEENS1_10collective13CollectiveMmaINS1_39MainloopSm90ArrayTmaGmmaWarpSpecializedILi4ENS6_IJNS5_1CILi2EEENSC_ILi1EEESE_EEENS1_43KernelPtrArrayTmaWarpSpecializedCooperativeEEENS6_IJNSC_ILi256EEENSC_ILi128EEENSC_ILi64EEEEEENS_10bfloat16_tEPNS6_IJlSE_NSC_ILi0EEEEEESM_SP_NS5_8TiledMMAINS5_8MMA_AtomIJNS5_4SM904GMMA28MMA_64x128x16_F32BF16BF16_SSILNST_5MajorE0ELSV_0ELNST_7ScaleInE1ELSW_1EEEEEENS5_6LayoutISF_NS6_IJSE_SN_SN_EEEEENS6_IJNS5_10UnderscoreES12_S12_EEEEENS5_13SM90_TMA_LOADENS5_14ComposedLayoutINS5_7SwizzleILi3ELi4ELi3EEENS5_18smem_ptr_flag_bitsILi16EEENSZ_INS6_IJNSC_ILi8EEESK_EEENS6_IJSK_SE_EEEEEEEvNS5_8identityENS5_23SM90_TMA_LOAD_MULTICASTES1F_vS1G_EENS_8epilogue10collective18CollectiveEpilogueINS1J_30Sm90PtrArrayTmaWarpSpecializedILi4ELi2ELi16ELb1ELb0ELi2EEEJSL_NS6_IJSJ_NSC_ILi32EEEEEENS_6half_tEPNS6_IJSE_lSN_EEES1Q_S1S_NS1J_6fusion15FusionCallbacksIS1N_NS1T_17LinearCombinationIS1Q_fS1Q_fLNS_15FloatRoundStyleE2EEESL_S1P_JEEES15_NS16_IS18_S1A_NSZ_INS6_IJSK_S1B_EEENS6_IJSE_SK_EEEEEEENS5_17SM75_U16x8_LDSM_TENS5_14SM90_TMA_STOREES22_NS5_17SM90_U16x8_STSM_TENS5_9Copy_AtomIJNS5_17SM90_U32x4_STSM_NES1Q_EEEvEEEvvEEEEvNT_6ParamsE,"ax",@progbits
	.align	128
.text._ZN7cutlass13device_kernelINS_4gemm6kernel13GemmUniversalINS1_17GroupProblemShapeIN4cute5tupleIJiiiEEEEENS1_10collective13CollectiveMmaINS1_39MainloopSm90ArrayTmaGmmaWarpSpecializedILi4ENS6_IJNS5_1CILi2EEENSC_ILi1EEESE_EEENS1_43KernelPtrArrayTmaWarpSpecializedCooperativeEEENS6_IJNSC_ILi256EEENSC_ILi128EEENSC_ILi64EEEEEENS_10bfloat16_tEPNS6_IJlSE_NSC_ILi0EEEEEESM_SP_NS5_8TiledMMAINS5_8MMA_AtomIJNS5_4SM904GMMA28MMA_64x128x16_F32BF16BF16_SSILNST_5MajorE0ELSV_0ELNST_7ScaleInE1ELSW_1EEEEEENS5_6LayoutISF_NS6_IJSE_SN_SN_EEEEENS6_IJNS5_10UnderscoreES12_S12_EEEEENS5_13SM90_TMA_LOADENS5_14ComposedLayoutINS5_7SwizzleILi3ELi4ELi3EEENS5_18smem_ptr_flag_bitsILi16EEENSZ_INS6_IJNSC_ILi8EEESK_EEENS6_IJSK_SE_EEEEEEEvNS5_8identityENS5_23SM90_TMA_LOAD_MULTICASTES1F_vS1G_EENS_8epilogue10collective18CollectiveEpilogueINS1J_30Sm90PtrArrayTmaWarpSpecializedILi4ELi2ELi16ELb1ELb0ELi2EEEJSL_NS6_IJSJ_NSC_ILi32EEEEEENS_6half_tEPNS6_IJSE_lSN_EEES1Q_S1S_NS1J_6fusion15FusionCallbacksIS1N_NS1T_17LinearCombinationIS1Q_fS1Q_fLNS_15FloatRoundStyleE2EEESL_S1P_JEEES15_NS16_IS18_S1A_NSZ_INS6_IJSK_S1B_EEENS6_IJSE_SK_EEEEEEENS5_17SM75_U16x8_LDSM_TENS5_14SM90_TMA_STOREES22_NS5_17SM90_U16x8_STSM_TENS5_9Copy_AtomIJNS5_17SM90_U32x4_STSM_NES1Q_EEEvEEEvvEEEEvNT_6ParamsE:
        .type           _ZN7cutlass13device_kernelINS_4gemm6kernel13GemmUniversalINS1_17GroupProblemShapeIN4cute5tupleIJiiiEEEEENS1_10collective13CollectiveMmaINS1_39MainloopSm90ArrayTmaGmmaWarpSpecializedILi4ENS6_IJNS5_1CILi2EEENSC_ILi1EEESE_EEENS1_43KernelPtrArrayTmaWarpSpecializedCooperativeEEENS6_IJNSC_ILi256EEENSC_ILi128EEENSC_ILi64EEEEEENS_10bfloat16_tEPNS6_IJlSE_NSC_ILi0EEEEEESM_SP_NS5_8TiledMMAINS5_8MMA_AtomIJNS5_4SM904GMMA28MMA_64x128x16_F32BF16BF16_SSILNST_5MajorE0ELSV_0ELNST_7ScaleInE1ELSW_1EEEEEENS5_6LayoutISF_NS6_IJSE_SN_SN_EEEEENS6_IJNS5_10UnderscoreES12_S12_EEEEENS5_13SM90_TMA_LOADENS5_14ComposedLayoutINS5_7SwizzleILi3ELi4ELi3EEENS5_18smem_ptr_flag_bitsILi16EEENSZ_INS6_IJNSC_ILi8EEESK_EEENS6_IJSK_SE_EEEEEEEvNS5_8identityENS5_23SM90_TMA_LOAD_MULTICASTES1F_vS1G_EENS_8epilogue10collective18CollectiveEpilogueINS1J_30Sm90PtrArrayTmaWarpSpecializedILi4ELi2ELi16ELb1ELb0ELi2EEEJSL_NS6_IJSJ_NSC_ILi32EEEEEENS_6half_tEPNS6_IJSE_lSN_EEES1Q_S1S_NS1J_6fusion15FusionCallbacksIS1N_NS1T_17LinearCombinationIS1Q_fS1Q_fLNS_15FloatRoundStyleE2EEESL_S1P_JEEES15_NS16_IS18_S1A_NSZ_INS6_IJSK_S1B_EEENS6_IJSE_SK_EEEEEEENS5_17SM75_U16x8_LDSM_TENS5_14SM90_TMA_STOREES22_NS5_17SM90_U16x8_STSM_TENS5_9Copy_AtomIJNS5_17SM90_U32x4_STSM_NES1Q_EEEvEEEvvEEEEvNT_6ParamsE,@function
        .size           _ZN7cutlass13device_kernelINS_4gemm6kernel13GemmUniversalINS1_17GroupProblemShapeIN4cute5tupleIJiiiEEEEENS1_10collective13CollectiveMmaINS1_39MainloopSm90ArrayTmaGmmaWarpSpecializedILi4ENS6_IJNS5_1CILi2EEENSC_ILi1EEESE_EEENS1_43KernelPtrArrayTmaWarpSpecializedCooperativeEEENS6_IJNSC_ILi256EEENSC_ILi128EEENSC_ILi64EEEEEENS_10bfloat16_tEPNS6_IJlSE_NSC_ILi0EEEEEESM_SP_NS5_8TiledMMAINS5_8MMA_AtomIJNS5_4SM904GMMA28MMA_64x128x16_F32BF16BF16_SSILNST_5MajorE0ELSV_0ELNST_7ScaleInE1ELSW_1EEEEEENS5_6LayoutISF_NS6_IJSE_SN_SN_EEEEENS6_IJNS5_10UnderscoreES12_S12_EEEEENS5_13SM90_TMA_LOADENS5_14ComposedLayoutINS5_7SwizzleILi3ELi4ELi3EEENS5_18smem_ptr_flag_bitsILi16EEENSZ_INS6_IJNSC_ILi8EEESK_EEENS6_IJSK_SE_EEEEEEEvNS5_8identityENS5_23SM90_TMA_LOAD_MULTICASTES1F_vS1G_EENS_8epilogue10collective18CollectiveEpilogueINS1J_30Sm90PtrArrayTmaWarpSpecializedILi4ELi2ELi16ELb1ELb0ELi2EEEJSL_NS6_IJSJ_NSC_ILi32EEEEEENS_6half_tEPNS6_IJSE_lSN_EEES1Q_S1S_NS1J_6fusion15FusionCallbacksIS1N_NS1T_17LinearCombinationIS1Q_fS1Q_fLNS_15FloatRoundStyleE2EEESL_S1P_JEEES15_NS16_IS18_S1A_NSZ_INS6_IJSK_S1B_EEENS6_IJSE_SK_EEEEEEENS5_17SM75_U16x8_LDSM_TENS5_14SM90_TMA_STOREES22_NS5_17SM90_U16x8_STSM_TENS5_9Copy_AtomIJNS5_17SM90_U32x4_STSM_NES1Q_EEEvEEEvvEEEEvNT_6ParamsE,(.L_x_318 - _ZN7cutlass13device_kernelINS_4gemm6kernel13GemmUniversalINS1_17GroupProblemShapeIN4cute5tupleIJiiiEEEEENS1_10collective13CollectiveMmaINS1_39MainloopSm90ArrayTmaGmmaWarpSpecializedILi4ENS6_IJNS5_1CILi2EEENSC_ILi1EEESE_EEENS1_43KernelPtrArrayTmaWarpSpecializedCooperativeEEENS6_IJNSC_ILi256EEENSC_ILi128EEENSC_ILi64EEEEEENS_10bfloat16_tEPNS6_IJlSE_NSC_ILi0EEEEEESM_SP_NS5_8TiledMMAINS5_8MMA_AtomIJNS5_4SM904GMMA28MMA_64x128x16_F32BF16BF16_SSILNST_5MajorE0ELSV_0ELNST_7ScaleInE1ELSW_1EEEEEENS5_6LayoutISF_NS6_IJSE_SN_SN_EEEEENS6_IJNS5_10UnderscoreES12_S12_EEEEENS5_13SM90_TMA_LOADENS5_14ComposedLayoutINS5_7SwizzleILi3ELi4ELi3EEENS5_18smem_ptr_flag_bitsILi16EEENSZ_INS6_IJNSC_ILi8EEESK_EEENS6_IJSK_SE_EEEEEEEvNS5_8identityENS5_23SM90_TMA_LOAD_MULTICASTES1F_vS1G_EENS_8epilogue10collective18CollectiveEpilogueINS1J_30Sm90PtrArrayTmaWarpSpecializedILi4ELi2ELi16ELb1ELb0ELi2EEEJSL_NS6_IJSJ_NSC_ILi32EEEEEENS_6half_tEPNS6_IJSE_lSN_EEES1Q_S1S_NS1J_6fusion15FusionCallbacksIS1N_NS1T_17LinearCombinationIS1Q_fS1Q_fLNS_15FloatRoundStyleE2EEESL_S1P_JEEES15_NS16_IS18_S1A_NSZ_INS6_IJSK_S1B_EEENS6_IJSE_SK_EEEEEEENS5_17SM75_U16x8_LDSM_TENS5_14SM90_TMA_STOREES22_NS5_17SM90_U16x8_STSM_TENS5_9Copy_AtomIJNS5_17SM90_U32x4_STSM_NES1Q_EEEvEEEvvEEEEvNT_6ParamsE)
        .other          _ZN7cutlass13device_kernelINS_4gemm6kernel13GemmUniversalINS1_17GroupProblemShapeIN4cute5tupleIJiiiEEEEENS1_10collective13CollectiveMmaINS1_39MainloopSm90ArrayTmaGmmaWarpSpecializedILi4ENS6_IJNS5_1CILi2EEENSC_ILi1EEESE_EEENS1_43KernelPtrArrayTmaWarpSpecializedCooperativeEEENS6_IJNSC_ILi256EEENSC_ILi128EEENSC_ILi64EEEEEENS_10bfloat16_tEPNS6_IJlSE_NSC_ILi0EEEEEESM_SP_NS5_8TiledMMAINS5_8MMA_AtomIJNS5_4SM904GMMA28MMA_64x128x16_F32BF16BF16_SSILNST_5MajorE0ELSV_0ELNST_7ScaleInE1ELSW_1EEEEEENS5_6LayoutISF_NS6_IJSE_SN_SN_EEEEENS6_IJNS5_10UnderscoreES12_S12_EEEEENS5_13SM90_TMA_LOADENS5_14ComposedLayoutINS5_7SwizzleILi3ELi4ELi3EEENS5_18smem_ptr_flag_bitsILi16EEENSZ_INS6_IJNSC_ILi8EEESK_EEENS6_IJSK_SE_EEEEEEEvNS5_8identityENS5_23SM90_TMA_LOAD_MULTICASTES1F_vS1G_EENS_8epilogue10collective18CollectiveEpilogueINS1J_30Sm90PtrArrayTmaWarpSpecializedILi4ELi2ELi16ELb1ELb0ELi2EEEJSL_NS6_IJSJ_NSC_ILi32EEEEEENS_6half_tEPNS6_IJSE_lSN_EEES1Q_S1S_NS1J_6fusion15FusionCallbacksIS1N_NS1T_17LinearCombinationIS1Q_fS1Q_fLNS_15FloatRoundStyleE2EEESL_S1P_JEEES15_NS16_IS18_S1A_NSZ_INS6_IJSK_S1B_EEENS6_IJSE_SK_EEEEEEENS5_17SM75_U16x8_LDSM_TENS5_14SM90_TMA_STOREES22_NS5_17SM90_U16x8_STSM_TENS5_9Copy_AtomIJNS5_17SM90_U32x4_STSM_NES1Q_EEEvEEEvvEEEEvNT_6ParamsE,@"STO_CUDA_ENTRY STV_DEFAULT"
_ZN7cutlass13device_kernelINS_4gemm6kernel13GemmUniversalINS1_17GroupProblemShapeIN4cute5tupleIJiiiEEEEENS1_10collective13CollectiveMmaINS1_39MainloopSm90ArrayTmaGmmaWarpSpecializedILi4ENS6_IJNS5_1CILi2EEENSC_ILi1EEESE_EEENS1_43KernelPtrArrayTmaWarpSpecializedCooperativeEEENS6_IJNSC_ILi256EEENSC_ILi128EEENSC_ILi64EEEEEENS_10bfloat16_tEPNS6_IJlSE_NSC_ILi0EEEEEESM_SP_NS5_8TiledMMAINS5_8MMA_AtomIJNS5_4SM904GMMA28MMA_64x128x16_F32BF16BF16_SSILNST_5MajorE0ELSV_0ELNST_7ScaleInE1ELSW_1EEEEEENS5_6LayoutISF_NS6_IJSE_SN_SN_EEEEENS6_IJNS5_10UnderscoreES12_S12_EEEEENS5_13SM90_TMA_LOADENS5_14ComposedLayoutINS5_7SwizzleILi3ELi4ELi3EEENS5_18smem_ptr_flag_bitsILi16EEENSZ_INS6_IJNSC_ILi8EEESK_EEENS6_IJSK_SE_EEEEEEEvNS5_8identityENS5_23SM90_TMA_LOAD_MULTICASTES1F_vS1G_EENS_8epilogue10collective18CollectiveEpilogueINS1J_30Sm90PtrArrayTmaWarpSpecializedILi4ELi2ELi16ELb1ELb0ELi2EEEJSL_NS6_IJSJ_NSC_ILi32EEEEEENS_6half_tEPNS6_IJSE_lSN_EEES1Q_S1S_NS1J_6fusion15FusionCallbacksIS1N_NS1T_17LinearCombinationIS1Q_fS1Q_fLNS_15FloatRoundStyleE2EEESL_S1P_JEEES15_NS16_IS18_S1A_NSZ_INS6_IJSK_S1B_EEENS6_IJSE_SK_EEEEEEENS5_17SM75_U16x8_LDSM_TENS5_14SM90_TMA_STOREES22_NS5_17SM90_U16x8_STSM_TENS5_9Copy_AtomIJNS5_17SM90_U32x4_STSM_NES1Q_EEEvEEEvvEEEEvNT_6ParamsE:
[----:B------:R-:W1:Y:S08]  /*0000*/  LDC R1, c[0x0][0x28] ;  /* 0x00000a00ff017b82 */ /* 0x000e700000000800 */
[----:B------:R-:W2:Y:S01]  /*0010*/  LDC.64 R4, c[0x0][0x918] ;  /* 0x00024600ff047b82 */ /* 0x000ea20000000a00 */
[----:B------:R-:W-:Y:S01]  /*0020*/  ULDC.64 UR58, c[0x0][0x208] ;  /* 0x00008200003a7ab9 */ /* 0x000fe20000000a00 */
[----:B------:R-:W3:Y:S01]  /*0030*/  S2R R19, SR_TID.X ;  /* 0x0000000000137919 */ /* 0x000ee20000002100 */
[----:B------:R-:W-:Y:S01]  /*0040*/  ULDC UR4, c[0x0][0x910] ;  /* 0x0002440000047ab9 */ /* 0x000fe20000000800 */
[----:B------:R-:W-:Y:S01]  /*0050*/  ULDC.64 UR20, c[0x0][0x8d0] ;  /* 0x0002340000147ab9 */ /* 0x000fe20000000a00 */
[----:B------:R-:W-:Y:S01]  /*0060*/  ULDC.64 UR14, c[0x0][0x8c8] ;  /* 0x00023200000e7ab9 */ /* 0x000fe20000000a00 */
[----:B------:R-:W-:Y:S01]  /*0070*/  IMAD.MOV.U32 R8, RZ, RZ, RZ ;  /* 0x000000ffff087224 */ /* 0x000fe200078e00ff */
[----:B------:R-:W-:Y:S01]  /*0080*/  ULDC.64 UR16, c[0x0][0x8e0] ;  /* 0x0002380000107ab9 */ /* 0x000fe20000000a00 */
[----:B------:R-:W4:Y:S01]  /*0090*/  S2UR UR8, SR_CTAID.Y ;  /* 0x00000000000879c3 */ /* 0x000f220000002600 */
[----:B------:R-:W-:Y:S01]  /*00a0*/  IMAD.MOV.U32 R10, RZ, RZ, RZ ;  /* 0x000000ffff0a7224 */ /* 0x000fe200078e00ff */
[----:B------:R-:W-:Y:S01]  /*00b0*/  ULDC.64 UR22, c[0x0][0x8e8] ;  /* 0x00023a0000167ab9 */ /* 0x000fe20000000a00 */
[----:B--2---:R-:W2:Y:S01]  /*00c0*/  LDG.E R7, desc[UR58][R4.64] ;  /* 0x0000003a04077981 */ /* 0x004ea2000c1e1900 */
[----:B------:R-:W-:-:S03]  /*00d0*/  IMAD.U32 R0, RZ, RZ, UR4 ;  /* 0x00000004ff007e24 */ /* 0x000fc6000f8e00ff */
[----:B------:R-:W2:Y:S01]  /*00e0*/  LDG.E R6, desc[UR58][R4.64+0x4] ;  /* 0x0000043a04067981 */ /* 0x000ea2000c1e1900 */
[----:B---3--:R-:W-:Y:S01]  /*00f0*/  LOP3.LUT R9, R19, 0x1f, RZ, 0xc0, !PT ;  /* 0x0000001f13097812 */ /* 0x008fe200078ec0ff */
[----:B------:R-:W-:Y:S01]  /*0100*/  UISETP.NE.U32.AND UP0, UPT, UR20, URZ, UPT ;  /* 0x0000003f1400728c */ /* 0x000fe2000bf05070 */
[----:B------:R-:W3:Y:S01]  /*0110*/  S2UR UR40, SR_CTAID.X ;  /* 0x00000000002879c3 */ /* 0x000ee20000002500 */
[----:B------:R-:W-:Y:S01]  /*0120*/  ULDC UR4, c[0x0][0x908] ;  /* 0x0002420000047ab9 */ /* 0x000fe20000000800 */
[----:B------:R-:W-:Y:S01]  /*0130*/  ISETP.GE.AND P0, PT, R9, R0, PT ;  /* 0x000000000900720c */ /* 0x000fe20003f06270 */
[----:B------:R-:W-:Y:S02]  /*0140*/  UISETP.NE.AND.EX UP0, UPT, UR21, URZ, UPT, UP0 ;  /* 0x0000003f1500728c */ /* 0x000fe4000bf05300 */
[----:B------:R-:W-:-:S09]  /*0150*/  UISETP.NE.AND UP3, UPT, UR4, 0x1, UPT ;  /* 0x000000010400788c */ /* 0x000fd2000bf65270 */
[----:B------:R-:W-:Y:S01]  /*0160*/  @UP0 ULDC UR10, c[0x0][0x8dc] ;  /* 0x00023700000a0ab9 */ /* 0x000fe20000000800 */
[----:B------:R-:W1:Y:S01]  /*0170*/  @!P0 LDC.64 R2, c[0x0][0x918] ;  /* 0x00024600ff028b82 */ /* 0x000e620000000a00 */
[----:B----4-:R-:W-:Y:S01]  /*0180*/  @UP3 UMOV UR6, UR8 ;  /* 0x0000000800063c82 */ /* 0x010fe20008000000 */
[----:B------:R-:W-:Y:S01]  /*0190*/  @UP3 ULDC UR18, c[0x0][0x10] ;  /* 0x0000040000123ab9 */ /* 0x000fe20000000800 */
[----:B------:R-:W-:Y:S01]  /*01a0*/  @UP3 UMOV UR4, UR6 ;  /* 0x0000000600043c82 */ /* 0x000fe20008000000 */
[----:B------:R-:W-:Y:S01]  /*01b0*/  @UP3 UMOV UR5, URZ ;  /* 0x0000003f00053c82 */ /* 0x000fe20008000000 */
[----:B------:R-:W-:Y:S01]  /*01c0*/  @!UP3 UMOV UR6, UR8 ;  /* 0x000000080006bc82 */ /* 0x000fe20008000000 */
[----:B---3--:R-:W-:Y:S01]  /*01d0*/  @UP3 UIMAD.WIDE.U32 UR18, UR40, UR18, UR4 ;  /* 0x00000012281232a5 */ /* 0x008fe2000f8e0004 */
[----:B------:R-:W-:Y:S01]  /*01e0*/  @UP3 UMOV UR9, URZ ;  /* 0x0000003f00093c82 */ /* 0x000fe20008000000 */
[----:B-1----:R-:W-:-:S05]  /*01f0*/  @!P0 IMAD.WIDE.U32 R2, R9, 0xc, R2 ;  /* 0x0000000c09028825 */ /* 0x002fca00078e0002 */
[----:B------:R1:W5:Y:S04]  /*0200*/  @!P0 LDG.E R8, desc[UR58][R2.64] ;  /* 0x0000003a02088981 */ /* 0x000368000c1e1900 */
[----:B------:R1:W5:Y:S01]  /*0210*/  @!P0 LDG.E R10, desc[UR58][R2.64+0x4] ;  /* 0x0000043a020a8981 */ /* 0x000362000c1e1900 */
[----:B------:R-:W-:Y:S01]  /*0220*/  ISETP.NE.U32.AND P0, PT, RZ, UR22, PT ;  /* 0x00000016ff007c0c */ /* 0x000fe2000bf05070 */
[----:B------:R-:W-:-:S03]  /*0230*/  @!UP3 ULDC UR7, c[0x0][0xc] ;  /* 0x000003000007bab9 */ /* 0x000fc60000000800 */
[----:B------:R-:W-:Y:S01]  /*0240*/  ISETP.NE.AND.EX P0, PT, RZ, UR23, PT, P0 ;  /* 0x00000017ff007c0c */ /* 0x000fe2000bf05300 */
[----:B------:R-:W-:Y:S01]  /*0250*/  UMOV UR41, URZ ;  /* 0x0000003f00297c82 */ /* 0x000fe20008000000 */
[----:B------:R-:W-:Y:S01]  /*0260*/  @UP3 UIADD3 UR9, UR19, UR9, URZ ;  /* 0x0000000913093290 */ /* 0x000fe2000fffe03f */
[----:B--2---:R-:W-:Y:S02]  /*0270*/  R2UR UR12, R7 ;  /* 0x00000000070c72ca */ /* 0x004fe400000e0000 */
[----:B------:R-:W-:-:S11]  /*0280*/  R2UR UR26, R6 ;  /* 0x00000000061a72ca */ /* 0x000fd600000e0000 */
[----:B------:R-:W-:-:S04]  /*0290*/  UIADD3 UR11, UP1, UR12, UR14, URZ ;  /* 0x0000000e0c0b7290 */ /* 0x000fc8000ff3e03f */
[----:B------:R-:W-:Y:S02]  /*02a0*/  ULEA.HI.X.SX32 UR12, UR12, UR15, 0x1, UP1 ;  /* 0x0000000f0c0c7291 */ /* 0x000fe400088f0e3f */
[----:B------:R-:W-:-:S04]  /*02b0*/  UIADD3 UR11, UP1, UR11, -0x1, URZ ;  /* 0xffffffff0b0b7890 */ /* 0x000fc8000ff3e03f */
[----:B------:R-:W-:Y:S02]  /*02c0*/  UIADD3.X UR12, UR12, -0x1, URZ, UP1, !UPT ;  /* 0xffffffff0c0c7890 */ /* 0x000fe40008ffe43f */
[----:B------:R-:W-:-:S04]  /*02d0*/  @UP0 UIADD3 UR10, UP1, UR11, UR10, URZ ;  /* 0x0000000a0b0a0290 */ /* 0x000fc8000ff3e03f */
[----:B------:R-:W-:Y:S02]  /*02e0*/  @UP0 UIADD3.X UR28, URZ, UR12, URZ, UP1, !UPT ;  /* 0x0000000c3f1c0290 */ /* 0x000fe40008ffe43f */
[----:B------:R-:W-:Y:S02]  /*02f0*/  UIADD3 UR13, UP1, UR26, UR16, URZ ;  /* 0x000000101a0d7290 */ /* 0x000fe4000ff3e03f */
[----:B------:R-:W-:Y:S02]  /*0300*/  @UP0 UIMAD.WIDE.U32 UR24, UR28, UR20, URZ ;  /* 0x000000141c1802a5 */ /* 0x000fe4000f8e003f */
[----:B------:R-:W-:Y:S02]  /*0310*/  ULEA.HI.X.SX32 UR8, UR26, UR17, 0x1, UP1 ;  /* 0x000000111a087291 */ /* 0x000fe400088f0e3f */
[----:B------:R-:W-:Y:S02]  /*0320*/  @UP0 UIMAD.WIDE.U32 UR24, UP1, UR10, UR21, UR24 ;  /* 0x000000150a1802a5 */ /* 0x000fe4000f820018 */
[----:B------:R-:W-:-:S02]  /*0330*/  @UP0 UIMAD.WIDE.U32 UR4, UR10, UR20, URZ ;  /* 0x000000140a0402a5 */ /* 0x000fc4000f8e003f */
[----:B------:R-:W-:Y:S02]  /*0340*/  @UP0 UIADD3.X UR27, URZ, URZ, URZ, UP1, !UPT ;  /* 0x0000003f3f1b0290 */ /* 0x000fe40008ffe43f */
[----:B------:R-:W-:Y:S01]  /*0350*/  @UP0 UIADD3 URZ, UP1, UR5, UR24, URZ ;  /* 0x00000018053f0290 */ /* 0x000fe2000ff3e03f */
[----:B------:R-:W-:Y:S01]  /*0360*/  @UP0 UMOV UR26, UR25 ;  /* 0x00000019001a0c82 */ /* 0x000fe20008000000 */
[----:B------:R-:W-:Y:S02]  /*0370*/  @!UP3 UIMAD.WIDE.U32 UR4, UR7, UR6, UR40 ;  /* 0x000000060704b2a5 */ /* 0x000fe4000f8e0028 */
[----:B------:R-:W-:Y:S02]  /*0380*/  @UP0 UIMAD.WIDE.U32.X UR24, UR28, UR21, UR26, UP1 ;  /* 0x000000151c1802a5 */ /* 0x000fe400088e041a */
[----:B------:R-:W-:Y:S01]  /*0390*/  UIADD3 UR13, UP2, UR13, -0x1, URZ ;  /* 0xffffffff0d0d7890 */ /* 0x000fe2000ff5e03f */
[----:B------:R-:W-:Y:S02]  /*03a0*/  @UP3 UMOV UR10, UR18 ;  /* 0x00000012000a3c82 */ /* 0x000fe40008000000 */
[----:B------:R-:W-:Y:S01]  /*03b0*/  @!UP3 UMOV UR10, UR4 ;  /* 0x00000004000abc82 */ /* 0x000fe20008000000 */
[----:B------:R-:W-:Y:S01]  /*03c0*/  UIADD3.X UR19, UR8, -0x1, URZ, UP2, !UPT ;  /* 0xffffffff08137890 */ /* 0x000fe200097fe43f */
[----:B------:R-:W-:Y:S01]  /*03d0*/  @!UP3 UMOV UR9, UR5 ;  /* 0x000000050009bc82 */ /* 0x000fe20008000000 */
[----:B------:R-:W-:Y:S01]  /*03e0*/  @UP0 UMOV UR11, UR24 ;  /* 0x00000018000b0c82 */ /* 0x000fe20008000000 */
[----:B------:R-:W-:Y:S01]  /*03f0*/  @UP0 UMOV UR12, UR25 ;  /* 0x00000019000c0c82 */ /* 0x000fe20008000000 */
[----:B-1----:R-:W-:Y:S08]  /*0400*/  @!P0 BRA `(.L_x_0) ;  /* 0x0000000000308947 */ /* 0x002ff00003800000 */
[----:B------:R-:W-:Y:S02]  /*0410*/  ULDC UR7, c[0x0][0x8f4] ;  /* 0x00023d0000077ab9 */ /* 0x000fe40000000800 */
[----:B------:R-:W-:-:S04]  /*0420*/  UIADD3 UR7, UP1, UR13, UR7, URZ ;  /* 0x000000070d077290 */ /* 0x000fc8000ff3e03f */
[----:B------:R-:W-:-:S04]  /*0430*/  UIADD3.X UR8, URZ, UR19, URZ, UP1, !UPT ;  /* 0x000000133f087290 */ /* 0x000fc80008ffe43f */
[----:B------:R-:W-:-:S04]  /*0440*/  UIMAD.WIDE.U32 UR4, UR8, UR22, URZ ;  /* 0x00000016080472a5 */ /* 0x000fc8000f8e003f */
[----:B------:R-:W-:Y:S02]  /*0450*/  UIMAD.WIDE.U32 UR18, UP1, UR7, UR23, UR4 ;  /* 0x00000017071272a5 */ /* 0x000fe4000f820004 */
[----:B------:R-:W-:Y:S02]  /*0460*/  UIMAD.WIDE.U32 UR4, UR7, UR22, URZ ;  /* 0x00000016070472a5 */ /* 0x000fe4000f8e003f */
[----:B------:R-:W-:Y:S02]  /*0470*/  UIADD3.X UR25, URZ, URZ, URZ, UP1, !UPT ;  /* 0x0000003f3f197290 */ /* 0x000fe40008ffe43f */
[----:B------:R-:W-:Y:S01]  /*0480*/  UIADD3 URZ, UP1, UR5, UR18, URZ ;  /* 0x00000012053f7290 */ /* 0x000fe2000ff3e03f */
[----:B------:R-:W-:-:S03]  /*0490*/  UMOV UR24, UR19 ;  /* 0x0000001300187c82 */ /* 0x000fc60008000000 */
[----:B------:R-:W-:-:S07]  /*04a0*/  UIMAD.WIDE.U32.X UR4, UR8, UR23, UR24, UP1 ;  /* 0x00000017080472a5 */ /* 0x000fce00088e0418 */
[----:B------:R-:W-:Y:S01]  /*04b0*/  UMOV UR13, UR4 ;  /* 0x00000004000d7c82 */ /* 0x000fe20008000000 */
[----:B------:R-:W-:-:S05]  /*04c0*/  UMOV UR19, UR5 ;  /* 0x0000000500137c82 */ /* 0x000fca0008000000 */
.L_x_0:
[----:B------:R-:W-:Y:S01]  /*04d0*/  ULDC UR8, c[0x0][0x934] ;  /* 0x00024d0000087ab9 */ /* 0x000fe20000000800 */
[----:B------:R-:W-:Y:S01]  /*04e0*/  ULDC UR7, c[0x0][0x904] ;  /* 0x0002410000077ab9 */ /* 0x000fe20000000800 */
[----:B------:R-:W-:Y:S01]  /*04f0*/  ULDC UR4, c[0x0][0x938] ;  /* 0x00024e0000047ab9 */ /* 0x000fe20000000800 */
[----:B------:R-:W-:Y:S01]  /*0500*/  USHF.L.U32 UR8, UR8, UR7, URZ ;  /* 0x0000000708087299 */ /* 0x000fe2000800063f */
[----:B------:R-:W-:Y:S01]  /*0510*/  SHF.R.U32.HI R13, RZ, 0x5, R19 ;  /* 0x00000005ff0d7819 */ /* 0x000fe20000011613 */
[----:B------:R-:W-:Y:S01]  /*0520*/  USHF.L.U32 UR7, UR4, UR7, URZ ;  /* 0x0000000704077299 */ /* 0x000fe2000800063f */
[----:B------:R-:W-:Y:S01]  /*0530*/  ULDC UR26, c[0x0][0x8d8] ;  /* 0x00023600001a7ab9 */ /* 0x000fe20000000800 */
[----:B------:R-:W-:Y:S02]  /*0540*/  ULDC UR30, c[0x0][0x8f0] ;  /* 0x00023c00001e7ab9 */ /* 0x000fe40000000800 */
[----:B------:R-:W-:Y:S01]  /*0550*/  IMAD.U32 R11, RZ, RZ, UR8 ;  /* 0x00000008ff0b7e24 */ /* 0x000fe2000f8e00ff */
[----:B------:R-:W-:Y:S01]  /*0560*/  USHF.R.U64 UR18, UR11, UR26, UR12 ;  /* 0x0000001a0b127299 */ /* 0x000fe2000800120c */
[----:B------:R-:W-:Y:S01]  /*0570*/  IMAD.U32 R20, RZ, RZ, UR7 ;  /* 0x00000007ff147e24 */ /* 0x000fe2000f8e00ff */
[----:B------:R-:W-:-:S02]  /*0580*/  USHF.R.U64 UR11, UR13, UR30, UR19 ;  /* 0x0000001e0d0b7299 */ /* 0x000fc40008001213 */
[----:B------:R-:W-:Y:S01]  /*0590*/  IABS R2, R11 ;  /* 0x0000000b00027213 */ /* 0x000fe20000000000 */
[----:B------:R-:W-:Y:S01]  /*05a0*/  UIADD3 UR18, UR18, -0x1, UR8 ;  /* 0xffffffff12127890 */ /* 0x000fe2000fffe008 */
[----:B------:R-:W-:Y:S01]  /*05b0*/  IABS R3, R20 ;  /* 0x0000001400037213 */ /* 0x000fe20000000000 */
[----:B------:R-:W-:Y:S01]  /*05c0*/  UIADD3 UR11, UR11, -0x1, UR7 ;  /* 0xffffffff0b0b7890 */ /* 0x000fe2000fffe007 */
[----:B------:R-:W-:Y:S01]  /*05d0*/  R2UR UR28, R2 ;  /* 0x00000000021c72ca */ /* 0x000fe200000e0000 */
[----:B------:R-:W-:Y:S01]  /*05e0*/  UMOV UR12, URZ ;  /* 0x0000003f000c7c82 */ /* 0x000fe20008000000 */
[----:B------:R-:W-:Y:S01]  /*05f0*/  UISETP.GE.AND UP5, UPT, UR18, URZ, UPT ;  /* 0x0000003f1200728c */ /* 0x000fe2000bfa6270 */
[----:B------:R-:W-:Y:S01]  /*0600*/  IMAD.MOV.U32 R2, RZ, RZ, R3 ;  /* 0x000000ffff027224 */ /* 0x000fe200078e0003 */
[----:B------:R-:W-:Y:S01]  /*0610*/  UISETP.NE.AND UP4, UPT, UR8, URZ, UPT ;  /* 0x0000003f0800728c */ /* 0x000fe2000bf85270 */
[----:B------:R-:W-:-:S03]  /*0620*/  UMOV UR54, 0x1 ;  /* 0x0000000100367882 */ /* 0x000fc60000000000 */
[----:B------:R-:W-:-:S05]  /*0630*/  R2UR UR27, R2 ;  /* 0x00000000021b72ca */ /* 0x000fca00000e0000 */
[----:B------:R-:W1:Y:S08]  /*0640*/  I2F.RP R2, UR28 ;  /* 0x0000001c00027d06 */ /* 0x000e700008209400 */
[----:B------:R-:W2:Y:S08]  /*0650*/  I2F.RP R4, UR27 ;  /* 0x0000001b00047d06 */ /* 0x000eb00008209400 */
[----:B-1----:R-:W1:Y:S08]  /*0660*/  MUFU.RCP R2, R2 ;  /* 0x0000000200027308 */ /* 0x002e700000001000 */
[----:B--2---:R-:W2:Y:S01]  /*0670*/  MUFU.RCP R4, R4 ;  /* 0x0000000400047308 */ /* 0x004ea20000001000 */
[----:B-1----:R-:W-:-:S02]  /*0680*/  VIADD R3, R2, 0xffffffe ;  /* 0x0ffffffe02037836 */ /* 0x002fc40000000000 */
[----:B------:R-:W-:-:S05]  /*0690*/  IMAD.U32 R2, RZ, RZ, UR18 ;  /* 0x00000012ff027e24 */ /* 0x000fca000f8e00ff */
[----:B------:R-:W1:Y:S01]  /*06a0*/  F2I.FTZ.U32.TRUNC.NTZ R3, R3 ;  /* 0x0000000300037305 */ /* 0x000e62000021f000 */
[----:B------:R-:W-:Y:S01]  /*06b0*/  IABS R2, R2 ;  /* 0x0000000200027213 */ /* 0x000fe20000000000 */
[----:B--2---:R-:W-:Y:S01]  /*06c0*/  VIADD R5, R4, 0xffffffe ;  /* 0x0ffffffe04057836 */ /* 0x004fe20000000000 */
[----:B------:R-:W-:Y:S02]  /*06d0*/  IABS R4, R11 ;  /* 0x0000000b00047213 */ /* 0x000fe40000000000 */
[----:B------:R-:W-:-:S03]  /*06e0*/  R2UR UR32, R2 ;  /* 0x00000000022072ca */ /* 0x000fc600000e0000 */
[----:B------:R-:W2:Y:S01]  /*06f0*/  F2I.FTZ.U32.TRUNC.NTZ R5, R5 ;  /* 0x0000000500057305 */ /* 0x000ea2000021f000 */
[----:B------:R-:W-:Y:S01]  /*0700*/  IMAD.MOV R4, RZ, RZ, -R4 ;  /* 0x000000ffff047224 */ /* 0x000fe200078e0a04 */
[----:B-1----:R-:W-:Y:S01]  /*0710*/  R2UR UR13, R3 ;  /* 0x00000000030d72ca */ /* 0x002fe200000e0000 */
[----:B------:R-:W-:Y:S01]  /*0720*/  IMAD.U32 R3, RZ, RZ, UR11 ;  /* 0x0000000bff037e24 */ /* 0x000fe2000f8e00ff */
[----:B--2---:R-:W-:-:S04]  /*0730*/  R2UR UR5, R5 ;  /* 0x00000000050572ca */ /* 0x004fc800000e0000 */
[----:B------:R-:W-:Y:S01]  /*0740*/  IABS R5, R3 ;  /* 0x0000000300057213 */ /* 0x000fe20000000000 */
[----:B------:R-:W-:Y:S01]  /*0750*/  IMAD.MOV.U32 R3, RZ, RZ, R4 ;  /* 0x000000ffff037224 */ /* 0x000fe200078e0004 */
[----:B------:R-:W-:-:S05]  /*0760*/  IABS R4, R20 ;  /* 0x0000001400047213 */ /* 0x000fca0000000000 */
[----:B------:R-:W-:Y:S01]  /*0770*/  UIADD3 UR4, URZ, -UR13, URZ ;  /* 0x8000000d3f047290 */ /* 0x000fe2000fffe03f */
[----:B------:R-:W-:Y:S01]  /*0780*/  IMAD.MOV.U32 R2, RZ, RZ, R5 ;  /* 0x000000ffff027224 */ /* 0x000fe200078e0005 */
[----:B------:R-:W-:Y:S02]  /*0790*/  IADD3 R4, RZ, -R4, RZ ;  /* 0x80000004ff047210 */ /* 0x000fe40007ffe0ff */
[----:B------:R-:W-:Y:S01]  /*07a0*/  UIMAD UR4, UR4, UR28, URZ ;  /* 0x0000001c040472a4 */ /* 0x000fe2000f8e023f */
[----:B------:R-:W-:Y:S02]  /*07b0*/  R2UR UR29, R3 ;  /* 0x00000000031d72ca */ /* 0x000fe400000e0000 */
[----:B------:R-:W-:Y:S01]  /*07c0*/  R2UR UR33, R2 ;  /* 0x00000000022172ca */ /* 0x000fe200000e0000 */
[----:B------:R-:W-:Y:S01]  /*07d0*/  UIADD3 UR24, URZ, -UR5, URZ ;  /* 0x800000053f187290 */ /* 0x000fe2000fffe03f */
[----:B------:R-:W-:Y:S01]  /*07e0*/  IMAD.MOV.U32 R2, RZ, RZ, R4 ;  /* 0x000000ffff027224 */ /* 0x000fe200078e0004 */
[----:B------:R-:W-:Y:S01]  /*07f0*/  UIMAD.WIDE.U32 UR12, UR13, UR4, UR12 ;  /* 0x000000040d0c72a5 */ /* 0x000fe2000f8e000c */
[----:B------:R-:W1:Y:S01]  /*0800*/  SHFL.IDX PT, R3, R13, RZ, 0x1f ;  /* 0x00001fff0d037589 */ /* 0x000e6200000e0000 */
[----:B------:R-:W-:Y:S01]  /*0810*/  UIMAD UR24, UR24, UR27, URZ ;  /* 0x0000001b181872a4 */ /* 0x000fe2000f8e023f */
[----:B------:R-:W-:Y:S01]  /*0820*/  UMOV UR4, URZ ;  /* 0x0000003f00047c82 */ /* 0x000fe20008000000 */
[----:B------:R-:W-:-:S02]  /*0830*/  R2UR UR31, R2 ;  /* 0x00000000021f72ca */ /* 0x000fc400000e0000 */
[----:B------:R-:W-:Y:S01]  /*0840*/  UIMAD.WIDE.U32 UR24, UR5, UR24, UR4 ;  /* 0x00000018051872a5 */ /* 0x000fe2000f8e0004 */
[----:B------:R-:W-:Y:S01]  /*0850*/  SHF.R.U32.HI R2, RZ, 0x7, R19 ;  /* 0x00000007ff027819 */ /* 0x000fe20000011613 */
[----:B------:R-:W-:-:S04]  /*0860*/  UIMAD.WIDE.U32 UR4, UR13, UR32, URZ ;  /* 0x000000200d0472a5 */ /* 0x000fc8000f8e003f */
[----:B------:R-:W-:Y:S01]  /*0870*/  UIMAD UR5, UR5, UR29, UR32 ;  /* 0x0000001d050572a4 */ /* 0x000fe2000f8e0220 */
[----:B------:R-:W2:Y:S01]  /*0880*/  SHFL.IDX PT, R2, R2, RZ, 0x1f ;  /* 0x00001fff02027589 */ /* 0x000ea200000e0000 */
[----:B------:R-:W-:Y:S01]  /*0890*/  UMOV UR19, UR25 ;  /* 0x0000001900137c82 */ /* 0x000fe20008000000 */
[----:B------:R-:W-:Y:S02]  /*08a0*/  ULOP3.LUT UR32, URZ, UR8, URZ, 0x33, !UPT ;  /* 0x000000083f207292 */ /* 0x000fe4000f8e333f */
[----:B------:R-:W-:Y:S02]  /*08b0*/  UIMAD.WIDE.U32 UR24, UR19, UR33, URZ ;  /* 0x00000021131872a5 */ /* 0x000fe4000f8e003f */
[----:B------:R-:W-:Y:S02]  /*08c0*/  UISETP.GT.U32.AND UP1, UPT, UR28, UR5, UPT ;  /* 0x000000051c00728c */ /* 0x000fe4000bf24070 */
[----:B------:R-:W-:Y:S02]  /*08d0*/  UIMAD UR25, UR25, UR31, UR33 ;  /* 0x0000001f191972a4 */ /* 0x000fe4000f8e0221 */
[----:B------:R-:W-:-:S02]  /*08e0*/  ULOP3.LUT UR33, URZ, UR7, URZ, 0x33, !UPT ;  /* 0x000000073f217292 */ /* 0x000fc4000f8e333f */
[----:B------:R-:W-:Y:S01]  /*08f0*/  UISETP.GT.U32.AND UP2, UPT, UR27, UR25, UPT ;  /* 0x000000191b00728c */ /* 0x000fe2000bf44070 */
[----:B-1----:R-:W-:-:S04]  /*0900*/  R2UR UR34, R3 ;  /* 0x00000000032272ca */ /* 0x002fc800000e0000 */
[----:B------:R-:W-:-:S04]  /*0910*/  @!UP1 UIADD3 UR5, UR5, -UR28, URZ ;  /* 0x8000001c05059290 */ /* 0x000fc8000fffe03f */
[----:B------:R-:W-:Y:S02]  /*0920*/  UISETP.GT.U32.AND UP6, UPT, UR28, UR5, UPT ;  /* 0x000000051c00728c */ /* 0x000fe4000bfc4070 */
[----:B------:R-:W-:Y:S01]  /*0930*/  @!UP2 UIADD3 UR25, UR25, -UR27, URZ ;  /* 0x8000001b1919a290 */ /* 0x000fe2000fffe03f */
[----:B--2---:R-:W-:Y:S01]  /*0940*/  R2UR UR12, R2 ;  /* 0x00000000020c72ca */ /* 0x004fe200000e0000 */
[----:B------:R-:W-:Y:S01]  /*0950*/  UISETP.NE.AND UP2, UPT, UR7, URZ, UPT ;  /* 0x0000003f0700728c */ /* 0x000fe2000bf45270 */
[----:B------:R-:W-:Y:S01]  /*0960*/  ISETP.NE.AND P1, PT, RZ, UR34, PT ;  /* 0x00000022ff007c0c */ /* 0x000fe2000bf25270 */
[----:B------:R-:W-:Y:S02]  /*0970*/  UISETP.GT.U32.AND UP1, UPT, UR27, UR25, UPT ;  /* 0x000000191b00728c */ /* 0x000fe4000bf24070 */
[----:B------:R-:W-:-:S03]  /*0980*/  USHF.R.S32.HI UR4, URZ, 0x1f, UR34 ;  /* 0x0000001f3f047899 */ /* 0x000fc60008011422 */
[----:B------:R-:W-:Y:S02]  /*0990*/  @!UP6 UIADD3 UR5, UR5, -UR28, URZ ;  /* 0x8000001c0505e290 */ /* 0x000fe4000fffe03f */
[----:B------:R-:W-:Y:S02]  /*09a0*/  UISETP.GE.AND UP6, UPT, UR11, URZ, UPT ;  /* 0x0000003f0b00728c */ /* 0x000fe4000bfc6270 */
[----:B------:R-:W-:Y:S02]  /*09b0*/  @!UP5 UIADD3 UR5, -UR5, URZ, URZ ;  /* 0x0000003f0505d290 */ /* 0x000fe4000fffe13f */
[----:B------:R-:W-:Y:S02]  /*09c0*/  @!UP1 UIADD3 UR25, UR25, -UR27, URZ ;  /* 0x8000001b19199290 */ /* 0x000fe4000fffe03f */
[----:B------:R-:W-:Y:S02]  /*09d0*/  ULEA.HI UR4, UR4, UR34, URZ, 0x2 ;  /* 0x0000002204047291 */ /* 0x000fe4000f8f103f */
[----:B------:R-:W-:-:S02]  /*09e0*/  USEL UR5, UR32, UR5, !UP4 ;  /* 0x0000000520057287 */ /* 0x000fc4000e000000 */
[----:B------:R-:W-:Y:S02]  /*09f0*/  ULOP3.LUT UR4, UR4, 0xfffffffc, URZ, 0xc0, !UPT ;  /* 0xfffffffc04047892 */ /* 0x000fe4000f8ec03f */
[----:B------:R-:W-:Y:S02]  /*0a00*/  @!UP6 UIADD3 UR25, -UR25, URZ, URZ ;  /* 0x0000003f1919e290 */ /* 0x000fe4000fffe13f */
[----:B------:R-:W-:Y:S02]  /*0a10*/  UIADD3 UR5, UR18, -UR5, URZ ;  /* 0x8000000512057290 */ /* 0x000fe4000fffe03f */
[----:B------:R-:W-:Y:S02]  /*0a20*/  USEL UR25, UR33, UR25, !UP2 ;  /* 0x0000001921197287 */ /* 0x000fe4000d000000 */
[----:B------:R-:W-:Y:S02]  /*0a30*/  UIADD3 UR55, UR34, -UR4, URZ ;  /* 0x8000000422377290 */ /* 0x000fe4000fffe03f */
[----:B------:R-:W-:-:S02]  /*0a40*/  UIADD3 UR25, UR11, -UR25, URZ ;  /* 0x800000190b197290 */ /* 0x000fc4000fffe03f */
[----:B------:R-:W-:Y:S02]  /*0a50*/  UISETP.NE.AND UP1, UPT, UR12, URZ, UPT ;  /* 0x0000003f0c00728c */ /* 0x000fe4000bf25270 */
[----:B------:R-:W-:Y:S02]  /*0a60*/  UIMAD UR24, UR5, UR25, URZ ;  /* 0x00000019051872a4 */ /* 0x000fe4000f8e023f */
[----:B------:R-:W-:Y:S02]  /*0a70*/  USEL UR4, UR25, UR5, !UP3 ;  /* 0x0000000519047287 */ /* 0x000fe4000d800000 */
[----:B------:R-:W-:Y:S02]  /*0a80*/  USHF.R.S32.HI UR25, URZ, 0x1f, UR24 ;  /* 0x0000001f3f197899 */ /* 0x000fe40008011418 */
[----:B------:R-:W-:Y:S01]  /*0a90*/  USHF.R.S32.HI UR5, URZ, 0x1f, UR4 ;  /* 0x0000001f3f057899 */ /* 0x000fe20008011404 */
[----:B------:R-:W-:Y:S01]  /*0aa0*/  IMAD.U32 R6, RZ, RZ, UR24 ;  /* 0x00000018ff067e24 */ /* 0x000fe2000f8e00ff */
[----:B------:R-:W-:Y:S01]  /*0ab0*/  UISETP.EQ.AND UP5, UPT, UR55, 0x3, !UP1 ;  /* 0x000000033700788c */ /* 0x000fe2000cfa2270 */
[----:B------:R-:W-:-:S02]  /*0ac0*/  IMAD.U32 R4, RZ, RZ, UR4 ;  /* 0x00000004ff047e24 */ /* 0x000fc4000f8e00ff */
[----:B------:R-:W-:Y:S01]  /*0ad0*/  IMAD.U32 R7, RZ, RZ, UR25 ;  /* 0x00000019ff077e24 */ /* 0x000fe2000f8e00ff */
[----:B------:R-:W-:Y:S01]  /*0ae0*/  USEL UR54, UR54, 0x2, UP5 ;  /* 0x0000000236367887 */ /* 0x000fe2000a800000 */
[----:B------:R-:W-:Y:S01]  /*0af0*/  IMAD.U32 R5, RZ, RZ, UR5 ;  /* 0x00000005ff057e24 */ /* 0x000fe2000f8e00ff */
[----:B------:R-:W-:Y:S10]  /*0b00*/  @P1 BRA `(.L_x_1) ;  /* 0x0000000000841947 */ /* 0x000ff40003800000 */
[----:B------:R-:W-:Y:S01]  /*0b10*/  ELECT P1, URZ, PT ;  /* 0x00000000003f782f */ /* 0x000fe20003820000 */
[----:B------:R-:W-:-:S12]  /*0b20*/  BSSY B0, `(.L_x_1) ;  /* 0x000001f000007945 */ /* 0x000fd80003800000 */
[----:B------:R-:W-:Y:S05]  /*0b30*/  @!P1 BRA `(.L_x_2) ;  /* 0x0000000000749947 */ /* 0x000fea0003800000 */
[----:B------:R-:W1:Y:S01]  /*0b40*/  S2UR UR11, SR_CgaCtaId ;  /* 0x00000000000b79c3 */ /* 0x000e620000008800 */
[----:B------:R-:W-:Y:S01]  /*0b50*/  UMOV UR4, 0x400 ;  /* 0x0000040000047882 */ /* 0x000fe20000000000 */
[----:B------:R-:W-:Y:S01]  /*0b60*/  UMOV UR5, 0x1 ;  /* 0x0000000100057882 */ /* 0x000fe20000000000 */
[----:B------:R-:W-:Y:S02]  /*0b70*/  UMOV UR24, 0x140 ;  /* 0x0000014000187882 */ /* 0x000fe40000000000 */
[----:B------:R-:W-:-:S04]  /*0b80*/  UIADD3 UR24, -UR24, 0x100000, URZ ;  /* 0x0010000018187890 */ /* 0x000fc8000fffe13f */
[----:B------:R-:W-:Y:S02]  /*0b90*/  USHF.L.U32 UR25, UR24, 0xb, URZ ;  /* 0x0000000b18197899 */ /* 0x000fe4000800063f */
[----:B------:R-:W-:Y:S02]  /*0ba0*/  USHF.L.U32 UR24, UR24, 0x1, URZ ;  /* 0x0000000118187899 */ /* 0x000fe4000800063f */
[----:B-1----:R-:W-:Y:S02]  /*0bb0*/  ULEA UR11, UR11, UR4, 0x18 ;  /* 0x000000040b0b7291 */ /* 0x002fe4000f8ec03f */
[----:B------:R-:W-:-:S04]  /*0bc0*/  UIADD3 UR4, -UR5, 0x100000, URZ ;  /* 0x0010000005047890 */ /* 0x000fc8000fffe13f */
[----:B------:R-:W-:Y:S02]  /*0bd0*/  USHF.L.U32 UR5, UR4, 0xb, URZ ;  /* 0x0000000b04057899 */ /* 0x000fe4000800063f */
[----:B------:R-:W-:Y:S01]  /*0be0*/  USHF.L.U32 UR4, UR4, 0x1, URZ ;  /* 0x0000000104047899 */ /* 0x000fe2000800063f */
[----:B------:R-:W1:Y:S11]  /*0bf0*/  FENCE.VIEW.ASYNC.S ;  /* 0x00000000000073c6 */ /* 0x000e760000000000 */
[----:B-1----:R1:W2:Y:S01]  /*0c00*/  SYNCS.EXCH.64 URZ, [UR11+0x38400], UR4 ;  /* 0x038400040b3f75b2 */ /* 0x0022a20008000100 */
[----:B------:R1:W3:Y:S01]  /*0c10*/  SYNCS.EXCH.64 URZ, [UR11+0x38440], UR24 ;  /* 0x038440180b3f75b2 */ /* 0x0002e20008000100 */
[----:B------:R1:W4:Y:S01]  /*0c20*/  SYNCS.EXCH.64 URZ, [UR11+0x38408], UR4 ;  /* 0x038408040b3f75b2 */ /* 0x0003220008000100 */
[----:B------:R1:W1:Y:S01]  /*0c30*/  SYNCS.EXCH.64 URZ, [UR11+0x38448], UR24 ;  /* 0x038448180b3f75b2 */ /* 0x0002620008000100 */
        /* <DEDUP_REMOVED lines=12> */
[----:B------:R-:W-:Y:S01]  /*0d00*/  NOP ;  /* 0x0000000000007918 */ /* 0x000fe20000000000 */
.L_x_2:
[----:B-1----:R-:W-:Y:S05]  /*0d10*/  BSYNC B0 ;  /* 0x0000000000007941 */ /* 0x002fea0003800000 */
.L_x_1:
[----:B------:R-:W1:Y:S01]  /*0d20*/  SHFL.IDX PT, R2, R13, RZ, 0x1f ;  /* 0x00001fff0d027589 */ /* 0x000e6200000e0000 */
[----:B------:R-:W-:Y:S01]  /*0d30*/  UIADD3 UR18, UR12, -0x1, URZ ;  /* 0xffffffff0c127890 */ /* 0x000fe2000fffe03f */
[----:B------:R-:W-:Y:S01]  /*0d40*/  I2FP.F32.U32 R3, UR6 ;  /* 0x0000000600037c45 */ /* 0x000fe20008201000 */
[----:B------:R-:W-:Y:S01]  /*0d50*/  UISETP.LT.U32.AND UP6, UPT, UR55, 0x2, !UP1 ;  /* 0x000000023700788c */ /* 0x000fe2000cfc1070 */
[----:B------:R-:W-:Y:S01]  /*0d60*/  NOP ;  /* 0x0000000000007918 */ /* 0x000fe20000000000 */
[----:B------:R-:W-:Y:S02]  /*0d70*/  UISETP.GE.U32.AND UP5, UPT, UR18, 0x2, UPT ;  /* 0x000000021200788c */ /* 0x000fe4000bfa6070 */
[----:B------:R-:W-:-:S04]  /*0d80*/  USEL UR53, URZ, 0x1, !UP6 ;  /* 0x000000013f357887 */ /* 0x000fc8000f000000 */
[----:B------:R-:W-:Y:S01]  /*0d90*/  USEL UR53, UR53, 0x2, UP5 ;  /* 0x0000000235357887 */ /* 0x000fe2000a800000 */
[----:B-1----:R-:W-:-:S13]  /*0da0*/  ISETP.NE.AND P1, PT, R2, RZ, PT ;  /* 0x000000ff0200720c */ /* 0x002fda0003f25270 */
[----:B------:R-:W-:Y:S05]  /*0db0*/  @P1 BRA `(.L_x_3) ;  /* 0x0000000000581947 */ /* 0x000fea0003800000 */
[----:B------:R-:W1:Y:S01]  /*0dc0*/  S2UR UR5, SR_CgaCtaId ;  /* 0x00000000000579c3 */ /* 0x000e620000008800 */
[----:B------:R-:W-:Y:S01]  /*0dd0*/  UMOV UR4, 0x400 ;  /* 0x0000040000047882 */ /* 0x000fe20000000000 */
[----:B------:R-:W-:Y:S01]  /*0de0*/  UMOV UR24, 0x1 ;  /* 0x0000000100187882 */ /* 0x000fe20000000000 */
[----:B------:R-:W-:Y:S01]  /*0df0*/  UMOV UR25, 0x4 ;  /* 0x0000000400197882 */ /* 0x000fe20000000000 */
[----:B------:R-:W-:Y:S01]  /*0e00*/  ELECT P1, URZ, PT ;  /* 0x00000000003f782f */ /* 0x000fe20003820000 */
[----:B-1----:R-:W-:Y:S02]  /*0e10*/  ULEA UR11, UR5, UR4, 0x18 ;  /* 0x00000004050b7291 */ /* 0x002fe4000f8ec03f */
[----:B------:R-:W-:-:S04]  /*0e20*/  UIADD3 UR4, -UR24, 0x100000, URZ ;  /* 0x0010000018047890 */ /* 0x000fc8000fffe13f */
[----:B------:R-:W-:Y:S02]  /*0e30*/  USHF.L.U32 UR5, UR4, 0xb, URZ ;  /* 0x0000000b04057899 */ /* 0x000fe4000800063f */
[----:B------:R-:W-:Y:S02]  /*0e40*/  USHF.L.U32 UR4, UR4, 0x1, URZ ;  /* 0x0000000104047899 */ /* 0x000fe4000800063f */
[----:B------:R-:W-:-:S04]  /*0e50*/  UIADD3 UR24, -UR25, 0x100000, URZ ;  /* 0x0010000019187890 */ /* 0x000fc8000fffe13f */
[----:B------:R-:W-:Y:S02]  /*0e60*/  USHF.L.U32 UR25, UR24, 0xb, URZ ;  /* 0x0000000b18197899 */ /* 0x000fe4000800063f */
[----:B------:R-:W-:Y:S01]  /*0e70*/  USHF.L.U32 UR24, UR24, 0x1, URZ ;  /* 0x0000000118187899 */ /* 0x000fe2000800063f */
[----:B------:R-:W1:Y:S03]  /*0e80*/  FENCE.VIEW.ASYNC.S ;  /* 0x00000000000073c6 */ /* 0x000e660000000000 */
[----:B-1----:R1:W1:Y:S08]  /*0e90*/  SYNCS.EXCH.64 URZ, [UR11+0x38480], UR4 ;  /* 0x038480040b3f75b2 */ /* 0x0022700008000100 */
        /* <DEDUP_REMOVED lines=8> */
.L_x_3:
[----:B------:R-:W2:Y:S01]  /*0f20*/  SHFL.IDX PT, R15, R13, RZ, 0x1f ;  /* 0x00001fff0d0f7589 */ /* 0x000ea200000e0000 */
[----:B-1----:R-:W-:Y:S01]  /*0f30*/  ULDC UR4, c[0x0][0x154] ;  /* 0x0000550000047ab9 */ /* 0x002fe20000000800 */
[----:B------:R-:W1:Y:S01]  /*0f40*/  LDC R14, c[0x0][0x148] ;  /* 0x00005200ff0e7b82 */ /* 0x000e620000000800 */
[----:B------:R-:W-:Y:S01]  /*0f50*/  FMUL R12, R3, UR4 ;  /* 0x00000004030c7c20 */ /* 0x000fe20008400000 */
[----:B------:R-:W-:Y:S01]  /*0f60*/  UISETP.EQ.AND UP6, UPT, UR55, 0x2, !UP1 ;  /* 0x000000023700788c */ /* 0x000fe2000cfc2270 */
[----:B------:R-:W-:Y:S01]  /*0f70*/  I2FP.F32.U32 R3, UR40 ;  /* 0x0000002800037c45 */ /* 0x000fe20008201000 */
[----:B------:R-:W-:Y:S01]  /*0f80*/  ULDC UR4, c[0x0][0x150] ;  /* 0x0000540000047ab9 */ /* 0x000fe20000000800 */
[----:B------:R-:W-:Y:S01]  /*0f90*/  NOP ;  /* 0x0000000000007918 */ /* 0x000fe20000000000 */
[----:B------:R-:W-:Y:S01]  /*0fa0*/  USEL UR52, URZ, 0x1, !UP6 ;  /* 0x000000013f347887 */ /* 0x000fe2000f000000 */
[----:B------:R-:W3:Y:S01]  /*0fb0*/  F2I.U32.TRUNC.NTZ R12, R12 ;  /* 0x0000000c000c7305 */ /* 0x000ee2000020f000 */
[----:B------:R-:W-:-:S02]  /*0fc0*/  FMUL R17, R3, UR4 ;  /* 0x0000000403117c20 */ /* 0x000fc40008400000 */
[----:B------:R-:W-:Y:S01]  /*0fd0*/  USEL UR52, UR52, 0x2, UP5 ;  /* 0x0000000234347887 */ /* 0x000fe2000a800000 */
[----:B--2---:R-:W-:Y:S01]  /*0fe0*/  ISETP.NE.AND P1, PT, R15, RZ, PT ;  /* 0x000000ff0f00720c */ /* 0x004fe20003f25270 */
[----:B---3--:R-:W-:-:S04]  /*0ff0*/  IMAD.MOV R21, RZ, RZ, -R12 ;  /* 0x000000ffff157224 */ /* 0x008fc800078e0a0c */
[----:B-1----:R-:W-:-:S08]  /*1000*/  IMAD R21, R14, R21, UR6 ;  /* 0x000000060e157e24 */ /* 0x002fd0000f8e0215 */
[----:B------:R-:W-:Y:S05]  /*1010*/  @P1 BRA `(.L_x_4) ;  /* 0x0000000000581947 */ /* 0x000fea0003800000 */
[----:B------:R-:W1:Y:S01]  /*1020*/  S2UR UR5, SR_CgaCtaId ;  /* 0x00000000000579c3 */ /* 0x000e620000008800 */
[----:B------:R-:W-:Y:S01]  /*1030*/  UMOV UR4, 0x400 ;  /* 0x0000040000047882 */ /* 0x000fe20000000000 */
[----:B------:R-:W-:Y:S01]  /*1040*/  UMOV UR11, 0x20 ;  /* 0x00000020000b7882 */ /* 0x000fe20000000000 */
[----:B------:R-:W-:Y:S01]  /*1050*/  UMOV UR24, 0x100 ;  /* 0x0000010000187882 */ /* 0x000fe20000000000 */
[----:B------:R-:W-:Y:S01]  /*1060*/  ELECT P1, URZ, PT ;  /* 0x00000000003f782f */ /* 0x000fe20003820000 */
        /* <DEDUP_REMOVED lines=10> */
[----:B------:R1:W1:Y:S01]  /*1110*/  SYNCS.EXCH.64 URZ, [UR6+0x384c8], UR4 ;  /* 0x0384c804063f75b2 */ /* 0x0002620008000100 */
[----:B------:R1:W1:Y:S01]  /*1120*/  SYNCS.EXCH.64 URZ, [UR6+0x384e8], UR24 ;  /* 0x0384e818063f75b2 */ /* 0x0002620008000100 */
[----:B------:R1:W1:Y:S01]  /*1130*/  SYNCS.EXCH.64 URZ, [UR6+0x384d0], UR4 ;  /* 0x0384d004063f75b2 */ /* 0x0002620008000100 */
[----:B------:R1:W1:Y:S01]  /*1140*/  SYNCS.EXCH.64 URZ, [UR6+0x384f0], UR24 ;  /* 0x0384f018063f75b2 */ /* 0x0002620008000100 */
[----:B------:R1:W1:Y:S01]  /*1150*/  SYNCS.EXCH.64 URZ, [UR6+0x384d8], UR4 ;  /* 0x0384d804063f75b2 */ /* 0x0002620008000100 */
[----:B------:R1:W1:Y:S01]  /*1160*/  SYNCS.EXCH.64 URZ, [UR6+0x384f8], UR24 ;  /* 0x0384f818063f75b2 */ /* 0x0002620008000100 */
[----:B------:R-:W-:Y:S01]  /*1170*/  NOP ;  /* 0x0000000000007918 */ /* 0x000fe20000000000 */
.L_x_4:
[----:B------:R-:W-:Y:S01]  /*1180*/  SHF.R.S32.HI R14, RZ, 0x1f, R19 ;  /* 0x0000001fff0e7819 */ /* 0x000fe20000011413 */
[----:B------:R-:W4:Y:S01]  /*1190*/  SHFL.IDX PT, R15, R13, RZ, 0x1f ;  /* 0x00001fff0d0f7589 */ /* 0x000f2200000e0000 */
[----:B------:R-:W-:Y:S01]  /*11a0*/  ELECT P1, URZ, PT ;  /* 0x00000000003f782f */ /* 0x000fe20003820000 */
[----:B------:R-:W2:Y:S01]  /*11b0*/  LDC R18, c[0x0][0x144] ;  /* 0x00005100ff127b82 */ /* 0x000ea20000000800 */
[----:B------:R-:W-:Y:S01]  /*11c0*/  LEA.HI R3, R14, R19, RZ, 0x7 ;  /* 0x000000130e037211 */ /* 0x000fe200078f38ff */
[----:B------:R-:W3:Y:S01]  /*11d0*/  F2I.U32.TRUNC.NTZ R17, R17 ;  /* 0x0000001100117305 */ /* 0x000ee2000020f000 */
[----:B-1----:R-:W-:Y:S01]  /*11e0*/  UMOV UR4, 0x20 ;  /* 0x0000002000047882 */ /* 0x002fe20000000000 */
[----:B------:R-:W-:Y:S01]  /*11f0*/  NOP ;  /* 0x0000000000007918 */ /* 0x000fe20000000000 */
[----:B------:R-:W-:Y:S01]  /*1200*/  LOP3.LUT R12, R3, 0xffffff80, RZ, 0xc0, !PT ;  /* 0xffffff80030c7812 */ /* 0x000fe200078ec0ff */
[----:B------:R-:W-:Y:S01]  /*1210*/  ULDC UR41, c[0x0][0xc] ;  /* 0x0000030000297ab9 */ /* 0x000fe20000000800 */
[----:B------:R-:W-:-:S03]  /*1220*/  MOV R23, 0x1 ;  /* 0x0000000100177802 */ /* 0x000fc60000000f00 */
[----:B------:R-:W-:-:S05]  /*1230*/  IMAD.IADD R12, R19, 0x1, -R12 ;  /* 0x00000001130c7824 */ /* 0x000fca00078e0a0c */
[----:B------:R-:W-:-:S04]  /*1240*/  SHF.R.S32.HI R3, RZ, 0x1f, R12 ;  /* 0x0000001fff037819 */ /* 0x000fc8000001140c */
[----:B------:R-:W-:Y:S02]  /*1250*/  LEA.HI R3, R3, R12, RZ, 0x3 ;  /* 0x0000000c03037211 */ /* 0x000fe400078f18ff */
[----:B----4-:R-:W-:Y:S02]  /*1260*/  ISETP.NE.OR P1, PT, R15, RZ, !P1 ;  /* 0x000000ff0f00720c */ /* 0x010fe40004f25670 */
[--C-:B------:R-:W-:Y:S02]  /*1270*/  SHF.R.S32.HI R15, RZ, 0x3, R3.reuse ;  /* 0x00000003ff0f7819 */ /* 0x100fe40000011403 */
[----:B------:R-:W-:Y:S02]  /*1280*/  SHF.R.S32.HI R16, RZ, 0x1f, R3 ;  /* 0x0000001fff107819 */ /* 0x000fe40000011403 */
[----:B------:R-:W-:Y:S02]  /*1290*/  SHF.R.S32.HI R3, RZ, 0x1f, R2 ;  /* 0x0000001fff037819 */ /* 0x000fe40000011402 */
[----:B------:R-:W-:-:S02]  /*12a0*/  LEA.HI R16, R16, R15, RZ, 0x2 ;  /* 0x0000000f10107211 */ /* 0x000fc400078f10ff */
[----:B------:R-:W-:Y:S02]  /*12b0*/  LEA.HI R3, R3, R2, RZ, 0x2 ;  /* 0x0000000203037211 */ /* 0x000fe400078f10ff */
[----:B------:R-:W-:Y:S01]  /*12c0*/  LOP3.LUT R16, R16, 0xfffffffc, RZ, 0xc0, !PT ;  /* 0xfffffffc10107812 */ /* 0x000fe200078ec0ff */
[----:B------:R-:W-:Y:S01]  /*12d0*/  VOTEU.ALL UP5, P1 ;  /* 0x00000000003f7886 */ /* 0x000fe200008a0000 */
[----:B------:R-:W-:Y:S01]  /*12e0*/  LOP3.LUT R3, R3, 0x3ffffffc, RZ, 0xc0, !PT ;  /* 0x3ffffffc03037812 */ /* 0x000fe200078ec0ff */
[----:B------:R-:W-:Y:S02]  /*12f0*/  VOTEU.ALL UP6, P1 ;  /* 0x00000000003f7886 */ /* 0x000fe400008c0000 */
[----:B------:R-:W-:Y:S01]  /*1300*/  IMAD.IADD R16, R15, 0x1, -R16 ;  /* 0x000000010f107824 */ /* 0x000fe200078e0a10 */
[----:B------:R-:W1:Y:S01]  /*1310*/  @!UP5 S2UR UR11, SR_CgaCtaId ;  /* 0x00000000000bd9c3 */ /* 0x000e620000008800 */
[----:B------:R-:W-:Y:S01]  /*1320*/  IMAD.IADD R3, R2, 0x1, -R3 ;  /* 0x0000000102037824 */ /* 0x000fe200078e0a03 */
[----:B------:R-:W-:Y:S01]  /*1330*/  @!UP5 UMOV UR6, 0x400 ;  /* 0x000004000006d882 */ /* 0x000fe20000000000 */
[----:B---3--:R-:W-:Y:S01]  /*1340*/  IMAD.MOV R15, RZ, RZ, -R17 ;  /* 0x000000ffff0f7224 */ /* 0x008fe200078e0a11 */
[----:B------:R-:W-:-:S04]  /*1350*/  @!UP5 UIADD3 UR4, -UR4, 0x100000, URZ ;  /* 0x001000000404d890 */ /* 0x000fc8000fffe13f */
[----:B------:R-:W-:Y:S02]  /*1360*/  @!UP5 USHF.L.U32 UR5, UR4, 0xb, URZ ;  /* 0x0000000b0405d899 */ /* 0x000fe4000800063f */
[----:B------:R-:W-:Y:S01]  /*1370*/  @!UP5 USHF.L.U32 UR4, UR4, 0x1, URZ ;  /* 0x000000010404d899 */ /* 0x000fe2000800063f */
[----:B------:R-:W-:Y:S02]  /*1380*/  IMAD R3, R3, 0x4, R16 ;  /* 0x0000000403037824 */ /* 0x000fe400078e0210 */
[----:B--2---:R-:W-:Y:S02]  /*1390*/  IMAD R15, R18, R15, UR40 ;  /* 0x00000028120f7e24 */ /* 0x004fe4000f8e020f */
[C---:B------:R-:W-:Y:S01]  /*13a0*/  IMAD.SHL.U32 R22, R3.reuse, 0x4, RZ ;  /* 0x0000000403167824 */ /* 0x040fe200078e00ff */
[----:B------:R-:W-:-:S04]  /*13b0*/  LEA.HI R2, R3, R3, RZ, 0x1 ;  /* 0x0000000303027211 */ /* 0x000fc800078f08ff */
[----:B------:R-:W-:Y:S02]  /*13c0*/  LOP3.LUT R2, R2, 0xfffffffe, RZ, 0xc0, !PT ;  /* 0xfffffffe02027812 */ /* 0x000fe400078ec0ff */
[----:B------:R-:W-:-:S03]  /*13d0*/  LOP3.LUT R22, R3, 0xc, R22, 0x78, !PT ;  /* 0x0000000c03167812 */ /* 0x000fc600078e7816 */
[----:B------:R-:W-:-:S05]  /*13e0*/  IMAD.IADD R2, R3, 0x1, -R2 ;  /* 0x0000000103027824 */ /* 0x000fca00078e0a02 */
[----:B------:R-:W-:Y:S01]  /*13f0*/  ISETP.NE.AND P2, PT, R2, R15, PT ;  /* 0x0000000f0200720c */ /* 0x000fe20003f45270 */
[----:B-1----:R-:W-:Y:S01]  /*1400*/  @!UP5 ULEA UR6, UR11, UR6, 0x18 ;  /* 0x000000060b06d291 */ /* 0x002fe2000f8ec03f */
[----:B------:R-:W1:Y:S01]  /*1410*/  LDC R15, c[0x0][0x140] ;  /* 0x00005000ff0f7b82 */ /* 0x000e620000000800 */
[----:B------:R-:W-:Y:S01]  /*1420*/  VOTEU.ALL UP5, P1 ;  /* 0x00000000003f7886 */ /* 0x000fe200008a0000 */
[----:B------:R-:W-:-:S04]  /*1430*/  LOP3.LUT P1, RZ, R12, 0x7, RZ, 0xc0, !PT ;  /* 0x000000070cff7812 */ /* 0x000fc8000782c0ff */
[----:B------:R-:W-:-:S05]  /*1440*/  ISETP.LT.U32.AND P1, PT, R22, 0x2, !P1 ;  /* 0x000000021600780c */ /* 0x000fca0004f21070 */
[----:B------:R-:W-:Y:S01]  /*1450*/  @P2 LEA.HI R2, R22, R22, RZ, 0x1 ;  /* 0x0000001616022211 */ /* 0x000fe200078f08ff */
[----:B------:R-:W2:Y:S02]  /*1460*/  FENCE.VIEW.ASYNC.S ;  /* 0x00000000000073c6 */ /* 0x000ea40000000000 */
[----:B--2---:R-:W2:Y:S01]  /*1470*/  @!UP5 SYNCS.EXCH.64 URZ, [UR6+0x38500], UR4 ;  /* 0x03850004063fd5b2 */ /* 0x004ea20008000100 */
[----:B------:R-:W-:-:S04]  /*1480*/  @P2 SHF.R.S32.HI R2, RZ, 0x1, R2 ;  /* 0x00000001ff022819 */ /* 0x000fc80000011402 */
[----:B------:R-:W-:Y:S02]  /*1490*/  @P2 ISETP.NE.AND P3, PT, R2, R21, PT ;  /* 0x000000150200220c */ /* 0x000fe40003f65270 */
[----:B------:R-:W-:Y:S02]  /*14a0*/  SEL R2, RZ, 0x1, !P1 ;  /* 0x00000001ff027807 */ /* 0x000fe40004800000 */
[----:B------:R-:W-:Y:S02]  /*14b0*/  @P2 SEL R23, RZ, 0x1, P3 ;  /* 0x00000001ff172807 */ /* 0x000fe40001800000 */
[----:B-1----:R-:W-:Y:S02]  /*14c0*/  ISETP.EQ.U32.AND P4, PT, R15, 0x1, PT ;  /* 0x000000010f00780c */ /* 0x002fe40003f82070 */
[----:B------:R-:W-:Y:S01]  /*14d0*/  LOP3.LUT R23, R23, R2, RZ, 0xc0, !PT ;  /* 0x0000000217177212 */ /* 0x000fe200078ec0ff */
[----:B------:R1:W3:Y:S01]  /*14e0*/  @!UP6 SYNCS.EXCH.64 URZ, [UR6+0x38508], UR4 ;  /* 0x03850804063fe5b2 */ /* 0x0002e20008000100 */
[----:B------:R-:W-:Y:S01]  /*14f0*/  NOP ;  /* 0x0000000000007918 */ /* 0x000fe20000000000 */
[----:B-1----:R-:W-:-:S08]  /*1500*/  ULDC.U8 UR4, c[0x0][0x900] ;  /* 0x0002400000047ab9 */ /* 0x002fd00000000000 */
[----:B--2---:R-:W-:Y:S05]  /*1510*/  @!P4 BRA `(.L_x_5) ;  /* 0x000000000008c947 */ /* 0x004fea0003800000 */
[----:B---3--:R-:W-:Y:S01]  /*1520*/  UCGABAR_ARV ;  /* 0x00000000000079c7 */ /* 0x008fe20008000000 */
[----:B------:R-:W-:Y:S05]  /*1530*/  BRA `(.L_x_6) ;  /* 0x0000000000047947 */ /* 0x000fea0003800000 */
.L_x_5:
[----:B---3--:R-:W-:Y:S01]  /*1540*/  NOP ;  /* 0x0000000000007918 */ /* 0x008fe20000000000 */
.L_x_6:
[----:B------:R-:W-:Y:S05]  /*1550*/  @!P4 BRA `(.L_x_7) ;  /* 0x00000000000cc947 */ /* 0x000fea0003800000 */
[----:B------:R-:W-:Y:S01]  /*1560*/  UCGABAR_WAIT ;  /* 0x0000000000007dc7 */ /* 0x000fe20008000000 */
[----:B------:R-:W-:Y:S01]  /*1570*/  CCTL.IVALL ;  /* 0x00000000ff00798f */ /* 0x000fe20002000000 */
[----:B------:R-:W-:Y:S05]  /*1580*/  BRA `(.L_x_8) ;  /* 0x0000000000047947 */ /* 0x000fea0003800000 */
.L_x_7:
[----:B------:R-:W-:Y:S06]  /*1590*/  BAR.SYNC.DEFER_BLOCKING 0x0 ;  /* 0x0000000000007b1d */ /* 0x000fec0000010000 */
.L_x_8:
[----:B------:R-:W1:Y:S01]  /*15a0*/  LDC.64 R16, c[0x0][0x8f8] ;  /* 0x00023e00ff107b82 */ /* 0x000e620000000a00 */
[----:B------:R-:W-:Y:S01]  /*15b0*/  IMAD.U32 R2, RZ, RZ, UR9 ;  /* 0x00000009ff027e24 */ /* 0x000fe2000f8e00ff */
[----:B------:R-:W-:Y:S01]  /*15c0*/  ISETP.NE.AND P2, PT, RZ, UR4, PT ;  /* 0x00000004ff007c0c */ /* 0x000fe2000bf45270 */
[----:B------:R-:W-:Y:S01]  /*15d0*/  UMOV UR6, URZ ;  /* 0x0000003f00067c82 */ /* 0x000fe20008000000 */
[----:B------:R-:W-:Y:S01]  /*15e0*/  UMOV UR5, URZ ;  /* 0x0000003f00057c82 */ /* 0x000fe20008000000 */
[----:B------:R-:W-:Y:S01]  /*15f0*/  UMOV UR4, URZ ;  /* 0x0000003f00047c82 */ /* 0x000fe20008000000 */
[----:B------:R-:W-:Y:S01]  /*1600*/  UMOV UR11, URZ ;  /* 0x0000003f000b7c82 */ /* 0x000fe20008000000 */
[----:B------:R-:W-:Y:S01]  /*1610*/  P2R R21, PR, RZ, 0x4 ;  /* 0x00000004ff157803 */ /* 0x000fe20000000000 */
[----:B------:R-:W-:Y:S01]  /*1620*/  IMAD.MOV.U32 R18, RZ, RZ, -0x1 ;  /* 0xffffffffff127424 */ /* 0x000fe200078e00ff */
[----:B-1----:R-:W-:Y:S01]  /*1630*/  ISETP.LE.U32.AND P1, PT, R16, UR10, PT ;  /* 0x0000000a10007c0c */ /* 0x002fe2000bf23070 */
[----:B------:R-:W-:-:S03]  /*1640*/  IMAD.MOV.U32 R16, RZ, RZ, -0x1 ;  /* 0xffffffffff107424 */ /* 0x000fc600078e00ff */
[----:B------:R-:W-:Y:S01]  /*1650*/  ISETP.GE.U32.AND.EX P1, PT, R2, R17, PT, P1 ;  /* 0x000000110200720c */ /* 0x000fe20003f26110 */
[----:B------:R-:W-:-:S12]  /*1660*/  IMAD.MOV.U32 R17, RZ, RZ, -0x1 ;  /* 0xffffffffff117424 */ /* 0x000fd800078e00ff */
[----:B------:R-:W-:Y:S05]  /*1670*/  @P2 BRA P1, `(.L_x_9) ;  /* 0x0000001400fc2947 */ /* 0x000fea0000800000 */
[----:B------:R-:W-:Y:S01]  /*1680*/  IMAD.U32 R3, RZ, RZ, UR9 ;  /* 0x00000009ff037e24 */ /* 0x000fe2000f8e00ff */
[----:B------:R-:W-:Y:S01]  /*1690*/  ISETP.LE.U32.AND P1, PT, R6, UR10, PT ;  /* 0x0000000a06007c0c */ /* 0x000fe2000bf23070 */
[----:B------:R-:W-:Y:S01]  /*16a0*/  UMOV UR5, URZ ;  /* 0x0000003f00057c82 */ /* 0x000fe20008000000 */
[----:B------:R-:W-:Y:S01]  /*16b0*/  UMOV UR4, URZ ;  /* 0x0000003f00047c82 */ /* 0x000fe20008000000 */
[----:B------:R-:W-:Y:S01]  /*16c0*/  UMOV UR11, URZ ;  /* 0x0000003f000b7c82 */ /* 0x000fe20008000000 */
[----:B------:R-:W-:Y:S01]  /*16d0*/  ISETP.GE.U32.AND.EX P1, PT, R3, R7, PT, P1 ;  /* 0x000000070300720c */ /* 0x000fe20003f26110 */
[----:B------:R-:W-:-:S12]  /*16e0*/  UMOV UR6, URZ ;  /* 0x0000003f00067c82 */ /* 0x000fd80008000000 */
[----:B------:R-:W-:Y:S05]  /*16f0*/  @!P1 BRA `(.L_x_10) ;  /* 0x0000001000c89947 */ /* 0x000fea0003800000 */
[----:B------:R-:W-:Y:S02]  /*1700*/  VIADD R7, R9, 0x20 ;  /* 0x0000002009077836 */ /* 0x000fe40000000000 */
[----:B------:R-:W-:Y:S02]  /*1710*/  IMAD.MOV.U32 R3, RZ, RZ, R9 ;  /* 0x000000ffff037224 */ /* 0x000fe400078e0009 */
[----:B-----5:R-:W-:Y:S01]  /*1720*/  IMAD.MOV.U32 R12, RZ, RZ, R8 ;  /* 0x000000ffff0c7224 */ /* 0x020fe200078e0008 */
[----:B------:R-:W-:-:S13]  /*1730*/  ISETP.GE.AND P1, PT, R7, R0, PT ;  /* 0x000000000700720c */ /* 0x000fda0003f26270 */
[----:B------:R-:W1:Y:S01]  /*1740*/  @!P1 LDC.64 R24, c[0x0][0x918] ;  /* 0x00024600ff189b82 */ /* 0x000e620000000a00 */
[----:B------:R-:W-:Y:S01]  /*1750*/  @!P1 VIADD R15, R3, 0x20 ;  /* 0x00000020030f9836 */ /* 0x000fe20000000000 */
[----:B------:R-:W-:Y:S02]  /*1760*/  UIADD3 UR16, UP5, UR16, -0x1, URZ ;  /* 0xffffffff10107890 */ /* 0x000fe4000ffbe03f */
[----:B------:R-:W-:Y:S01]  /*1770*/  UIADD3 UR14, UP6, UR14, -0x1, URZ ;  /* 0xffffffff0e0e7890 */ /* 0x000fe2000ffde03f */
[----:B------:R-:W-:Y:S01]  /*1780*/  BSSY B0, `(.L_x_11) ;  /* 0x0000051000007945 */ /* 0x000fe20003800000 */
[----:B------:R-:W-:Y:S01]  /*1790*/  UIADD3.X UR17, UR17, -0x1, URZ, UP5, !UPT ;  /* 0xffffffff11117890 */ /* 0x000fe2000affe43f */
[----:B-1----:R-:W-:-:S04]  /*17a0*/  @!P1 IMAD.WIDE R24, R15, 0xc, R24 ;  /* 0x0000000c0f189825 */ /* 0x002fc800078e0218 */
[----:B------:R-:W-:Y:S01]  /*17b0*/  IMAD.MOV.U32 R15, RZ, RZ, R10 ;  /* 0x000000ffff0f7224 */ /* 0x000fe200078e000a */
[----:B------:R1:W5:Y:S04]  /*17c0*/  @!P1 LDG.E R8, desc[UR58][R24.64] ;  /* 0x0000003a18089981 */ /* 0x000368000c1e1900 */
[----:B------:R1:W5:Y:S01]  /*17d0*/  @!P1 LDG.E R10, desc[UR58][R24.64+0x4] ;  /* 0x0000043a180a9981 */ /* 0x000362000c1e1900 */
[----:B------:R-:W-:Y:S01]  /*17e0*/  ISETP.GE.AND P1, PT, R3, R0, PT ;  /* 0x000000000300720c */ /* 0x000fe20003f26270 */
[----:B------:R-:W-:Y:S01]  /*17f0*/  UIADD3.X UR15, UR15, -0x1, URZ, UP6, !UPT ;  /* 0xffffffff0f0f7890 */ /* 0x000fe2000b7fe43f */
[----:B------:R-:W-:Y:S01]  /*1800*/  IMAD.MOV.U32 R6, RZ, RZ, RZ ;  /* 0x000000ffff067224 */ /* 0x000fe200078e00ff */
[----:B------:R-:W-:Y:S01]  /*1810*/  UIADD3 UR4, UR8, -0x1, URZ ;  /* 0xffffffff08047890 */ /* 0x000fe2000fffe03f */
[----:B------:R-:W-:Y:S01]  /*1820*/  IMAD.MOV.U32 R2, RZ, RZ, RZ ;  /* 0x000000ffff027224 */ /* 0x000fe200078e00ff */
[----:B------:R-:W-:Y:S01]  /*1830*/  UIADD3 UR5, UR7, -0x1, URZ ;  /* 0xffffffff07057890 */ /* 0x000fe2000fffe03f */
[----:B------:R-:W-:Y:S01]  /*1840*/  IMAD.MOV.U32 R28, RZ, RZ, 0x7fffffff ;  /* 0x7fffffffff1c7424 */ /* 0x000fe200078e00ff */
[----:B------:R-:W-:-:S06]  /*1850*/  MOV R29, RZ ;  /* 0x000000ff001d7202 */ /* 0x000fcc0000000f00 */
[----:B-1----:R-:W-:Y:S05]  /*1860*/  @P1 BRA `(.L_x_12) ;  /* 0x0000000400081947 */ /* 0x002fea0003800000 */
[----:B------:R-:W-:Y:S02]  /*1870*/  PLOP3.LUT P3, PT, PT, PT, UP0, 0x80, 0x0 ;  /* 0x000000000000781c */ /* 0x000fe40003f6f008 */
[C---:B------:R-:W-:Y:S02]  /*1880*/  IADD3 R17, P2, R15.reuse, UR16, RZ ;  /* 0x000000100f117c10 */ /* 0x040fe4000ff5e0ff */
[C---:B------:R-:W-:Y:S02]  /*1890*/  IADD3 R28, P1, R12.reuse, UR14, RZ ;  /* 0x0000000e0c1c7c10 */ /* 0x040fe4000ff3e0ff */
[----:B------:R-:W-:Y:S02]  /*18a0*/  LEA.HI.X.SX32 R18, R15, UR17, 0x1, P2 ;  /* 0x000000110f127c11 */ /* 0x000fe400090f0eff */
[----:B------:R-:W-:-:S05]  /*18b0*/  LEA.HI.X.SX32 R29, R12, UR15, 0x1, P1 ;  /* 0x0000000f0c1d7c11 */ /* 0x000fca00088f0eff */
[----:B------:R-:W-:Y:S05]  /*18c0*/  @!P3 BRA `(.L_x_13) ;  /* 0x000000000030b947 */ /* 0x000fea0003800000 */
[----:B------:R-:W-:Y:S02]  /*18d0*/  ULDC UR6, c[0x0][0x8dc] ;  /* 0x0002370000067ab9 */ /* 0x000fe40000000800 */
[----:B------:R-:W-:-:S05]  /*18e0*/  IADD3 R15, P1, R28, UR6, RZ ;  /* 0x000000061c0f7c10 */ /* 0x000fca000ff3e0ff */
[----:B------:R-:W-:-:S04]  /*18f0*/  IMAD.X R29, RZ, RZ, R29, P1 ;  /* 0x000000ffff1d7224 */ /* 0x000fc800008e061d */
[----:B------:R-:W-:-:S04]  /*1900*/  IMAD.WIDE.U32 R4, R29, UR20, RZ ;  /* 0x000000141d047c25 */ /* 0x000fc8000f8e00ff */
[----:B------:R-:W-:-:S04]  /*1910*/  IMAD.WIDE.U32 R24, P1, R15, UR21, R4 ;  /* 0x000000150f187c25 */ /* 0x000fc8000f820004 */
[----:B------:R-:W-:-:S04]  /*1920*/  IMAD.WIDE.U32 R4, R15, UR20, RZ ;  /* 0x000000140f047c25 */ /* 0x000fc8000f8e00ff */
[----:B------:R-:W-:Y:S01]  /*1930*/  IMAD.X R27, RZ, RZ, RZ, P1 ;  /* 0x000000ffff1b7224 */ /* 0x000fe200008e06ff */
[----:B------:R-:W-:Y:S01]  /*1940*/  IADD3 RZ, P1, R5, R24, RZ ;  /* 0x0000001805ff7210 */ /* 0x000fe20007f3e0ff */
[----:B------:R-:W-:-:S04]  /*1950*/  IMAD.MOV.U32 R26, RZ, RZ, R25 ;  /* 0x000000ffff1a7224 */ /* 0x000fc800078e0019 */
[----:B------:R-:W-:-:S04]  /*1960*/  IMAD.WIDE.U32.X R4, R29, UR21, R26, P1 ;  /* 0x000000151d047c25 */ /* 0x000fc800088e041a */
[----:B------:R-:W-:Y:S02]  /*1970*/  IMAD.MOV.U32 R28, RZ, RZ, R4 ;  /* 0x000000ffff1c7224 */ /* 0x000fe400078e0004 */
[----:B------:R-:W-:-:S07]  /*1980*/  IMAD.MOV.U32 R29, RZ, RZ, R5 ;  /* 0x000000ffff1d7224 */ /* 0x000fce00078e0005 */
.L_x_13:
        /* <DEDUP_REMOVED lines=13> */
.L_x_14:
[----:B------:R-:W-:Y:S02]  /*1a60*/  SHF.R.U64 R5, R28, UR26, R29 ;  /* 0x0000001a1c057c19 */ /* 0x000fe4000800121d */
[----:B------:R-:W-:-:S03]  /*1a70*/  SHF.R.U64 R4, R17, UR30, R18 ;  /* 0x0000001e11047c19 */ /* 0x000fc60008001212 */
[----:B------:R-:W-:Y:S02]  /*1a80*/  VIADD R17, R5, UR4 ;  /* 0x0000000405117c36 */ /* 0x000fe40008000000 */
[----:B------:R-:W-:-:S03]  /*1a90*/  VIADD R18, R4, UR5 ;  /* 0x0000000504127c36 */ /* 0x000fc60008000000 */
[----:B------:R-:W-:Y:S02]  /*1aa0*/  IABS R15, R17 ;  /* 0x00000011000f7213 */ /* 0x000fe40000000000 */
[----:B------:R-:W-:-:S03]  /*1ab0*/  IABS R12, R18 ;  /* 0x00000012000c7213 */ /* 0x000fc60000000000 */
[----:B------:R-:W-:-:S04]  /*1ac0*/  IMAD.HI.U32 R4, R15, UR13, RZ ;  /* 0x0000000d0f047c27 */ /* 0x000fc8000f8e00ff */
[----:B------:R-:W-:-:S04]  /*1ad0*/  IMAD.HI.U32 R5, R12, UR19, RZ ;  /* 0x000000130c057c27 */ /* 0x000fc8000f8e00ff */
[----:B------:R-:W-:Y:S02]  /*1ae0*/  IMAD R4, R4, UR29, R15 ;  /* 0x0000001d04047c24 */ /* 0x000fe4000f8e020f */
[----:B------:R-:W-:Y:S02]  /*1af0*/  IMAD R5, R5, UR31, R12 ;  /* 0x0000001f05057c24 */ /* 0x000fe4000f8e020c */
[----:B------:R-:W-:Y:S01]  /*1b00*/  IMAD.U32 R15, RZ, RZ, UR32 ;  /* 0x00000020ff0f7e24 */ /* 0x000fe2000f8e00ff */
[----:B------:R-:W-:Y:S01]  /*1b10*/  ISETP.LT.U32.AND P1, PT, R4, UR28, PT ;  /* 0x0000001c04007c0c */ /* 0x000fe2000bf21070 */
[----:B------:R-:W-:Y:S01]  /*1b20*/  IMAD.U32 R12, RZ, RZ, UR33 ;  /* 0x00000021ff0c7e24 */ /* 0x000fe2000f8e00ff */
[----:B------:R-:W-:-:S11]  /*1b30*/  ISETP.LT.U32.AND P2, PT, R5, UR27, PT ;  /* 0x0000001b05007c0c */ /* 0x000fd6000bf41070 */
[----:B------:R-:W-:Y:S01]  /*1b40*/  @!P1 VIADD R4, R4, -UR28 ;  /* 0x8000001c04049c36 */ /* 0x000fe20008000000 */
[----:B------:R-:W-:Y:S02]  /*1b50*/  ISETP.GE.AND P1, PT, R18, RZ, PT ;  /* 0x000000ff1200720c */ /* 0x000fe40003f26270 */
[----:B------:R-:W-:Y:S02]  /*1b60*/  @!P2 IADD3 R5, R5, -UR27, RZ ;  /* 0x8000001b0505ac10 */ /* 0x000fe4000fffe0ff */
[----:B------:R-:W-:Y:S02]  /*1b70*/  ISETP.LT.U32.AND P3, PT, R4, UR28, PT ;  /* 0x0000001c04007c0c */ /* 0x000fe4000bf61070 */
[----:B------:R-:W-:Y:S02]  /*1b80*/  ISETP.LT.U32.AND P4, PT, R5, UR27, PT ;  /* 0x0000001b05007c0c */ /* 0x000fe4000bf81070 */
[----:B------:R-:W-:-:S09]  /*1b90*/  ISETP.GE.AND P2, PT, R17, RZ, PT ;  /* 0x000000ff1100720c */ /* 0x000fd20003f46270 */
[----:B------:R-:W-:Y:S01]  /*1ba0*/  @!P3 VIADD R4, R4, -UR28 ;  /* 0x8000001c0404bc36 */ /* 0x000fe20008000000 */
[----:B------:R-:W-:Y:S01]  /*1bb0*/  PLOP3.LUT P3, PT, PT, PT, UP4, 0x80, 0x0 ;  /* 0x000000000000781c */ /* 0x000fe20003f6f048 */
[----:B------:R-:W-:Y:S01]  /*1bc0*/  @!P4 VIADD R5, R5, -UR27 ;  /* 0x8000001b0505cc36 */ /* 0x000fe20008000000 */
[----:B------:R-:W-:Y:S01]  /*1bd0*/  PLOP3.LUT P4, PT, PT, PT, UP2, 0x80, 0x0 ;  /* 0x000000000000781c */ /* 0x000fe20003f8f028 */
[----:B------:R-:W-:Y:S02]  /*1be0*/  @!P2 IMAD.MOV R4, RZ, RZ, -R4 ;  /* 0x000000ffff04a224 */ /* 0x000fe400078e0a04 */
[----:B------:R-:W-:Y:S01]  /*1bf0*/  @!P1 IMAD.MOV R5, RZ, RZ, -R5 ;  /* 0x000000ffff059224 */ /* 0x000fe200078e0a05 */
[----:B------:R-:W-:Y:S02]  /*1c00*/  PLOP3.LUT P1, PT, PT, PT, UP3, 0x80, 0x0 ;  /* 0x000000000000781c */ /* 0x000fe40003f2f038 */
[----:B------:R-:W-:Y:S02]  /*1c10*/  SEL R4, R15, R4, !P3 ;  /* 0x000000040f047207 */ /* 0x000fe40005800000 */
[----:B------:R-:W-:-:S03]  /*1c20*/  SEL R5, R12, R5, !P4 ;  /* 0x000000050c057207 */ /* 0x000fc60006000000 */
[----:B------:R-:W-:Y:S02]  /*1c30*/  IMAD.IADD R28, R17, 0x1, -R4 ;  /* 0x00000001111c7824 */ /* 0x000fe400078e0a04 */
[----:B------:R-:W-:-:S05]  /*1c40*/  IMAD.IADD R5, R18, 0x1, -R5 ;  /* 0x0000000112057824 */ /* 0x000fca00078e0a05 */
[----:B------:R-:W-:Y:S01]  /*1c50*/  SEL R4, R5, R28, !P1 ;  /* 0x0000001c05047207 */ /* 0x000fe20004800000 */
[----:B------:R-:W-:-:S03]  /*1c60*/  IMAD R28, R28, R5, RZ ;  /* 0x000000051c1c7224 */ /* 0x000fc600078e02ff */
[----:B------:R-:W-:Y:S02]  /*1c70*/  SHF.R.S32.HI R5, RZ, 0x1f, R4 ;  /* 0x0000001fff057819 */ /* 0x000fe40000011404 */
[----:B------:R-:W-:-:S07]  /*1c80*/  SHF.R.S32.HI R29, RZ, 0x1f, R28 ;  /* 0x0000001fff1d7819 */ /* 0x000fce000001141c */
.L_x_12:
[----:B------:R-:W-:Y:S05]  /*1c90*/  BSYNC B0 ;  /* 0x0000000000007941 */ /* 0x000fea0003800000 */
.L_x_11:
[----:B------:R-:W1:Y:S01]  /*1ca0*/  SHFL.UP PT, R15, R28, 0x1, RZ ;  /* 0x042000001c0f7989 */ /* 0x000e6200000e00ff */
[C---:B------:R-:W-:Y:S02]  /*1cb0*/  ISETP.NE.AND P2, PT, R9.reuse, RZ, PT ;  /* 0x000000ff0900720c */ /* 0x040fe40003f45270 */
[C---:B------:R-:W-:Y:S01]  /*1cc0*/  ISETP.GE.U32.AND P3, PT, R9.reuse, 0x2, PT ;  /* 0x000000020900780c */ /* 0x040fe20003f66070 */
[----:B------:R-:W2:Y:S01]  /*1cd0*/  SHFL.UP PT, R12, R29, 0x1, RZ ;  /* 0x042000001d0c7989 */ /* 0x000ea200000e00ff */
[C---:B------:R-:W-:Y:S02]  /*1ce0*/  ISETP.GE.U32.AND P4, PT, R9.reuse, 0x4, PT ;  /* 0x000000040900780c */ /* 0x040fe40003f86070 */
[C---:B------:R-:W-:Y:S02]  /*1cf0*/  ISETP.GE.U32.AND P5, PT, R9.reuse, 0x8, PT ;  /* 0x000000080900780c */ /* 0x040fe40003fa6070 */
[----:B------:R-:W-:Y:S02]  /*1d00*/  ISETP.GE.U32.AND P6, PT, R9, 0x10, PT ;  /* 0x000000100900780c */ /* 0x000fe40003fc6070 */
[----:B-1----:R-:W-:-:S02]  /*1d10*/  SEL R15, R15, RZ, P2 ;  /* 0x000000ff0f0f7207 */ /* 0x002fc40001000000 */
[----:B--2---:R-:W-:Y:S02]  /*1d20*/  SEL R12, R12, RZ, P2 ;  /* 0x000000ff0c0c7207 */ /* 0x004fe40001000000 */
[----:B------:R-:W-:-:S05]  /*1d30*/  IADD3 R24, P1, R15, R28, RZ ;  /* 0x0000001c0f187210 */ /* 0x000fca0007f3e0ff */
[----:B------:R-:W-:Y:S01]  /*1d40*/  IMAD.X R17, R12, 0x1, R29, P1 ;  /* 0x000000010c117824 */ /* 0x000fe200008e061d */
[----:B------:R-:W1:Y:S04]  /*1d50*/  SHFL.UP PT, R15, R24, 0x2, RZ ;  /* 0x04400000180f7989 */ /* 0x000e6800000e00ff */
[----:B------:R-:W2:Y:S01]  /*1d60*/  SHFL.UP PT, R12, R17, 0x2, RZ ;  /* 0x04400000110c7989 */ /* 0x000ea200000e00ff */
[----:B-1----:R-:W-:-:S04]  /*1d70*/  SEL R15, R15, RZ, P3 ;  /* 0x000000ff0f0f7207 */ /* 0x002fc80001800000 */
[----:B------:R-:W-:Y:S02]  /*1d80*/  IADD3 R18, P1, R15, R24, RZ ;  /* 0x000000180f127210 */ /* 0x000fe40007f3e0ff */
[----:B--2---:R-:W-:-:S03]  /*1d90*/  SEL R12, R12, RZ, P3 ;  /* 0x000000ff0c0c7207 */ /* 0x004fc60001800000 */
[----:B------:R-:W1:Y:S02]  /*1da0*/  SHFL.UP PT, R15, R18, 0x4, RZ ;  /* 0x04800000120f7989 */ /* 0x000e6400000e00ff */
[----:B------:R-:W-:-:S05]  /*1db0*/  IMAD.X R25, R12, 0x1, R17, P1 ;  /* 0x000000010c197824 */ /* 0x000fca00008e0611 */
        /* <DEDUP_REMOVED lines=15> */
[----:B--2---:R-:W-:-:S05]  /*1eb0*/  SEL R12, R12, RZ, P6 ;  /* 0x000000ff0c0c7207 */ /* 0x004fca0003000000 */
[----:B------:R-:W-:Y:S01]  /*1ec0*/  IMAD.X R17, R12, 0x1, R25, P1 ;  /* 0x000000010c117824 */ /* 0x000fe200008e0619 */
[----:B------:R-:W-:-:S04]  /*1ed0*/  ISETP.GT.U32.AND P1, PT, R15, UR10, PT ;  /* 0x0000000a0f007c0c */ /* 0x000fc8000bf24070 */
[----:B------:R-:W-:-:S13]  /*1ee0*/  ISETP.GT.U32.AND.EX P1, PT, R17, UR9, PT, P1 ;  /* 0x0000000911007c0c */ /* 0x000fda000bf24110 */
[----:B------:R-:W-:-:S04]  /*1ef0*/  VOTE.ANY R12, PT, P1 ;  /* 0x00000000000c7806 */ /* 0x000fc800008e0100 */
[----:B------:R-:W-:-:S13]  /*1f00*/  ISETP.NE.AND P1, PT, R12, RZ, PT ;  /* 0x000000ff0c00720c */ /* 0x000fda0003f25270 */
[----:B------:R-:W-:Y:S05]  /*1f10*/  @P1 BRA `(.L_x_15) ;  /* 0x00000008006c1947 */ /* 0x000fea0003800000 */
[----:B------:R-:W1:Y:S01]  /*1f20*/  LDC R0, c[0x0][0x910] ;  /* 0x00024400ff007b82 */ /* 0x000e620000000800 */
[----:B------:R-:W-:Y:S01]  /*1f30*/  MOV R26, R15 ;  /* 0x0000000f001a7202 */ /* 0x000fe20000000f00 */
[----:B------:R-:W-:Y:S01]  /*1f40*/  IMAD.MOV.U32 R27, RZ, RZ, R17 ;  /* 0x000000ffff1b7224 */ /* 0x000fe200078e0011 */
[----:B------:R-:W-:Y:S01]  /*1f50*/  ULDC UR13, c[0x0][0x8f4] ;  /* 0x00023d00000d7ab9 */ /* 0x000fe20000000800 */
[----:B------:R-:W-:Y:S01]  /*1f60*/  ULDC UR6, c[0x0][0x8dc] ;  /* 0x0002370000067ab9 */ /* 0x000fe20000000800 */
[----:B------:R-:W-:Y:S01]  /*1f70*/  ULDC UR19, c[0x0][0x8d8] ;  /* 0x0002360000137ab9 */ /* 0x000fe20000000800 */
[----:B------:R-:W-:Y:S01]  /*1f80*/  ULDC UR24, c[0x0][0x8f0] ;  /* 0x00023c0000187ab9 */ /* 0x000fe20000000800 */
[----:B------:R-:W-:Y:S01]  /*1f90*/  ULDC.64 UR20, c[0x0][0x8d0] ;  /* 0x0002340000147ab9 */ /* 0x000fe20000000a00 */
[----:B------:R-:W-:-:S05]  /*1fa0*/  ULDC.64 UR22, c[0x0][0x8e8] ;  /* 0x00023a0000167ab9 */ /* 0x000fca0000000a00 */
.L_x_20:
[----:B------:R-:W-:Y:S02]  /*1fb0*/  IMAD.MOV.U32 R3, RZ, RZ, R7 ;  /* 0x000000ffff037224 */ /* 0x000fe400078e0007 */
[----:B------:R-:W-:Y:S02]  /*1fc0*/  VIADD R7, R7, 0x20 ;  /* 0x0000002007077836 */ /* 0x000fe40000000000 */
[----:B-----5:R-:W-:-:S03]  /*1fd0*/  IMAD.MOV.U32 R12, RZ, RZ, R8 ;  /* 0x000000ffff0c7224 */ /* 0x020fc600078e0008 */
[----:B-1----:R-:W-:-:S13]  /*1fe0*/  ISETP.GE.AND P1, PT, R7, R0, PT ;  /* 0x000000000700720c */ /* 0x002fda0003f26270 */
[----:B------:R-:W1:Y:S01]  /*1ff0*/  @!P1 LDC.64 R24, c[0x0][0x918] ;  /* 0x00024600ff189b82 */ /* 0x000e620000000a00 */
[----:B------:R-:W-:Y:S01]  /*2000*/  @!P1 VIADD R15, R3, 0x20 ;  /* 0x00000020030f9836 */ /* 0x000fe20000000000 */
[----:B------:R2:W3:Y:S01]  /*2010*/  SHFL.IDX PT, R2, R27, 0x1f, 0x1f ;  /* 0x03e01f001b027f89 */ /* 0x0004e200000e0000 */
[----:B------:R-:W-:Y:S03]  /*2020*/  BSSY B0, `(.L_x_16) ;  /* 0x0000065000007945 */ /* 0x000fe60003800000 */
[----:B------:R2:W4:Y:S01]  /*2030*/  SHFL.IDX PT, R6, R26, 0x1f, 0x1f ;  /* 0x03e01f001a067f89 */ /* 0x00052200000e0000 */
[----:B-1----:R-:W-:-:S04]  /*2040*/  @!P1 IMAD.WIDE R24, R15, 0xc, R24 ;  /* 0x0000000c0f189825 */ /* 0x002fc800078e0218 */
[----:B------:R-:W-:Y:S01]  /*2050*/  IMAD.MOV.U32 R15, RZ, RZ, R10 ;  /* 0x000000ffff0f7224 */ /* 0x000fe200078e000a */
[----:B------:R2:W5:Y:S04]  /*2060*/  @!P1 LDG.E R8, desc[UR58][R24.64] ;  /* 0x0000003a18089981 */ /* 0x000568000c1e1900 */
[----:B------:R2:W5:Y:S01]  /*2070*/  @!P1 LDG.E R10, desc[UR58][R24.64+0x4] ;  /* 0x0000043a180a9981 */ /* 0x000562000c1e1900 */
[----:B------:R-:W-:Y:S01]  /*2080*/  ISETP.GE.AND P1, PT, R3, R0, PT ;  /* 0x000000000300720c */ /* 0x000fe20003f26270 */
[----:B------:R-:W-:Y:S02]  /*2090*/  IMAD.MOV.U32 R28, RZ, RZ, 0x7fffffff ;  /* 0x7fffffffff1c7424 */ /* 0x000fe400078e00ff */
[----:B------:R-:W-:-:S10]  /*20a0*/  IMAD.MOV.U32 R29, RZ, RZ, RZ ;  /* 0x000000ffff1d7224 */ /* 0x000fd400078e00ff */
[----:B--234-:R-:W-:Y:S05]  /*20b0*/  @P1 BRA `(.L_x_17) ;  /* 0x00000004006c1947 */ /* 0x01cfea0003800000 */
[----:B------:R-:W-:Y:S02]  /*20c0*/  IABS R31, R20 ;  /* 0x00000014001f7213 */ /* 0x000fe40000000000 */
[C---:B------:R-:W-:Y:S02]  /*20d0*/  IADD3 R17, P1, R12.reuse, UR14, RZ ;  /* 0x0000000e0c117c10 */ /* 0x040fe4000ff3e0ff */
[----:B------:R-:W1:Y:S02]  /*20e0*/  I2F.RP R4, R31 ;  /* 0x0000001f00047306 */ /* 0x000e640000209400 */
[----:B------:R-:W-:Y:S02]  /*20f0*/  LEA.HI.X.SX32 R18, R12, UR15, 0x1, P1 ;  /* 0x0000000f0c127c11 */ /* 0x000fe400088f0eff */
[----:B------:R-:W-:-:S04]  /*2100*/  IADD3 R12, P1, R15, UR16, RZ ;  /* 0x000000100f0c7c10 */ /* 0x000fc8000ff3e0ff */
[----:B------:R-:W-:Y:S02]  /*2110*/  LEA.HI.X.SX32 R15, R15, UR17, 0x1, P1 ;  /* 0x000000110f0f7c11 */ /* 0x000fe400088f0eff */
[----:B------:R-:W-:Y:S01]  /*2120*/  PLOP3.LUT P1, PT, PT, PT, UP0, 0x80, 0x0 ;  /* 0x000000000000781c */ /* 0x000fe20003f2f008 */
[----:B-1----:R-:W1:Y:S02]  /*2130*/  MUFU.RCP R4, R4 ;  /* 0x0000000400047308 */ /* 0x002e640000001000 */
[----:B-1----:R-:W-:-:S06]  /*2140*/  VIADD R5, R4, 0xffffffe ;  /* 0x0ffffffe04057836 */ /* 0x002fcc0000000000 */
[----:B------:R-:W1:Y:S02]  /*2150*/  F2I.FTZ.U32.TRUNC.NTZ R33, R5 ;  /* 0x0000000500217305 */ /* 0x000e64000021f000 */
[----:B-1----:R-:W-:Y:S02]  /*2160*/  IMAD.MOV R28, RZ, RZ, -R33 ;  /* 0x000000ffff1c7224 */ /* 0x002fe400078e0a21 */
[----:B------:R-:W-:Y:S05]  /*2170*/  @!P1 BRA `(.L_x_18) ;  /* 0x00000000002c9947 */ /* 0x000fea0003800000 */
        /* <DEDUP_REMOVED lines=9> */
[----:B------:R-:W-:Y:S01]  /*2210*/  IMAD.MOV.U32 R18, RZ, RZ, R5 ;  /* 0x000000ffff127224 */ /* 0x000fe200078e0005 */
[----:B------:R-:W-:-:S07]  /*2220*/  MOV R17, R4 ;  /* 0x0000000400117202 */ /* 0x000fce0000000f00 */
.L_x_18:
        /* <DEDUP_REMOVED lines=12> */
.L_x_19:
[----:B------:R-:W-:Y:S01]  /*22f0*/  SHF.R.U64 R12, R12, UR24, R15 ;  /* 0x000000180c0c7c19 */ /* 0x000fe2000800120f */
[----:B------:R-:W-:Y:S01]  /*2300*/  IMAD.MOV.U32 R4, RZ, RZ, R28 ;  /* 0x000000ffff047224 */ /* 0x000fe200078e001c */
[----:B------:R-:W-:Y:S02]  /*2310*/  IABS R5, R20 ;  /* 0x0000001400057213 */ /* 0x000fe40000000000 */
[----:B------:R-:W-:Y:S01]  /*2320*/  SHF.R.U64 R17, R17, UR19, R18 ;  /* 0x0000001311117c19 */ /* 0x000fe20008001212 */
[----:B------:R-:W-:Y:S01]  /*2330*/  VIADD R15, R12, UR5 ;  /* 0x000000050c0f7c36 */ /* 0x000fe20008000000 */
[----:B------:R-:W-:Y:S01]  /*2340*/  IABS R28, R11 ;  /* 0x0000000b001c7213 */ /* 0x000fe20000000000 */
[----:B------:R-:W-:Y:S02]  /*2350*/  IMAD R12, R4, R31, RZ ;  /* 0x0000001f040c7224 */ /* 0x000fe400078e02ff */
[----:B------:R-:W-:Y:S01]  /*2360*/  IMAD.MOV R25, RZ, RZ, -R5 ;  /* 0x000000ffff197224 */ /* 0x000fe200078e0a05 */
[----:B------:R-:W-:Y:S01]  /*2370*/  IABS R24, R15 ;  /* 0x0000000f00187213 */ /* 0x000fe20000000000 */
[----:B------:R-:W-:-:S02]  /*2380*/  IMAD.MOV.U32 R4, RZ, RZ, RZ ;  /* 0x000000ffff047224 */ /* 0x000fc400078e00ff */
[----:B------:R-:W-:Y:S02]  /*2390*/  IMAD.MOV.U32 R5, RZ, RZ, R33 ;  /* 0x000000ffff057224 */ /* 0x000fe400078e0021 */
[----:B------:R-:W-:Y:S02]  /*23a0*/  VIADD R18, R17, UR4 ;  /* 0x0000000411127c36 */ /* 0x000fe40008000000 */
[----:B------:R-:W-:-:S04]  /*23b0*/  IMAD.HI.U32 R4, R33, R12, R4 ;  /* 0x0000000c21047227 */ /* 0x000fc800078e0004 */
[----:B------:R-:W-:Y:S01]  /*23c0*/  IMAD.MOV.U32 R5, RZ, RZ, R24 ;  /* 0x000000ffff057224 */ /* 0x000fe200078e0018 */
[----:B------:R-:W-:Y:S01]  /*23d0*/  IABS R24, R11 ;  /* 0x0000000b00187213 */ /* 0x000fe20000000000 */
[----:B------:R-:W-:Y:S02]  /*23e0*/  IMAD.MOV.U32 R12, RZ, RZ, R25 ;  /* 0x000000ffff0c7224 */ /* 0x000fe400078e0019 */
[----:B------:R-:W-:Y:S01]  /*23f0*/  IMAD.HI.U32 R4, R4, R5, RZ ;  /* 0x0000000504047227 */ /* 0x000fe200078e00ff */
[----:B------:R-:W1:Y:S03]  /*2400*/  I2F.RP R25, R24 ;  /* 0x0000001800197306 */ /* 0x000e660000209400 */
[----:B------:R-:W-:-:S05]  /*2410*/  IMAD R12, R4, R12, R5 ;  /* 0x0000000c040c7224 */ /* 0x000fca00078e0205 */
[----:B------:R-:W-:Y:S01]  /*2420*/  ISETP.GT.U32.AND P1, PT, R31, R12, PT ;  /* 0x0000000c1f00720c */ /* 0x000fe20003f24070 */
[----:B-1----:R-:W1:-:S12]  /*2430*/  MUFU.RCP R25, R25 ;  /* 0x0000001900197308 */ /* 0x002e580000001000 */
[----:B------:R-:W-:Y:S01]  /*2440*/  @!P1 IADD3 R12, R12, -R31, RZ ;  /* 0x8000001f0c0c9210 */ /* 0x000fe20007ffe0ff */
[----:B-1----:R-:W-:-:S04]  /*2450*/  VIADD R4, R25, 0xffffffe ;  /* 0x0ffffffe19047836 */ /* 0x002fc80000000000 */
[----:B------:R1:W2:Y:S02]  /*2460*/  F2I.FTZ.U32.TRUNC.NTZ R5, R4 ;  /* 0x0000000400057305 */ /* 0x0002a4000021f000 */
[----:B-1----:R-:W-:Y:S02]  /*2470*/  IMAD.MOV.U32 R4, RZ, RZ, RZ ;  /* 0x000000ffff047224 */ /* 0x002fe400078e00ff */
[----:B--2---:R-:W-:-:S04]  /*2480*/  IMAD.MOV R27, RZ, RZ, -R5 ;  /* 0x000000ffff1b7224 */ /* 0x004fc800078e0a05 */
[----:B------:R-:W-:Y:S01]  /*2490*/  IMAD R17, R27, R24, RZ ;  /* 0x000000181b117224 */ /* 0x000fe200078e02ff */
[----:B------:R-:W-:-:S03]  /*24a0*/  IABS R27, R18 ;  /* 0x00000012001b7213 */ /* 0x000fc60000000000 */
[----:B------:R-:W-:-:S04]  /*24b0*/  IMAD.HI.U32 R26, R5, R17, R4 ;  /* 0x00000011051a7227 */ /* 0x000fc800078e0004 */
[----:B------:R-:W-:Y:S02]  /*24c0*/  IMAD.MOV.U32 R5, RZ, RZ, R27 ;  /* 0x000000ffff057224 */ /* 0x000fe400078e001b */
[----:B------:R-:W-:Y:S02]  /*24d0*/  IMAD.MOV R17, RZ, RZ, -R28 ;  /* 0x000000ffff117224 */ /* 0x000fe400078e0a1c */
[----:B------:R-:W-:-:S04]  /*24e0*/  IMAD.HI.U32 R4, R26, R5, RZ ;  /* 0x000000051a047227 */ /* 0x000fc800078e00ff */
[----:B------:R-:W-:-:S05]  /*24f0*/  IMAD R5, R4, R17, R5 ;  /* 0x0000001104057224 */ /* 0x000fca00078e0205 */
[----:B------:R-:W-:-:S13]  /*2500*/  ISETP.GT.U32.AND P1, PT, R24, R5, PT ;  /* 0x000000051800720c */ /* 0x000fda0003f24070 */
[----:B------:R-:W-:Y:S01]  /*2510*/  @!P1 IMAD.IADD R5, R5, 0x1, -R24 ;  /* 0x0000000105059824 */ /* 0x000fe200078e0a18 */
[----:B------:R-:W-:-:S13]  /*2520*/  ISETP.GT.U32.AND P1, PT, R31, R12, PT ;  /* 0x0000000c1f00720c */ /* 0x000fda0003f24070 */
[----:B------:R-:W-:Y:S01]  /*2530*/  @!P1 IMAD.IADD R12, R12, 0x1, -R31 ;  /* 0x000000010c0c9824 */ /* 0x000fe200078e0a1f */
[----:B------:R-:W-:-:S03]  /*2540*/  ISETP.GT.U32.AND P1, PT, R24, R5, PT ;  /* 0x000000051800720c */ /* 0x000fc60003f24070 */
[----:B------:R-:W-:-:S10]  /*2550*/  IMAD.MOV.U32 R4, RZ, RZ, R12 ;  /* 0x000000ffff047224 */ /* 0x000fd400078e000c */
[----:B------:R-:W-:Y:S01]  /*2560*/  @!P1 IMAD.IADD R5, R5, 0x1, -R24 ;  /* 0x0000000105059824 */ /* 0x000fe200078e0a18 */
[----:B------:R-:W-:-:S13]  /*2570*/  ISETP.GE.AND P1, PT, R15, RZ, PT ;  /* 0x000000ff0f00720c */ /* 0x000fda0003f26270 */
[----:B------:R-:W-:Y:S01]  /*2580*/  @!P1 IMAD.MOV R4, RZ, RZ, -R4 ;  /* 0x000000ffff049224 */ /* 0x000fe200078e0a04 */
[----:B------:R-:W-:-:S13]  /*2590*/  ISETP.GE.AND P1, PT, R18, RZ, PT ;  /* 0x000000ff1200720c */ /* 0x000fda0003f26270 */
[----:B------:R-:W-:Y:S01]  /*25a0*/  @!P1 IMAD.MOV R5, RZ, RZ, -R5 ;  /* 0x000000ffff059224 */ /* 0x000fe200078e0a05 */
[----:B------:R-:W-:-:S13]  /*25b0*/  ISETP.NE.AND P1, PT, RZ, UR7, PT ;  /* 0x00000007ff007c0c */ /* 0x000fda000bf25270 */
[----:B------:R-:W-:Y:S02]  /*25c0*/  @!P1 LOP3.LUT R4, RZ, UR7, RZ, 0x33, !PT ;  /* 0x00000007ff049c12 */ /* 0x000fe4000f8e33ff */
[----:B------:R-:W-:-:S03]  /*25d0*/  ISETP.NE.AND P1, PT, RZ, UR8, PT ;  /* 0x00000008ff007c0c */ /* 0x000fc6000bf25270 */
[----:B------:R-:W-:-:S10]  /*25e0*/  IMAD.IADD R4, R15, 0x1, -R4 ;  /* 0x000000010f047824 */ /* 0x000fd400078e0a04 */
[----:B------:R-:W-:Y:S02]  /*25f0*/  @!P1 LOP3.LUT R5, RZ, UR8, RZ, 0x33, !PT ;  /* 0x00000008ff059c12 */ /* 0x000fe4000f8e33ff */
[----:B------:R-:W-:Y:S02]  /*2600*/  PLOP3.LUT P1, PT, PT, PT, UP3, 0x80, 0x0 ;  /* 0x000000000000781c */ /* 0x000fe40003f2f038 */
[----:B------:R-:W-:-:S04]  /*2610*/  IADD3 R5, -R5, R18, RZ ;  /* 0x0000001205057210 */ /* 0x000fc80007ffe1ff */
[CC--:B------:R-:W-:Y:S01]  /*2620*/  SEL R15, R4.reuse, R5.reuse, !P1 ;  /* 0x00000005040f7207 */ /* 0x0c0fe20004800000 */
[----:B------:R-:W-:-:S03]  /*2630*/  IMAD R28, R4, R5, RZ ;  /* 0x00000005041c7224 */ /* 0x000fc600078e02ff */
[--C-:B------:R-:W-:Y:S01]  /*2640*/  SHF.R.S32.HI R5, RZ, 0x1f, R15.reuse ;  /* 0x0000001fff057819 */ /* 0x100fe2000001140f */
[----:B------:R-:W-:Y:S01]  /*2650*/  IMAD.MOV.U32 R4, RZ, RZ, R15 ;  /* 0x000000ffff047224 */ /* 0x000fe200078e000f */
[----:B------:R-:W-:-:S07]  /*2660*/  SHF.R.S32.HI R29, RZ, 0x1f, R28 ;  /* 0x0000001fff1d7819 */ /* 0x000fce000001141c */
.L_x_17:
[----:B------:R-:W-:Y:S05]  /*2670*/  BSYNC B0 ;  /* 0x0000000000007941 */ /* 0x000fea0003800000 */
.L_x_16:
[----:B------:R-:W1:Y:S04]  /*2680*/  SHFL.UP PT, R15, R28, 0x1, RZ ;  /* 0x042000001c0f7989 */ /* 0x000e6800000e00ff */
[----:B------:R-:W2:Y:S01]  /*2690*/  SHFL.UP PT, R12, R29, 0x1, RZ ;  /* 0x042000001d0c7989 */ /* 0x000ea200000e00ff */
[----:B-1----:R-:W-:Y:S02]  /*26a0*/  SEL R15, R15, RZ, P2 ;  /* 0x000000ff0f0f7207 */ /* 0x002fe40001000000 */
[----:B--2---:R-:W-:Y:S02]  /*26b0*/  SEL R12, R12, RZ, P2 ;  /* 0x000000ff0c0c7207 */ /* 0x004fe40001000000 */
[----:B------:R-:W-:-:S05]  /*26c0*/  IADD3 R18, P1, R15, R28, RZ ;  /* 0x0000001c0f127210 */ /* 0x000fca0007f3e0ff */
[----:B------:R-:W-:Y:S01]  /*26d0*/  IMAD.X R25, R12, 0x1, R29, P1 ;  /* 0x000000010c197824 */ /* 0x000fe200008e061d */
        /* <DEDUP_REMOVED lines=24> */
[----:B------:R-:W-:-:S05]  /*2860*/  IADD3 R26, P1, R15, R6, RZ ;  /* 0x000000060f1a7210 */ /* 0x000fca0007f3e0ff */
[----:B------:R-:W-:Y:S01]  /*2870*/  IMAD.X R27, R17, 0x1, R2, P1 ;  /* 0x00000001111b7824 */ /* 0x000fe200008e0602 */
[----:B------:R-:W-:-:S04]  /*2880*/  ISETP.GT.U32.AND P1, PT, R26, UR10, PT ;  /* 0x0000000a1a007c0c */ /* 0x000fc8000bf24070 */
[----:B------:R-:W-:-:S13]  /*2890*/  ISETP.GT.U32.AND.EX P1, PT, R27, UR9, PT, P1 ;  /* 0x000000091b007c0c */ /* 0x000fda000bf24110 */
[----:B------:R-:W-:-:S04]  /*28a0*/  VOTE.ANY R12, PT, P1 ;  /* 0x00000000000c7806 */ /* 0x000fc800008e0100 */
[----:B------:R-:W-:-:S13]  /*28b0*/  ISETP.NE.AND P1, PT, R12, RZ, PT ;  /* 0x000000ff0c00720c */ /* 0x000fda0003f25270 */
[----:B------:R-:W-:Y:S05]  /*28c0*/  @!P1 BRA `(.L_x_20) ;  /* 0xfffffff400b89947 */ /* 0x000fea000383ffff */
.L_x_15:
[----:B------:R-:W1:Y:S08]  /*28d0*/  BREV R12, R12 ;  /* 0x0000000c000c7301 */ /* 0x000e700000000000 */
[----:B-1----:R-:W1:Y:S02]  /*28e0*/  FLO.U32.SH R7, R12 ;  /* 0x0000000c00077300 */ /* 0x002e6400000e0400 */
[----:B-1----:R-:W1:Y:S02]  /*28f0*/  SHFL.IDX PT, R3, R3, R7, 0x1f ;  /* 0x00001f0703037589 */ /* 0x002e6400000e0000 */
[----:B-1----:R-:W-:-:S13]  /*2900*/  R2UR UR6, R3 ;  /* 0x00000000030672ca */ /* 0x002fda00000e0000 */
[----:B------:R-:W-:-:S05]  /*2910*/  VIADD R27, R9, UR6 ;  /* 0x00000006091b7c36 */ /* 0x000fca0008000000 */
[----:B------:R-:W-:-:S13]  /*2920*/  ISETP.GE.AND P1, PT, R27, R0, PT ;  /* 0x000000001b00720c */ /* 0x000fda0003f26270 */
[----:B------:R-:W1:Y:S02]  /*2930*/  @!P1 LDC.64 R24, c[0x0][0x918] ;  /* 0x00024600ff189b82 */ /* 0x000e640000000a00 */
[----:B-1----:R-:W-:-:S05]  /*2940*/  @!P1 IMAD.WIDE R24, R27, 0xc, R24 ;  /* 0x0000000c1b189825 */ /* 0x002fca00078e0218 */
[----:B-----5:R1:W5:Y:S04]  /*2950*/  @!P1 LDG.E R8, desc[UR58][R24.64] ;  /* 0x0000003a18089981 */ /* 0x020368000c1e1900 */
[----:B------:R1:W5:Y:S01]  /*2960*/  @!P1 LDG.E R10, desc[UR58][R24.64+0x4] ;  /* 0x0000043a180a9981 */ /* 0x000362000c1e1900 */
[----:B------:R-:W-:-:S03]  /*2970*/  IADD3 R18, P1, P2, R15, R6, -R28 ;  /* 0x000000060f127210 */ /* 0x000fc60007a3e81c */
[----:B------:R-:W-:Y:S01]  /*2980*/  SHFL.IDX PT, R6, R28, R7, 0x1f ;  /* 0x00001f071c067589 */ /* 0x000fe200000e0000 */
[----:B------:R-:W-:-:S03]  /*2990*/  IADD3.X R26, R17, R2, ~R29, P1, P2 ;  /* 0x00000002111a7210 */ /* 0x000fc60000fe4c1d */
[----:B------:R-:W2:Y:S04]  /*29a0*/  SHFL.IDX PT, R18, R18, R7, 0x1f ;  /* 0x00001f0712127589 */ /* 0x000ea800000e0000 */
[----:B------:R-:W3:Y:S04]  /*29b0*/  SHFL.IDX PT, R26, R26, R7, 0x1f ;  /* 0x00001f071a1a7589 */ /* 0x000ee800000e0000 */
[----:B------:R-:W4:Y:S04]  /*29c0*/  SHFL.IDX PT, R2, R29, R7, 0x1f ;  /* 0x00001f071d027589 */ /* 0x000f2800000e0000 */
[----:B------:R-:W1:Y:S04]  /*29d0*/  SHFL.IDX PT, R5, R5, R7, 0x1f ;  /* 0x00001f0705057589 */ /* 0x000e6800000e0000 */
[----:B------:R4:W1:Y:S01]  /*29e0*/  SHFL.IDX PT, R4, R4, R7, 0x1f ;  /* 0x00001f0704047589 */ /* 0x00086200000e0000 */
[----:B--2---:R-:W-:-:S02]  /*29f0*/  R2UR UR5, R18 ;  /* 0x00000000120572ca */ /* 0x004fc400000e0000 */
[----:B---3--:R-:W-:Y:S01]  /*2a00*/  R2UR UR4, R26 ;  /* 0x000000001a0472ca */ /* 0x008fe200000e0000 */
[----:B----4-:R-:W-:-:S14]  /*2a10*/  IMAD.MOV.U32 R7, RZ, RZ, R2 ;  /* 0x000000ffff077224 */ /* 0x010fdc00078e0002 */
.L_x_10:
[----:B------:R-:W-:Y:S01]  /*2a20*/  ISETP.LE.AND P1, PT, R0, UR6, PT ;  /* 0x0000000600007c0c */ /* 0x000fe2000bf23270 */
[----:B------:R-:W-:Y:S02]  /*2a30*/  IMAD.MOV.U32 R17, RZ, RZ, -0x1 ;  /* 0xffffffffff117424 */ /* 0x000fe400078e00ff */
[----:B------:R-:W-:-:S10]  /*2a40*/  IMAD.MOV.U32 R18, RZ, RZ, -0x1 ;  /* 0xffffffffff127424 */ /* 0x000fd400078e00ff */
[----:B------:R-:W-:Y:S05]  /*2a50*/  @P1 BRA `(.L_x_9) ;  /* 0x0000000400041947 */ /* 0x000fea0003800000 */
[----:B------:R-:W-:Y:S01]  /*2a60*/  UIADD3 UR15, UP2, -UR5, UR10, URZ ;  /* 0x0000000a050f7290 */ /* 0x000fe2000ff5e13f */
[----:B------:R-:W2:Y:S01]  /*2a70*/  S2UR UR19, SR_CTAID.Y ;  /* 0x00000000001379c3 */ /* 0x000ea20000002600 */
[----:B------:R-:W-:Y:S01]  /*2a80*/  ULDC UR17, c[0x0][0x8c0] ;  /* 0x0002300000117ab9 */ /* 0x000fe20000000800 */
[----:B------:R-:W-:Y:S01]  /*2a90*/  ULDC UR21, c[0x0][0x8b0] ;  /* 0x00022c0000157ab9 */ /* 0x000fe20000000800 */
[----:B------:R-:W-:Y:S01]  /*2aa0*/  UIADD3.X UR11, ~UR4, UR9, URZ, UP2, !UPT ;  /* 0x00000009040b7290 */ /* 0x000fe200097fe53f */
[--C-:B-1----:R-:W-:Y:S01]  /*2ab0*/  SHF.R.U32.HI R25, RZ, UR21, R5.reuse ;  /* 0x00000015ff197c19 */ /* 0x102fe20008011605 */
[----:B------:R-:W-:Y:S01]  /*2ac0*/  ULDC UR20, c[0x0][0x904] ;  /* 0x0002410000147ab9 */ /* 0x000fe20000000800 */
[----:B------:R-:W-:Y:S01]  /*2ad0*/  ULDC UR13, c[0x0][0x8a8] ;  /* 0x00022a00000d7ab9 */ /* 0x000fe20000000800 */
[----:B------:R-:W-:Y:S01]  /*2ae0*/  USHF.R.U32.HI UR16, URZ, UR17, UR11 ;  /* 0x000000113f107299 */ /* 0x000fe2000801160b */
[----:B------:R-:W-:Y:S01]  /*2af0*/  SHF.R.U64 R24, R4, UR21, R5 ;  /* 0x0000001504187c19 */ /* 0x000fe20008001205 */
[----:B------:R-:W-:-:S02]  /*2b00*/  USHF.R.U64 UR15, UR15, UR17, UR11 ;  /* 0x000000110f0f7299 */ /* 0x000fc4000800120b */
[----:B------:R-:W-:Y:S02]  /*2b10*/  USHF.R.U32.HI UR14, URZ, UR21, UR16 ;  /* 0x000000153f0e7299 */ /* 0x000fe40008011610 */
[----:B------:R-:W-:Y:S02]  /*2b20*/  UIADD3 UR13, UR13, -0x1, URZ ;  /* 0xffffffff0d0d7890 */ /* 0x000fe4000fffe03f */
[----:B------:R-:W-:Y:S02]  /*2b30*/  USHF.R.U32.HI UR22, URZ, UR20, UR14 ;  /* 0x000000143f167299 */ /* 0x000fe4000801160e */
[----:B------:R-:W-:Y:S02]  /*2b40*/  USHF.R.U64 UR16, UR15, UR21, UR16 ;  /* 0x000000150f107299 */ /* 0x000fe40008001210 */
[----:B------:R-:W-:Y:S02]  /*2b50*/  ULOP3.LUT UR15, UR15, UR13, URZ, 0xc0, !UPT ;  /* 0x0000000d0f0f7292 */ /* 0x000fe4000f8ec03f */
[----:B------:R-:W-:Y:S01]  /*2b60*/  LOP3.LUT R0, R25, UR22, RZ, 0xfc, !PT ;  /* 0x0000001619007c12 */ /* 0x000fe2000f8efcff */
[----:B------:R-:W-:-:S02]  /*2b70*/  USHF.R.U64 UR14, UR16, UR20, UR14 ;  /* 0x00000014100e7299 */ /* 0x000fc4000800120e */
[----:B--2---:R-:W-:Y:S01]  /*2b80*/  USEL UR11, UR40, UR19, !UP3 ;  /* 0x00000013280b7287 */ /* 0x004fe2000d800000 */
[----:B------:R-:W-:-:S13]  /*2b90*/  ISETP.NE.U32.AND P1, PT, R0, RZ, PT ;  /* 0x000000ff0000720c */ /* 0x000fda0003f25070 */
[----:B------:R-:W-:Y:S05]  /*2ba0*/  @!P1 BRA `(.L_x_21) ;  /* 0x0000000000149947 */ /* 0x000fea0003800000 */
[----:B------:R-:W-:-:S07]  /*2bb0*/  MOV R12, 0x2bd0 ;  /* 0x00002bd0000c7802 */ /* 0x000fce0000000f00 */
[----:B-----5:R-:W-:Y:S05]  /*2bc0*/  CALL.REL.NOINC `($__internal_0_$__cuda_sm20_div_u64) ;  /* 0x000000cc00147944 */ /* 0x020fea0003c00000 */
[----:B------:R-:W-:-:S04]  /*2bd0*/  IMAD.MOV R12, RZ, RZ, -R0 ;  /* 0x000000ffff0c7224 */ /* 0x000fc800078e0a00 */
[----:B------:R-:W-:Y:S01]  /*2be0*/  IMAD R12, R24, R12, UR14 ;  /* 0x0000000e180c7e24 */ /* 0x000fe2000f8e020c */
[----:B------:R-:W-:Y:S06]  /*2bf0*/  BRA `(.L_x_22) ;  /* 0x0000000000507947 */ /* 0x000fec0003800000 */
.L_x_21:
[----:B------:R-:W1:Y:S01]  /*2c00*/  I2F.U32.RP R0, R24 ;  /* 0x0000001800007306 */ /* 0x000e620000209000 */
[----:B------:R-:W-:-:S07]  /*2c10*/  ISETP.NE.U32.AND P3, PT, R24, RZ, PT ;  /* 0x000000ff1800720c */ /* 0x000fce0003f65070 */
[----:B-1----:R-:W1:Y:S02]  /*2c20*/  MUFU.RCP R0, R0 ;  /* 0x0000000000007308 */ /* 0x002e640000001000 */
[----:B-1----:R-:W-:-:S06]  /*2c30*/  VIADD R2, R0, 0xffffffe ;  /* 0x0ffffffe00027836 */ /* 0x002fcc0000000000 */
[----:B------:R1:W2:Y:S02]  /*2c40*/  F2I.FTZ.U32.TRUNC.NTZ R3, R2 ;  /* 0x0000000200037305 */ /* 0x0002a4000021f000 */
[----:B-1----:R-:W-:Y:S01]  /*2c50*/  IMAD.MOV.U32 R2, RZ, RZ, RZ ;  /* 0x000000ffff027224 */ /* 0x002fe200078e00ff */
[----:B--2---:R-:W-:-:S05]  /*2c60*/  IADD3 R15, RZ, -R3, RZ ;  /* 0x80000003ff0f7210 */ /* 0x004fca0007ffe0ff */
[----:B------:R-:W-:-:S04]  /*2c70*/  IMAD R15, R15, R24, RZ ;  /* 0x000000180f0f7224 */ /* 0x000fc800078e02ff */
[----:B------:R-:W-:-:S06]  /*2c80*/  IMAD.HI.U32 R3, R3, R15, R2 ;  /* 0x0000000f03037227 */ /* 0x000fcc00078e0002 */
[----:B------:R-:W-:-:S04]  /*2c90*/  IMAD.HI.U32 R0, R3, UR14, RZ ;  /* 0x0000000e03007c27 */ /* 0x000fc8000f8e00ff */
[----:B------:R-:W-:-:S04]  /*2ca0*/  IMAD.MOV R3, RZ, RZ, -R0 ;  /* 0x000000ffff037224 */ /* 0x000fc800078e0a00 */
[----:B------:R-:W-:-:S05]  /*2cb0*/  IMAD R3, R24, R3, UR14 ;  /* 0x0000000e18037e24 */ /* 0x000fca000f8e0203 */
[----:B------:R-:W-:-:S13]  /*2cc0*/  ISETP.GE.U32.AND P1, PT, R3, R24, PT ;  /* 0x000000180300720c */ /* 0x000fda0003f26070 */
[----:B------:R-:W-:Y:S02]  /*2cd0*/  @P1 IMAD.IADD R3, R3, 0x1, -R24 ;  /* 0x0000000103031824 */ /* 0x000fe400078e0a18 */
[----:B------:R-:W-:-:S03]  /*2ce0*/  @P1 VIADD R0, R0, 0x1 ;  /* 0x0000000100001836 */ /* 0x000fc60000000000 */
[----:B------:R-:W-:-:S13]  /*2cf0*/  ISETP.GE.U32.AND P2, PT, R3, R24, PT ;  /* 0x000000180300720c */ /* 0x000fda0003f46070 */
[----:B------:R-:W-:Y:S01]  /*2d00*/  @P2 VIADD R0, R0, 0x1 ;  /* 0x0000000100002836 */ /* 0x000fe20000000000 */
[----:B------:R-:W-:-:S05]  /*2d10*/  @!P3 LOP3.LUT R0, RZ, R24, RZ, 0x33, !PT ;  /* 0x00000018ff00b212 */ /* 0x000fca00078e33ff */
[----:B------:R-:W-:-:S04]  /*2d20*/  IMAD.MOV R12, RZ, RZ, -R0 ;  /* 0x000000ffff0c7224 */ /* 0x000fc800078e0a00 */
[----:B------:R-:W-:-:S07]  /*2d30*/  IMAD R12, R24, R12, UR14 ;  /* 0x0000000e180c7e24 */ /* 0x000fce000f8e020c */
.L_x_22:
[----:B------:R-:W1:Y:S01]  /*2d40*/  LDC R15, c[0x0][0x8a8] ;  /* 0x00022a00ff0f7b82 */ /* 0x000e620000000800 */
[----:B------:R-:W-:Y:S01]  /*2d50*/  ULDC UR14, c[0x0][0x904] ;  /* 0x00024100000e7ab9 */ /* 0x000fe20000000800 */
[----:B------:R-:W-:Y:S01]  /*2d60*/  UMOV UR13, 0xffffffff ;  /* 0xffffffff000d7882 */ /* 0x000fe20000000000 */
[----:B------:R-:W-:Y:S01]  /*2d70*/  PLOP3.LUT P1, PT, PT, PT, UP3, 0x80, 0x0 ;  /* 0x000000000000781c */ /* 0x000fe20003f2f038 */
[----:B------:R-:W-:-:S04]  /*2d80*/  USHF.L.U32 UR13, UR13, UR14, URZ ;  /* 0x0000000e0d0d7299 */ /* 0x000fc8000800063f */
[----:B------:R-:W2:Y:S02]  /*2d90*/  LDC R17, c[0x0][0x8b8] ;  /* 0x00022e00ff117b82 */ /* 0x000ea40000000800 */
[----:B------:R-:W-:Y:S01]  /*2da0*/  LOP3.LUT R2, RZ, UR13, RZ, 0x33, !PT ;  /* 0x0000000dff027c12 */ /* 0x000fe2000f8e33ff */
[----:B------:R-:W-:Y:S02]  /*2db0*/  UMOV UR13, 0x1 ;  /* 0x00000001000d7882 */ /* 0x000fe40000000000 */
[----:B------:R-:W-:Y:S01]  /*2dc0*/  USHF.L.U32 UR13, UR13, UR14, URZ ;  /* 0x0000000e0d0d7299 */ /* 0x000fe2000800063f */
[----:B------:R-:W-:Y:S02]  /*2dd0*/  LOP3.LUT R3, R2, UR16, RZ, 0xc0, !PT ;  /* 0x0000001002037c12 */ /* 0x000fe4000f8ec0ff */
[----:B------:R-:W-:Y:S02]  /*2de0*/  @P1 IMAD.U32 R18, RZ, RZ, UR6 ;  /* 0x00000006ff121e24 */ /* 0x000fe4000f8e00ff */
[----:B------:R-:W-:-:S02]  /*2df0*/  @!P1 IMAD.U32 R18, RZ, RZ, UR6 ;  /* 0x00000006ff129e24 */ /* 0x000fc4000f8e00ff */
[----:B------:R-:W-:Y:S02]  /*2e00*/  IMAD R0, R0, UR13, R3 ;  /* 0x0000000d00007c24 */ /* 0x000fe4000f8e0203 */
[----:B-1----:R-:W-:-:S04]  /*2e10*/  IMAD R12, R12, R15, UR15 ;  /* 0x0000000f0c0c7e24 */ /* 0x002fc8000f8e020f */
[----:B------:R-:W-:Y:S02]  /*2e20*/  @P1 IMAD.MOV.U32 R16, RZ, RZ, R12 ;  /* 0x000000ffff101224 */ /* 0x000fe400078e000c */
[----:B--2---:R-:W-:Y:S01]  /*2e30*/  IMAD R17, R0, R17, UR11 ;  /* 0x0000000b00117e24 */ /* 0x004fe2000f8e0211 */
[----:B------:R-:W-:-:S03]  /*2e40*/  UMOV UR11, 0x1 ;  /* 0x00000001000b7882 */ /* 0x000fc60000000000 */
[----:B------:R-:W-:Y:S02]  /*2e50*/  @!P1 IMAD.MOV.U32 R16, RZ, RZ, R17 ;  /* 0x000000ffff109224 */ /* 0x000fe400078e0011 */
[----:B------:R-:W-:-:S07]  /*2e60*/  @!P1 IMAD.MOV.U32 R17, RZ, RZ, R12 ;  /* 0x000000ffff119224 */ /* 0x000fce00078e000c */
.L_x_9:
[----:B------:R-:W-:-:S13]  /*2e70*/  ISETP.NE.AND P1, PT, RZ, UR11, PT ;  /* 0x0000000bff007c0c */ /* 0x000fda000bf25270 */
[----:B------:R-:W-:Y:S05]  /*2e80*/  @!P1 EXIT ;  /* 0x000000000000994d */ /* 0x000fea0003800000 */
[----:B-1----:R-:W1:Y:S02]  /*2e90*/  LDC.64 R24, c[0x0][0x290] ;  /* 0x0000a400ff187b82 */ /* 0x002e640000000a00 */
[----:B-1----:R-:W-:-:S05]  /*2ea0*/  IMAD.WIDE R24, R18, 0xc, R24 ;  /* 0x0000000c12187825 */ /* 0x002fca00078e0218 */
[----:B------:R1:W5:Y:S04]  /*2eb0*/  LDG.E R2, desc[UR58][R24.64] ;  /* 0x0000003a18027981 */ /* 0x000368000c1e1900 */
[----:B------:R1:W5:Y:S04]  /*2ec0*/  LDG.E R0, desc[UR58][R24.64+0x4] ;  /* 0x0000043a18007981 */ /* 0x000368000c1e1900 */
[----:B------:R1:W5:Y:S01]  /*2ed0*/  LDG.E R36, desc[UR58][R24.64+0x8] ;  /* 0x0000083a18247981 */ /* 0x000362000c1e1900 */
[----:B------:R-:W-:Y:S01]  /*2ee0*/  PLOP3.LUT P1, PT, PT, PT, UP1, 0x80, 0x0 ;  /* 0x000000000000781c */ /* 0x000fe20003f2f018 */
[----:B------:R-:W2:Y:S01]  /*2ef0*/  S2UR UR42, SR_CgaCtaId ;  /* 0x00000000002a79c3 */ /* 0x000ea20000008800 */
[----:B------:R-:W-:-:S11]  /*2f00*/  SHF.R.S32.HI R3, RZ, 0x1f, R18 ;  /* 0x0000001fff037819 */ /* 0x000fd60000011412 */
[----:B-1----:R-:W-:Y:S05]  /*2f10*/  @!P1 BRA `(.L_x_23) ;  /* 0x0000005800b89947 */ /* 0x002fea0003800000 */
[----:B------:R-:W-:-:S06]  /*2f20*/  UISETP.GT.U32.AND UP0, UPT, UR18, 0x1, UPT ;  /* 0x000000011200788c */ /* 0x000fcc000bf04070 */
[----:B------:R-:W-:-:S13]  /*2f30*/  PLOP3.LUT P0, PT, PT, PT, UP0, 0x80, 0x0 ;  /* 0x000000000000781c */ /* 0x000fda0003f0f008 */
[----:B--2---:R-:W-:Y:S05]  /*2f40*/  @P0 EXIT ;  /* 0x000000000000094d */ /* 0x004fea0003800000 */
.L_x_24:
[----:B------:R-:W-:-:S08]  /*2f50*/  NOP ;  /* 0x0000000000007918 */ /* 0x000fd00000000000 */
[----:B------:R-:W1:Y:S02]  /*2f60*/  USETMAXREG.TRY_ALLOC.CTAPOOL UP0, 0xe8 ;  /* 0x000000e8000079c8 */ /* 0x000e640008000600 */
[----:B-1----:R-:W-:-:S13]  /*2f70*/  PLOP3.LUT P0, PT, PT, PT, UP0, 0x80, 0x0 ;  /* 0x000000000000781c */ /* 0x002fda0003f0f008 */
[----:B------:R-:W-:Y:S05]  /*2f80*/  @!P0 BRA `(.L_x_24) ;  /* 0xfffffffc00f08947 */ /* 0x000fea000383ffff */
[----:B------:R-:W1:Y:S01]  /*2f90*/  SHFL.IDX PT, R13, R13, RZ, 0x1f ;  /* 0x00001fff0d0d7589 */ /* 0x000e6200000e0000 */
[----:B------:R-:W2:Y:S01]  /*2fa0*/  S2UR UR4, SR_CTAID.Y ;  /* 0x00000000000479c3 */ /* 0x000ea20000002600 */
[----:B------:R-:W-:Y:S01]  /*2fb0*/  UMOV UR60, URZ ;  /* 0x0000003f003c7c82 */ /* 0x000fe20008000000 */
[----:B------:R-:W-:Y:S01]  /*2fc0*/  UMOV UR61, URZ ;  /* 0x0000003f003d7c82 */ /* 0x000fe20008000000 */
[----:B-1----:R-:W-:Y:S01]  /*2fd0*/  LOP3.LUT P0, RZ, R13, 0x3, RZ, 0xc0, !PT ;  /* 0x000000030dff7812 */ /* 0x002fe2000780c0ff */
[----:B--2---:R-:W-:-:S12]  /*2fe0*/  UIMAD UR4, UR4, UR41, UR40 ;  /* 0x00000029040472a4 */ /* 0x004fd8000f8e0228 */
[----:B------:R-:W-:Y:S05]  /*2ff0*/  @P0 BRA `(.L_x_25) ;  /* 0x0000000000a40947 */ /* 0x000fea0003800000 */
[----:B------:R-:W-:Y:S01]  /*3000*/  ELECT P0, URZ, PT ;  /* 0x00000000003f782f */ /* 0x000fe20003800000 */
[----:B------:R-:W-:-:S12]  /*3010*/  BSSY B0, `(.L_x_26) ;  /* 0x0000020000007945 */ /* 0x000fd80003800000 */
[----:B------:R-:W-:Y:S05]  /*3020*/  @!P0 BRA `(.L_x_27) ;  /* 0x0000000000788947 */ /* 0x000fea0003800000 */
[----:B------:R-:W1:Y:S01]  /*3030*/  S2UR UR6, SR_CgaCtaId ;  /* 0x00000000000679c3 */ /* 0x000e620000008800 */
[----:B------:R-:W-:Y:S01]  /*3040*/  UISETP.NE.AND UP0, UPT, UR12, 0x1, UPT ;  /* 0x000000010c00788c */ /* 0x000fe2000bf05270 */
[----:B------:R-:W-:-:S06]  /*3050*/  UMOV UR5, 0x400 ;  /* 0x0000040000057882 */ /* 0x000fcc0000000000 */
[----:B------:R-:W2:Y:S08]  /*3060*/  LDC.64 R4, c[0x0][0x700] ;  /* 0x0001c000ff047b82 */ /* 0x000eb00000000a00 */
[----:B------:R-:W2:Y:S08]  /*3070*/  LDC.64 R6, c[0x0][0x708] ;  /* 0x0001c200ff067b82 */ /* 0x000eb00000000a00 */
[----:B-----5:R-:W3:Y:S01]  /*3080*/  LDC.64 R8, c[0x0][0x710] ;  /* 0x0001c400ff087b82 */ /* 0x020ee20000000a00 */
[----:B-1----:R-:W-:-:S04]  /*3090*/  ULEA UR5, UR6, UR5, 0x18 ;  /* 0x0000000506057291 */ /* 0x002fc8000f8ec03f */
[----:B------:R-:W-:Y:S02]  /*30a0*/  UIADD3 UR6, UR5, 0x80, URZ ;  /* 0x0000008005067890 */ /* 0x000fe4000fffe03f */
[----:B------:R-:W-:Y:S01]  /*30b0*/  @!UP0 UIADD3 UR6, UR5, URZ, URZ ;  /* 0x0000003f05068290 */ /* 0x000fe2000fffe03f */
[----:B------:R-:W3:Y:S08]  /*30c0*/  LDC.64 R10, c[0x0][0x718] ;  /* 0x0001c600ff0a7b82 */ /* 0x000ef00000000a00 */
[----:B------:R-:W1:Y:S01]  /*30d0*/  LDC.64 R24, c[0x0][0x720] ;  /* 0x0001c800ff187b82 */ /* 0x000e620000000a00 */
[----:B--2---:R2:W-:Y:S07]  /*30e0*/  STS.128 [UR6+0x38780], R4 ;  /* 0x03878004ff007988 */ /* 0x0045ee0008000c06 */
[----:B------:R-:W1:Y:S08]  /*30f0*/  LDC.64 R26, c[0x0][0x728] ;  /* 0x0001ca00ff1a7b82 */ /* 0x000e700000000a00 */
[----:B------:R-:W4:Y:S01]  /*3100*/  LDC.64 R28, c[0x0][0x730] ;  /* 0x0001cc00ff1c7b82 */ /* 0x000f220000000a00 */
[----:B---3--:R2:W-:Y:S07]  /*3110*/  STS.128 [UR6+0x38790], R8 ;  /* 0x03879008ff007988 */ /* 0x0085ee0008000c06 */
[----:B------:R-:W4:Y:S08]  /*3120*/  LDC.64 R30, c[0x0][0x738] ;  /* 0x0001ce00ff1e7b82 */ /* 0x000f300000000a00 */
[----:B------:R-:W3:Y:S01]  /*3130*/  LDC.64 R32, c[0x0][0x740] ;  /* 0x0001d000ff207b82 */ /* 0x000ee20000000a00 */
[----:B-1----:R2:W-:Y:S07]  /*3140*/  STS.128 [UR6+0x387a0], R24 ;  /* 0x0387a018ff007988 */ /* 0x0025ee0008000c06 */
[----:B------:R-:W3:Y:S08]  /*3150*/  LDC.64 R34, c[0x0][0x748] ;  /* 0x0001d200ff227b82 */ /* 0x000ef00000000a00 */
[----:B------:R-:W1:Y:S01]  /*3160*/  LDC.64 R36, c[0x0][0x750] ;  /* 0x0001d400ff247b82 */ /* 0x000e620000000a00 */
[----:B----4-:R2:W-:Y:S07]  /*3170*/  STS.128 [UR6+0x387b0], R28 ;  /* 0x0387b01cff007988 */ /* 0x0105ee0008000c06 */
[----:B------:R-:W1:Y:S08]  /*3180*/  LDC.64 R38, c[0x0][0x758] ;  /* 0x0001d600ff267b82 */ /* 0x000e700000000a00 */
[----:B------:R-:W4:Y:S01]  /*3190*/  LDC.64 R40, c[0x0][0x760] ;  /* 0x0001d800ff287b82 */ /* 0x000f220000000a00 */
[----:B---3--:R2:W-:Y:S07]  /*31a0*/  STS.128 [UR6+0x387c0], R32 ;  /* 0x0387c020ff007988 */ /* 0x0085ee0008000c06 */
[----:B------:R-:W4:Y:S08]  /*31b0*/  LDC.64 R42, c[0x0][0x768] ;  /* 0x0001da00ff2a7b82 */ /* 0x000f300000000a00 */
[----:B------:R-:W3:Y:S01]  /*31c0*/  LDC.64 R44, c[0x0][0x770] ;  /* 0x0001dc00ff2c7b82 */ /* 0x000ee20000000a00 */
[----:B-1----:R2:W-:Y:S07]  /*31d0*/  STS.128 [UR6+0x387d0], R36 ;  /* 0x0387d024ff007988 */ /* 0x0025ee0008000c06 */
[----:B------:R-:W3:Y:S01]  /*31e0*/  LDC.64 R46, c[0x0][0x778] ;  /* 0x0001de00ff2e7b82 */ /* 0x000ee20000000a00 */
[----:B----4-:R2:W-:Y:S04]  /*31f0*/  STS.128 [UR6+0x387e0], R40 ;  /* 0x0387e028ff007988 */ /* 0x0105e80008000c06 */
[----:B---3--:R2:W-:Y:S02]  /*3200*/  STS.128 [UR6+0x387f0], R44 ;  /* 0x0387f02cff007988 */ /* 0x0085e40008000c06 */
.L_x_27:
[----:B------:R-:W-:Y:S05]  /*3210*/  BSYNC B0 ;  /* 0x0000000000007941 */ /* 0x000fea0003800000 */
.L_x_26:
[----:B------:R-:W-:Y:S01]  /*3220*/  UISETP.NE.AND UP0, UPT, UR12, 0x1, UPT ;  /* 0x000000010c00788c */ /* 0x000fe2000bf05270 */
[----:B------:R-:W-:Y:S01]  /*3230*/  NOP ;  /* 0x0000000000007918 */ /* 0x000fe20000000000 */
[----:B------:R-:W-:Y:S01]  /*3240*/  ULDC UR5, c[0x0][0x884] ;  /* 0x0002210000057ab9 */ /* 0x000fe20000000800 */
[----:B------:R-:W-:Y:S01]  /*3250*/  ULDC.64 UR60, c[0x0][0x800] ;  /* 0x00020000003c7ab9 */ /* 0x000fe20000000a00 */
[----:B------:R-:W-:-:S04]  /*3260*/  USEL UR5, UR5, URZ, UP0 ;  /* 0x0000003f05057287 */ /* 0x000fc80008000000 */
[----:B------:R-:W-:-:S04]  /*3270*/  UIADD3 UR5, UR4, UR5, URZ ;  /* 0x0000000504057290 */ /* 0x000fc8000fffe03f */
[----:B------:R-:W-:-:S12]  /*3280*/  UIMAD.WIDE UR60, UR5, 0x80, UR60 ;  /* 0x00000080053c78a5 */ /* 0x000fd8000f8e023c */
.L_x_25:
[----:B------:R-:W-:-:S13]  /*3290*/  ISETP.NE.AND P0, PT, RZ, UR55, PT ;  /* 0x00000037ff007c0c */ /* 0x000fda000bf05270 */
[----:B------:R-:W-:Y:S05]  /*32a0*/  @P0 BRA `(.L_x_28) ;  /* 0x00000004001c0947 */ /* 0x000fea0003800000 */
[----:B------:R-:W-:Y:S01]  /*32b0*/  ELECT P0, URZ, PT ;  /* 0x00000000003f782f */ /* 0x000fe20003800000 */
[----:B------:R-:W-:-:S12]  /*32c0*/  BSSY B0, `(.L_x_29) ;  /* 0x0000030000007945 */ /* 0x000fd80003800000 */
[----:B------:R-:W-:Y:S05]  /*32d0*/  @!P0 BRA `(.L_x_30) ;  /* 0x0000000000b88947 */ /* 0x000fea0003800000 */
[C---:B--2---:R-:W-:Y:S01]  /*32e0*/  IMAD.SHL.U32 R4, R18.reuse, 0x8, RZ ;  /* 0x0000000812047824 */ /* 0x044fe200078e00ff */
[----:B------:R-:W-:Y:S01]  /*32f0*/  ULDC.64 UR4, c[0x0][0x820] ;  /* 0x0002080000047ab9 */ /* 0x000fe20000000a00 */
[----:B------:R-:W-:-:S03]  /*3300*/  SHF.L.U64.HI R3, R18, 0x3, R3 ;  /* 0x0000000312037819 */ /* 0x000fc60000010203 */
[----:B------:R-:W-:-:S04]  /*3310*/  IADD3 R6, P0, R4, UR4, RZ ;  /* 0x0000000404067c10 */ /* 0x000fc8000ff1e0ff */
[----:B------:R-:W-:Y:S01]  /*3320*/  IADD3.X R7, R3, UR5, RZ, P0, !PT ;  /* 0x0000000503077c10 */ /* 0x000fe200087fe4ff */
[----:B------:R-:W-:-:S05]  /*3330*/  ULDC.64 UR4, c[0x0][0x818] ;  /* 0x0002060000047ab9 */ /* 0x000fca0000000a00 */
[----:B------:R-:W2:Y:S01]  /*3340*/  LDG.E.64 R6, desc[UR58][R6.64] ;  /* 0x0000003a06067981 */ /* 0x000ea2000c1e1b00 */
[----:B------:R-:W-:-:S04]  /*3350*/  IADD3 R4, P0, R4, UR4, RZ ;  /* 0x0000000404047c10 */ /* 0x000fc8000ff1e0ff */
[----:B------:R-:W-:-:S06]  /*3360*/  IADD3.X R5, R3, UR5, RZ, P0, !PT ;  /* 0x0000000503057c10 */ /* 0x000fcc00087fe4ff */
[----:B------:R-:W3:Y:S01]  /*3370*/  LDG.E.64 R4, desc[UR58][R4.64] ;  /* 0x0000003a04047981 */ /* 0x000ee2000c1e1b00 */
[----:B------:R-:W1:Y:S01]  /*3380*/  S2UR UR5, SR_CgaCtaId ;  /* 0x00000000000579c3 */ /* 0x000e620000008800 */
[----:B------:R-:W-:Y:S01]  /*3390*/  UISETP.NE.AND UP0, UPT, UR12, 0x1, UPT ;  /* 0x000000010c00788c */ /* 0x000fe2000bf05270 */
[----:B-----5:R-:W-:Y:S01]  /*33a0*/  VIADD R9, R0, 0xffffffff ;  /* 0xffffffff00097836 */ /* 0x020fe20000000000 */
[----:B------:R-:W-:Y:S01]  /*33b0*/  UMOV UR4, 0x400 ;  /* 0x0000040000047882 */ /* 0x000fe20000000000 */
[----:B------:R-:W-:Y:S01]  /*33c0*/  CS2R R10, SRZ ;  /* 0x00000000000a7805 */ /* 0x000fe2000001ff00 */
[----:B-1----:R-:W-:-:S04]  /*33d0*/  ULEA UR4, UR5, UR4, 0x18 ;  /* 0x0000000405047291 */ /* 0x002fc8000f8ec03f */
[----:B------:R-:W-:-:S03]  /*33e0*/  UIADD3 UR5, UR4, 0x80, URZ ;  /* 0x0000008004057890 */ /* 0x000fc6000fffe03f */
[----:B------:R-:W-:-:S04]  /*33f0*/  @!UP0 UIADD3 UR5, UR4, URZ, URZ ;  /* 0x0000003f04058290 */ /* 0x000fc8000fffe03f */
[----:B------:R-:W-:-:S05]  /*3400*/  UIADD3 UR4, UR5, 0x38780, URZ ;  /* 0x0003878005047890 */ /* 0x000fca000fffe03f */
[----:B------:R-:W1:Y:S01]  /*3410*/  LDS R3, [UR5+0x3879c] ;  /* 0x03879c05ff037984 */ /* 0x000e620008000800 */
[----:B------:R-:W-:-:S03]  /*3420*/  IMAD.U32 R20, RZ, RZ, UR4 ;  /* 0x00000004ff147e24 */ /* 0x000fc6000f8e00ff */
[----:B------:R-:W-:Y:S02]  /*3430*/  STS [UR5+0x387b0], RZ ;  /* 0x0387b0ffff007988 */ /* 0x000fe40008000805 */
[----:B------:R-:W-:-:S05]  /*3440*/  SHF.R.U64 R20, R20, 0x4, RZ ;  /* 0x0000000414147819 */ /* 0x000fca00000012ff */
[----:B------:R-:W-:Y:S04]  /*3450*/  STS [UR5+0x38790], R20 ;  /* 0x03879014ff007988 */ /* 0x000fe80008000805 */
[----:B------:R-:W-:Y:S01]  /*3460*/  STS [UR5+0x38794], R20 ;  /* 0x03879414ff007988 */ /* 0x000fe20008000805 */
[C---:B--2---:R-:W-:Y:S02]  /*3470*/  SHF.L.U64.HI R13, R6.reuse, 0x1, R7 ;  /* 0x00000001060d7819 */ /* 0x044fe40000010207 */
[----:B------:R-:W-:Y:S02]  /*3480*/  SHF.L.U32 R6, R6, 0x1, RZ ;  /* 0x0000000106067819 */ /* 0x000fe400000006ff */
[----:B------:R-:W-:Y:S02]  /*3490*/  LOP3.LUT R13, R13, 0x1fffffff, RZ, 0xc0, !PT ;  /* 0x1fffffff0d0d7812 */ /* 0x000fe400078ec0ff */
[----:B------:R-:W-:-:S02]  /*34a0*/  LOP3.LUT R0, R6, 0xfffffffe, RZ, 0xc0, !PT ;  /* 0xfffffffe06007812 */ /* 0x000fc400078ec0ff */
[--C-:B------:R-:W-:Y:S02]  /*34b0*/  SHF.R.U32.HI R8, RZ, 0x4, R13.reuse ;  /* 0x00000004ff087819 */ /* 0x100fe4000001160d */
[----:B------:R-:W-:Y:S01]  /*34c0*/  SHF.R.U64 R0, R0, 0x4, R13 ;  /* 0x0000000400007819 */ /* 0x000fe2000000120d */
[----:B---3--:R-:W-:Y:S01]  /*34d0*/  STS.64 [UR5+0x38780], R4 ;  /* 0x03878004ff007988 */ /* 0x008fe20008000a05 */
[----:B-1----:R-:W-:-:S03]  /*34e0*/  LOP3.LUT R3, R3, 0xf, R8, 0xb8, !PT ;  /* 0x0000000f03037812 */ /* 0x002fc600078eb808 */
[----:B------:R-:W-:Y:S04]  /*34f0*/  STS [UR5+0x3878c], R0 ;  /* 0x03878c00ff007988 */ /* 0x000fe80008000805 */
[----:B------:R-:W-:Y:S04]  /*3500*/  STS [UR5+0x3879c], R3 ;  /* 0x03879c03ff007988 */ /* 0x000fe80008000805 */
[----:B------:R-:W1:Y:S02]  /*3510*/  LDS R7, [UR5+0x3879c] ;  /* 0x03879c05ff077984 */ /* 0x000e640008000800 */
[----:B-1----:R-:W-:-:S05]  /*3520*/  LOP3.LUT R7, R7, 0xf0, RZ, 0xb8, !PT ;  /* 0x000000f007077812 */ /* 0x002fca00078eb8ff */
[----:B------:R-:W-:Y:S04]  /*3530*/  STS [UR5+0x3879c], R7 ;  /* 0x03879c07ff007988 */ /* 0x000fe80008000805 */
[----:B------:R-:W1:Y:S02]  /*3540*/  LDS R8, [UR5+0x3879c] ;  /* 0x03879c05ff087984 */ /* 0x000e640008000800 */
[----:B-1----:R-:W-:Y:S01]  /*3550*/  LOP3.LUT R21, R8, 0xf00, RZ, 0xb8, !PT ;  /* 0x00000f0008157812 */ /* 0x002fe200078eb8ff */
[----:B------:R-:W-:-:S04]  /*3560*/  VIADD R8, R2, 0xffffffff ;  /* 0xffffffff02087836 */ /* 0x000fc80000000000 */
[----:B------:R-:W-:Y:S04]  /*3570*/  STS.64 [UR5+0x38798], R20 ;  /* 0x03879814ff007988 */ /* 0x000fe80008000a05 */
[----:B------:R-:W1:Y:S04]  /*3580*/  LDS R12, [UR5+0x3879c] ;  /* 0x03879c05ff0c7984 */ /* 0x000e680008000800 */
[----:B------:R3:W-:Y:S01]  /*3590*/  STS.128 [UR5+0x387a0], R8 ;  /* 0x0387a008ff007988 */ /* 0x0007e20008000c05 */
[----:B-1----:R-:W-:-:S05]  /*35a0*/  LOP3.LUT R12, R12, 0xf000, RZ, 0xb8, !PT ;  /* 0x0000f0000c0c7812 */ /* 0x002fca00078eb8ff */
[----:B------:R3:W-:Y:S02]  /*35b0*/  STS [UR5+0x3879c], R12 ;  /* 0x03879c0cff007988 */ /* 0x0007e40008000805 */
.L_x_30:
[----:B------:R-:W-:Y:S05]  /*35c0*/  BSYNC B0 ;  /* 0x0000000000007941 */ /* 0x000fea0003800000 */
.L_x_29:
[----:B------:R-:W-:Y:S01]  /*35d0*/  ELECT P0, URZ, PT ;  /* 0x00000000003f782f */ /* 0x000fe20003800000 */
[----:B------:R-:W-:Y:S01]  /*35e0*/  NOP ;  /* 0x0000000000007918 */ /* 0x000fe20000000000 */
[----:B------:R-:W-:Y:S11]  /*35f0*/  BSSY B0, `(.L_x_31) ;  /* 0x0000004000007945 */ /* 0x000ff60003800000 */
[----:B------:R-:W-:Y:S05]  /*3600*/  @!P0 BRA `(.L_x_32) ;  /* 0x0000000000088947 */ /* 0x000fea0003800000 */
[----:B------:R0:W-:Y:S01]  /*3610*/  UTMACMDFLUSH ;  /* 0x00000000000079b7 */ /* 0x0001e20000000000 */
[----:B------:R-:W-:-:S04]  /*3620*/  DEPBAR.LE SB0, 0x0 ;  /* 0x000080000000791a */ /* 0x000fc80000000000 */
.L_x_32:
[----:B------:R-:W-:Y:S05]  /*3630*/  BSYNC B0 ;  /* 0x0000000000007941 */ /* 0x000fea0003800000 */
.L_x_31:
[----:B------:R-:W1:Y:S01]  /*3640*/  S2UR UR5, SR_CgaCtaId ;  /* 0x00000000000579c3 */ /* 0x000e620000008800 */
[----:B-----5:R-:W4:Y:S01]  /*3650*/  S2R R0, SR_LANEID ;  /* 0x0000000000007919 */ /* 0x020f220000000000 */
[----:B------:R-:W-:Y:S01]  /*3660*/  UISETP.NE.AND UP0, UPT, UR12, 0x1, UPT ;  /* 0x000000010c00788c */ /* 0x000fe2000bf05270 */
[----:B------:R-:W-:Y:S02]  /*3670*/  UMOV UR4, 0x400 ;  /* 0x0000040000047882 */ /* 0x000fe40000000000 */
[----:B-1----:R-:W-:-:S04]  /*3680*/  ULEA UR4, UR5, UR4, 0x18 ;  /* 0x0000000405047291 */ /* 0x002fc8000f8ec03f */
[----:B------:R-:W-:-:S04]  /*3690*/  UIADD3 UR5, UR4, 0x80, URZ ;  /* 0x0000008004057890 */ /* 0x000fc8000fffe03f */
[----:B------:R-:W-:Y:S01]  /*36a0*/  @!UP0 UIADD3 UR5, UR4, URZ, URZ ;  /* 0x0000003f04058290 */ /* 0x000fe2000fffe03f */
[----:B----4-:R-:W-:-:S05]  /*36b0*/  IMAD.SHL.U32 R0, R0, 0x4, RZ ;  /* 0x0000000400007824 */ /* 0x010fca00078e00ff */
[----:B------:R-:W-:Y:S01]  /*36c0*/  IMAD.U32 R3, RZ, RZ, UR5 ;  /* 0x00000005ff037e24 */ /* 0x000fe2000f8e00ff */
[----:B------:R-:W-:-:S04]  /*36d0*/  IADD3 R2, P0, R0, UR60, RZ ;  /* 0x0000003c00027c10 */ /* 0x000fc8000ff1e0ff */
[----:B--2---:R-:W-:Y:S01]  /*36e0*/  IADD3 R4, R0, 0x38780, R3 ;  /* 0x0003878000047810 */ /* 0x004fe20007ffe003 */
[----:B------:R-:W-:-:S04]  /*36f0*/  IMAD.X R3, RZ, RZ, UR61, P0 ;  /* 0x0000003dff037e24 */ /* 0x000fc800080e06ff */
[----:B------:R-:W1:Y:S04]  /*3700*/  LDS R5, [R4] ;  /* 0x0000000004057984 */ /* 0x000e680000000800 */
[----:B-1----:R1:W5:Y:S02]  /*3710*/  ATOMG.E.EXCH.STRONG.GPU PT, RZ, [R2], R5 ;  /* 0x0000000502ff73a8 */ /* 0x00236400041ee100 */
.L_x_28:
[----:B------:R-:W-:Y:S01]  /*3720*/  LEA.HI R14, R14, R19, RZ, 0x8 ;  /* 0x000000130e0e7211 */ /* 0x000fe200078f40ff */
[----:B------:R-:W4:Y:S01]  /*3730*/  S2UR UR43, SR_CgaCtaId ;  /* 0x00000000002b79c3 */ /* 0x000f220000008800 */
[----:B------:R-:W-:Y:S01]  /*3740*/  UISETP.NE.AND UP0, UPT, UR12, 0x1, UPT ;  /* 0x000000010c00788c */ /* 0x000fe2000bf05270 */
[----:B------:R-:W-:Y:S01]  /*3750*/  MOV R156, RZ ;  /* 0x000000ff009c7202 */ /* 0x000fe20000000f00 */
[----:B------:R-:W-:Y:S01]  /*3760*/  UMOV UR47, 0x400 ;  /* 0x00000400002f7882 */ /* 0x000fe20000000000 */
[----:B------:R-:W-:Y:S01]  /*3770*/  LOP3.LUT R14, R14, 0xffffff00, RZ, 0xc0, !PT ;  /* 0xffffff000e0e7812 */ /* 0x000fe200078ec0ff */
[----:B------:R-:W-:Y:S02]  /*3780*/  ULOP3.LUT UR51, UR53, 0x1, URZ, 0xfc, !UPT ;  /* 0x0000000135337892 */ /* 0x000fe4000f8efc3f */
[----:B------:R-:W-:Y:S02]  /*3790*/  ULOP3.LUT UR50, UR54, 0x1, URZ, 0xfc, !UPT ;  /* 0x0000000136327892 */ /* 0x000fe4000f8efc3f */
[----:B------:R-:W-:Y:S01]  /*37a0*/  IMAD.IADD R14, R19, 0x1, -R14 ;  /* 0x00000001130e7824 */ /* 0x000fe200078e0a0e */
[----:B------:R-:W-:Y:S01]  /*37b0*/  ULOP3.LUT UR48, UR52, 0x1, URZ, 0xfc, !UPT ;  /* 0x0000000134307892 */ /* 0x000fe2000f8efc3f */
[----:B------:R-:W-:-:S02]  /*37c0*/  UMOV UR36, URZ ;  /* 0x0000003f00247c82 */ /* 0x000fc40008000000 */
[C---:B--2---:R-:W-:Y:S01]  /*37d0*/  IMAD.SHL.U32 R4, R14.reuse, 0x40, RZ ;  /* 0x000000400e047824 */ /* 0x044fe200078e00ff */
[----:B-1----:R-:W-:Y:S01]  /*37e0*/  SHF.R.S32.HI R3, RZ, 0x1f, R14 ;  /* 0x0000001fff037819 */ /* 0x002fe2000001140e */
[C---:B------:R-:W-:Y:S01]  /*37f0*/  VIADD R154, R14.reuse, 0x1f ;  /* 0x0000001f0e9a7836 */ /* 0x040fe20000000000 */
[-C--:B-----5:R-:W-:Y:S01]  /*3800*/  LEA.HI R0, R14, R14.reuse, RZ, 0x1 ;  /* 0x0000000e0e007211 */ /* 0x0a0fe200078f08ff */
[----:B------:R-:W-:Y:S01]  /*3810*/  UMOV UR56, URZ ;  /* 0x0000003f00387c82 */ /* 0x000fe20008000000 */
[CC--:B------:R-:W-:Y:S01]  /*3820*/  LEA.HI R2, R3.reuse, R14.reuse, RZ, 0x5 ;  /* 0x0000000e03027211 */ /* 0x0c0fe200078f28ff */
[----:B------:R-:W-:Y:S01]  /*3830*/  UMOV UR37, URZ ;  /* 0x0000003f00257c82 */ /* 0x000fe20008000000 */
[----:B------:R-:W-:Y:S01]  /*3840*/  SHF.R.S32.HI R0, RZ, 0x1, R0 ;  /* 0x00000001ff007819 */ /* 0x000fe20000011400 */
[----:B------:R-:W-:Y:S01]  /*3850*/  UMOV UR38, URZ ;  /* 0x0000003f00267c82 */ /* 0x000fe20008000000 */
[----:B------:R-:W-:Y:S01]  /*3860*/  SHF.R.S32.HI R2, RZ, 0x5, R2 ;  /* 0x00000005ff027819 */ /* 0x000fe20000011402 */
[----:B------:R-:W-:Y:S01]  /*3870*/  UMOV UR39, URZ ;  /* 0x0000003f00277c82 */ /* 0x000fe20008000000 */
[CC--:B------:R-:W-:Y:S01]  /*3880*/  LEA.HI R6, R3.reuse, R14.reuse, RZ, 0x4 ;  /* 0x0000000e03067211 */ /* 0x0c0fe200078f20ff */
[----:B----4-:R-:W-:Y:S01]  /*3890*/  ULEA UR47, UR43, UR47, 0x18 ;  /* 0x0000002f2b2f7291 */ /* 0x010fe2000f8ec03f */
[----:B------:R-:W-:Y:S01]  /*38a0*/  LOP3.LUT R4, R4, 0x40, RZ, 0xc0, !PT ;  /* 0x0000004004047812 */ /* 0x000fe200078ec0ff */
[----:B------:R-:W-:Y:S01]  /*38b0*/  IMAD.SHL.U32 R5, R2, 0x10, RZ ;  /* 0x0000001002057824 */ /* 0x000fe200078e00ff */
[----:B---3--:R-:W-:Y:S01]  /*38c0*/  SHF.R.S32.HI R9, RZ, 0x4, R6 ;  /* 0x00000004ff097819 */ /* 0x008fe20000011406 */
[----:B------:R-:W-:Y:S01]  /*38d0*/  IMAD.SHL.U32 R2, R0, 0x80, RZ ;  /* 0x0000008000027824 */ /* 0x000fe200078e00ff */
[----:B------:R-:W-:Y:S01]  /*38e0*/  LEA.HI R0, R3, R14, RZ, 0x3 ;  /* 0x0000000e03007211 */ /* 0x000fe200078f18ff */
[----:B------:R-:W-:Y:S01]  /*38f0*/  UIADD3 UR49, UR47, 0x80, URZ ;  /* 0x000000802f317890 */ /* 0x000fe2000fffe03f */
[----:B------:R-:W-:Y:S01]  /*3900*/  LOP3.LUT R7, R4, 0x30, R5, 0xf8, !PT ;  /* 0x0000003004077812 */ /* 0x000fe200078ef805 */
[----:B------:R-:W-:Y:S01]  /*3910*/  @!UP0 UIADD3 UR49, UR47, URZ, URZ ;  /* 0x0000003f2f318290 */ /* 0x000fe2000fffe03f */
[----:B------:R-:W-:-:S02]  /*3920*/  LEA.HI R6, R6, R9, RZ, 0x1 ;  /* 0x0000000906067211 */ /* 0x000fc400078f08ff */
[----:B------:R-:W-:Y:S01]  /*3930*/  LOP3.LUT R5, R2, 0x180, RZ, 0xc0, !PT ;  /* 0x0000018002057812 */ /* 0x000fe200078ec0ff */
[----:B------:R-:W-:Y:S01]  /*3940*/  UIADD3 UR49, UR49, 0x38780, URZ ;  /* 0x0003878031317890 */ /* 0x000fe2000fffe03f */
[----:B------:R-:W-:Y:S02]  /*3950*/  LOP3.LUT R6, R6, 0x7ffffe, RZ, 0xc0, !PT ;  /* 0x007ffffe06067812 */ /* 0x000fe400078ec0ff */
[----:B------:R-:W-:Y:S02]  /*3960*/  LOP3.LUT R4, R5, R4, RZ, 0xfc, !PT ;  /* 0x0000000405047212 */ /* 0x000fe400078efcff */
[----:B------:R-:W-:Y:S01]  /*3970*/  LEA.HI R152, R3, R14, RZ, 0x7 ;  /* 0x0000000e03987211 */ /* 0x000fe200078f38ff */
[----:B------:R-:W-:Y:S01]  /*3980*/  IMAD.IADD R9, R9, 0x1, -R6 ;  /* 0x0000000109097824 */ /* 0x000fe200078e0a06 */
[----:B------:R-:W-:Y:S02]  /*3990*/  LOP3.LUT R0, R7, 0x8, R0, 0xf8, !PT ;  /* 0x0000000807007812 */ /* 0x000fe400078ef800 */
[----:B------:R-:W-:-:S02]  /*39a0*/  SHF.R.U32.HI R4, RZ, 0x3, R4 ;  /* 0x00000003ff047819 */ /* 0x000fc40000011604 */
[----:B------:R-:W-:Y:S02]  /*39b0*/  SHF.R.S32.HI R152, RZ, 0x7, R152 ;  /* 0x00000007ff987819 */ /* 0x000fe40000011498 */
[----:B------:R-:W-:-:S03]  /*39c0*/  LOP3.LUT R0, R4, R0, R5, 0x1e, !PT ;  /* 0x0000000004007212 */ /* 0x000fc600078e1e05 */
[----:B------:R-:W-:-:S04]  /*39d0*/  IMAD R9, R152, 0x4, R9 ;  /* 0x0000000498097824 */ /* 0x000fc800078e0209 */
[----:B------:R-:W-:Y:S02]  /*39e0*/  IMAD.U32 R153, R9, 0x200, R0 ;  /* 0x0000020009997824 */ /* 0x000fe400078e0000 */
[----:B------:R-:W-:-:S07]  /*39f0*/  IMAD.MOV.U32 R0, RZ, RZ, 0x1 ;  /* 0x00000001ff007424 */ /* 0x000fce00078e00ff */
.L_x_113:
[----:B---3--:R-:W1:Y:S02]  /*3a00*/  LDC.64 R2, c[0x0][0x290] ;  /* 0x0000a400ff027b82 */ /* 0x008e640000000a00 */
[----:B-1----:R-:W-:-:S05]  /*3a10*/  IMAD.WIDE R2, R18, 0xc, R2 ;  /* 0x0000000c12027825 */ /* 0x002fca00078e0202 */
[----:B------:R-:W2:Y:S01]  /*3a20*/  LDG.E R155, desc[UR58][R2.64+0x8] ;  /* 0x0000083a029b7981 */ /* 0x000ea2000c1e1900 */
[----:B------:R-:W-:Y:S01]  /*3a30*/  UMOV UR9, URZ ;  /* 0x0000003f00097c82 */ /* 0x000fe20008000000 */
[----:B------:R-:W-:Y:S01]  /*3a40*/  UMOV UR10, UR37 ;  /* 0x00000025000a7c82 */ /* 0x000fe20008000000 */
[--C-:B------:R-:W-:Y:S01]  /*3a50*/  IMAD.MOV.U32 R157, RZ, RZ, R18.reuse ;  /* 0x000000ffff9d7224 */ /* 0x100fe200078e0012 */
[----:B-----5:R-:W1:Y:S01]  /*3a60*/  SHFL.IDX PT, R6, R152, RZ, 0x1f ;  /* 0x00001fff98067589 */ /* 0x020e6200000e0000 */
[----:B------:R-:W-:Y:S02]  /*3a70*/  SHF.R.S32.HI R19, RZ, 0x1f, R18 ;  /* 0x0000001fff137819 */ /* 0x000fe40000011412 */
[----:B------:R-:W-:Y:S02]  /*3a80*/  CS2R R86, SRZ ;  /* 0x0000000000567805 */ /* 0x000fe4000001ff00 */
[----:B------:R-:W-:Y:S02]  /*3a90*/  CS2R R88, SRZ ;  /* 0x0000000000587805 */ /* 0x000fe4000001ff00 */
[----:B------:R-:W-:-:S02]  /*3aa0*/  CS2R R90, SRZ ;  /* 0x00000000005a7805 */ /* 0x000fc4000001ff00 */
[----:B------:R-:W-:Y:S02]  /*3ab0*/  CS2R R92, SRZ ;  /* 0x00000000005c7805 */ /* 0x000fe4000001ff00 */
[----:B------:R-:W-:Y:S02]  /*3ac0*/  CS2R R94, SRZ ;  /* 0x00000000005e7805 */ /* 0x000fe4000001ff00 */
[----:B------:R-:W-:Y:S02]  /*3ad0*/  CS2R R96, SRZ ;  /* 0x0000000000607805 */ /* 0x000fe4000001ff00 */
        /* <DEDUP_REMOVED lines=16> */
[----:B-1----:R-:W-:Y:S02]  /*3be0*/  R2UR UR4, R6 ;  /* 0x00000000060472ca */ /* 0x002fe400000e0000 */
        /* <DEDUP_REMOVED lines=11> */
[----:B------:R-:W-:Y:S01]  /*3ca0*/  CS2R R24, SRZ ;  /* 0x0000000000187805 */ /* 0x000fe2000001ff00 */
[----:B------:R-:W-:Y:S01]  /*3cb0*/  ULEA.HI UR5, UR4, UR4, URZ, 0x1 ;  /* 0x0000000404057291 */ /* 0x000fe2000f8f083f */
[----:B------:R-:W-:Y:S02]  /*3cc0*/  CS2R R26, SRZ ;  /* 0x00000000001a7805 */ /* 0x000fe4000001ff00 */
[----:B------:R-:W-:Y:S02]  /*3cd0*/  CS2R R28, SRZ ;  /* 0x00000000001c7805 */ /* 0x000fe4000001ff00 */
[----:B------:R-:W-:Y:S01]  /*3ce0*/  CS2R R30, SRZ ;  /* 0x00000000001e7805 */ /* 0x000fe2000001ff00 */
[----:B------:R-:W-:Y:S01]  /*3cf0*/  ULOP3.LUT UR5, UR5, 0x1e, URZ, 0xc0, !UPT ;  /* 0x0000001e05057892 */ /* 0x000fe2000f8ec03f */
[----:B------:R-:W-:-:S02]  /*3d00*/  CS2R R32, SRZ ;  /* 0x0000000000207805 */ /* 0x000fc4000001ff00 */
[----:B------:R-:W-:Y:S02]  /*3d10*/  CS2R R34, SRZ ;  /* 0x0000000000227805 */ /* 0x000fe4000001ff00 */
[----:B------:R-:W-:Y:S01]  /*3d20*/  CS2R R36, SRZ ;  /* 0x0000000000247805 */ /* 0x000fe2000001ff00 */
[----:B------:R-:W-:Y:S01]  /*3d30*/  UIADD3 UR5, UR4, -UR5, URZ ;  /* 0x8000000504057290 */ /* 0x000fe2000fffe03f */
[----:B------:R-:W-:Y:S02]  /*3d40*/  CS2R R38, SRZ ;  /* 0x0000000000267805 */ /* 0x000fe4000001ff00 */
[----:B------:R-:W-:Y:S02]  /*3d50*/  CS2R R40, SRZ ;  /* 0x0000000000287805 */ /* 0x000fe4000001ff00 */
[----:B------:R-:W-:Y:S01]  /*3d60*/  CS2R R42, SRZ ;  /* 0x00000000002a7805 */ /* 0x000fe2000001ff00 */
[----:B------:R-:W-:Y:S01]  /*3d70*/  ULEA UR5, UR5, UR47, 0xd ;  /* 0x0000002f05057291 */ /* 0x000fe2000f8e683f */
[----:B------:R-:W-:-:S02]  /*3d80*/  CS2R R44, SRZ ;  /* 0x00000000002c7805 */ /* 0x000fc4000001ff00 */
[----:B------:R-:W-:Y:S02]  /*3d90*/  CS2R R46, SRZ ;  /* 0x00000000002e7805 */ /* 0x000fe4000001ff00 */
[----:B------:R-:W-:Y:S01]  /*3da0*/  CS2R R48, SRZ ;  /* 0x0000000000307805 */ /* 0x000fe2000001ff00 */
[----:B------:R-:W-:Y:S01]  /*3db0*/  USHF.R.U32.HI UR5, URZ, 0x4, UR5 ;  /* 0x000000043f057899 */ /* 0x000fe20008011605 */
[----:B------:R-:W-:Y:S02]  /*3dc0*/  CS2R R50, SRZ ;  /* 0x0000000000327805 */ /* 0x000fe4000001ff00 */
[----:B------:R-:W-:Y:S02]  /*3dd0*/  CS2R R52, SRZ ;  /* 0x0000000000347805 */ /* 0x000fe4000001ff00 */
[----:B------:R-:W-:Y:S01]  /*3de0*/  CS2R R54, SRZ ;  /* 0x0000000000367805 */ /* 0x000fe2000001ff00 */
[----:B------:R-:W-:Y:S01]  /*3df0*/  ULOP3.LUT UR8, UR5, 0x3fff, URZ, 0xc0, !UPT ;  /* 0x00003fff05087892 */ /* 0x000fe2000f8ec03f */
        /* <DEDUP_REMOVED lines=15> */
[C---:B--2---:R-:W-:Y:S01]  /*3ef0*/  ISETP.GE.AND P0, PT, R155.reuse, 0x1, PT ;  /* 0x000000019b00780c */ /* 0x044fe20003f06270 */
[----:B------:R-:W-:-:S05]  /*3f00*/  VIADD R4, R155, 0x3f ;  /* 0x0000003f9b047836 */ /* 0x000fca0000000000 */
[----:B------:R-:W-:-:S04]  /*3f10*/  SHF.R.S32.HI R5, RZ, 0x1f, R4 ;  /* 0x0000001fff057819 */ /* 0x000fc80000011404 */
[----:B------:R-:W-:Y:S01]  /*3f20*/  LEA.HI R5, R5, R4, RZ, 0x6 ;  /* 0x0000000405057211 */ /* 0x000fe200078f30ff */
[----:B------:R-:W-:-:S03]  /*3f30*/  IMAD.U32 R4, RZ, RZ, UR38 ;  /* 0x00000026ff047e24 */ /* 0x000fc6000f8e00ff */
[----:B------:R-:W-:Y:S01]  /*3f40*/  SHF.R.S32.HI R5, RZ, 0x6, R5 ;  /* 0x00000006ff057819 */ /* 0x000fe20000011405 */
[----:B------:R-:W-:Y:S06]  /*3f50*/  @!P0 BRA `(.L_x_33) ;  /* 0x00000004002c8947 */ /* 0x000fec0003800000 */
[----:B------:R-:W-:-:S06]  /*3f60*/  UISETP.NE.AND UP0, UPT, UR51, 0x3, UPT ;  /* 0x000000033300788c */ /* 0x000fcc000bf05270 */
[----:B------:R-:W-:-:S13]  /*3f70*/  PLOP3.LUT P1, PT, PT, PT, UP0, 0x80, 0x0 ;  /* 0x000000000000781c */ /* 0x000fda0003f2f008 */
[----:B------:R-:W-:Y:S05]  /*3f80*/  @!P1 BRA `(.L_x_34) ;  /* 0x0000000000049947 */ /* 0x000fea0003800000 */
[----:B------:R-:W-:Y:S01]  /*3f90*/  BPT.TRAP 0x1 ;  /* 0x000000040000795c */ /* 0x000fe20000300000 */
.L_x_34:
[----:B------:R-:W-:Y:S01]  /*3fa0*/  ULEA UR4, UR37, UR47, 0x3 ;  /* 0x0000002f25047291 */ /* 0x000fe2000f8e183f */
[----:B------:R-:W-:-:S05]  /*3fb0*/  IMAD.U32 R2, RZ, RZ, UR38 ;  /* 0x00000026ff027e24 */ /* 0x000fca000f8e00ff */
[----:B------:R-:W-:-:S04]  /*3fc0*/  SHF.L.U32 R2, R2, 0x1f, RZ ;  /* 0x0000001f02027819 */ /* 0x000fc800000006ff */
[----:B------:R1:W2:Y:S01]  /*3fd0*/  SYNCS.PHASECHK.TRANS64.TRYWAIT P0, [UR4+0x38480], R2 ;  /* 0x03848002ff0075a7 */ /* 0x0002a20008000144 */
[----:B------:R-:W-:Y:S05]  /*3fe0*/  @!P1 BRA `(.L_x_35) ;  /* 0x0000000000049947 */ /* 0x000fea0003800000 */
[----:B------:R-:W-:Y:S01]  /*3ff0*/  BPT.TRAP 0x1 ;  /* 0x000000040000795c */ /* 0x000fe20000300000 */
.L_x_35:
[----:B--2---:R-:W-:Y:S05]  /*4000*/  @P0 BRA `(.L_x_36) ;  /* 0x0000000000080947 */ /* 0x004fea0003800000 */
[----:B------:R-:W2:Y:S02]  /*4010*/  SYNCS.PHASECHK.TRANS64.TRYWAIT P0, [UR4+0x38480], R2 ;  /* 0x03848002ff0075a7 */ /* 0x000ea40008000144 */
[----:B--2---:R-:W-:Y:S05]  /*4020*/  @!P0 BRA `(.L_x_37) ;  /* 0x000000a800108947 */ /* 0x004fea0003800000 */
.L_x_36:
[----:B------:R-:W-:Y:S01]  /*4030*/  UIADD3 UR4, UR47, 0x20000, URZ ;  /* 0x000200002f047890 */ /* 0x000fe2000fffe03f */
[----:B------:R-:W-:Y:S01]  /*4040*/  WARPGROUP.ARRIVE ;  /* 0x00000000000079c5 */ /* 0x000fe20000000000 */
[----:B------:R-:W-:Y:S02]  /*4050*/  ULOP3.LUT UR9, UR8, 0x10000, URZ, 0xfc, !UPT ;  /* 0x0001000008097892 */ /* 0x000fe4000f8efc3f */
[----:B------:R-:W-:Y:S02]  /*4060*/  USHF.R.U32.HI UR4, URZ, 0x4, UR4 ;  /* 0x000000043f047899 */ /* 0x000fe40008011604 */
[----:B------:R-:W-:Y:S02]  /*4070*/  ULEA UR9, UR37, UR9, 0xb ;  /* 0x0000000925097291 */ /* 0x000fe4000f8e583f */
[----:B------:R-:W-:Y:S01]  /*4080*/  ULOP3.LUT UR4, UR4, 0x3fff, URZ, 0xc0, !UPT ;  /* 0x00003fff04047892 */ /* 0x000fe2000f8ec03f */
[----:B------:R-:W-:Y:S01]  /*4090*/  UMOV UR5, 0x40000040 ;  /* 0x4000004000057882 */ /* 0x000fe20000000000 */
[----:B------:R-:W-:-:S02]  /*40a0*/  UMOV UR7, 0x40000040 ;  /* 0x4000004000077882 */ /* 0x000fc40000000000 */
[----:B------:R-:W-:-:S04]  /*40b0*/  ULOP3.LUT UR4, UR4, 0x10000, URZ, 0xfc, !UPT ;  /* 0x0001000004047892 */ /* 0x000fc8000f8efc3f */
[----:B------:R-:W-:-:S03]  /*40c0*/  ULEA UR10, UR37, UR4, 0xa ;  /* 0x00000004250a7291 */ /* 0x000fc6000f8e503f */
[----:B------:R-:W-:-:S04]  /*40d0*/  UMOV UR4, UR9 ;  /* 0x0000000900047c82 */ /* 0x000fc80008000000 */
[----:B------:R-:W-:Y:S02]  /*40e0*/  UMOV UR6, UR10 ;  /* 0x0000000a00067c82 */ /* 0x000fe40008000000 */
[----:B------:R-:W-:Y:S01]  /*40f0*/  HGMMA.64x128x16.F32.BF16 R88, gdesc[UR4], RZ, !UPT, gsb0 ;  /* 0x01e00000045879f0 */ /* 0x000fe2000c0018ff */
[----:B------:R-:W-:Y:S01]  /*4100*/  UIADD3 UR4, UR9, 0x400, URZ ;  /* 0x0000040009047890 */ /* 0x000fe2000fffe03f */
[----:B------:R-:W-:Y:S01]  /*4110*/  UMOV UR5, 0x40000040 ;  /* 0x4000004000057882 */ /* 0x000fe20000000000 */
[----:B------:R-:W-:Y:S02]  /*4120*/  WARPGROUP.DEPBAR.LE gsb0, 0x0 ;  /* 0x00008000000079c5 */ /* 0x000fe40000010000 */
[----:B------:R-:W-:-:S07]  /*4130*/  WARPGROUP.ARRIVE ;  /* 0x00000000000079c5 */ /* 0x000fce0000000000 */
[----:B------:R-:W-:Y:S01]  /*4140*/  HGMMA.64x128x16.F32.BF16 R24, gdesc[UR4], RZ, !UPT, gsb0 ;  /* 0x01e00000041879f0 */ /* 0x000fe2000c0018ff */
[----:B------:R-:W-:Y:S02]  /*4150*/  UIADD3 UR4, UR9, 0x2, URZ ;  /* 0x0000000209047890 */ /* 0x000fe4000fffe03f */
[----:B------:R-:W-:Y:S01]  /*4160*/  UIADD3 UR6, UR10, 0x2, URZ ;  /* 0x000000020a067890 */ /* 0x000fe2000fffe03f */
[----:B------:R-:W-:Y:S01]  /*4170*/  UMOV UR5, 0x40000040 ;  /* 0x4000004000057882 */ /* 0x000fe20000000000 */
[----:B------:R-:W-:Y:S01]  /*4180*/  UMOV UR7, 0x40000040 ;  /* 0x4000004000077882 */ /* 0x000fe20000000000 */
[----:B------:R-:W-:Y:S02]  /*4190*/  WARPGROUP.DEPBAR.LE gsb0, 0x0 ;  /* 0x00008000000079c5 */ /* 0x000fe40000010000 */
[----:B------:R-:W-:-:S06]  /*41a0*/  WARPGROUP.ARRIVE ;  /* 0x00000000000079c5 */ /* 0x000fcc0000000000 */
[----:B------:R-:W-:Y:S01]  /*41b0*/  HGMMA.64x128x16.F32.BF16 R88, gdesc[UR4], R88, gsb0 ;  /* 0x01e00000045879f0 */ /* 0x000fe20008001858 */
[----:B------:R-:W-:Y:S01]  /*41c0*/  UIADD3 UR4, UR9, 0x402, URZ ;  /* 0x0000040209047890 */ /* 0x000fe2000fffe03f */
[----:B------:R-:W-:Y:S01]  /*41d0*/  UMOV UR5, 0x40000040 ;  /* 0x4000004000057882 */ /* 0x000fe20000000000 */
[----:B------:R-:W-:Y:S02]  /*41e0*/  WARPGROUP.DEPBAR.LE gsb0, 0x0 ;  /* 0x00008000000079c5 */ /* 0x000fe40000010000 */
[----:B------:R-:W-:-:S07]  /*41f0*/  WARPGROUP.ARRIVE ;  /* 0x00000000000079c5 */ /* 0x000fce0000000000 */
[----:B------:R-:W-:Y:S01]  /*4200*/  HGMMA.64x128x16.F32.BF16 R24, gdesc[UR4], R24, gsb0 ;  /* 0x01e00000041879f0 */ /* 0x000fe20008001818 */
        /* <DEDUP_REMOVED lines=16> */
[----:B------:R-:W-:-:S04]  /*4310*/  UIADD3 UR10, UR37, 0x1, URZ ;  /* 0x00000001250a7890 */ /* 0x000fc8000fffe03f */
[----:B------:R-:W-:-:S04]  /*4320*/  UISETP.NE.AND UP0, UPT, UR10, 0x4, UPT ;  /* 0x000000040a00788c */ /* 0x000fc8000bf05270 */
[----:B------:R-:W-:Y:S01]  /*4330*/  USEL UR10, UR10, URZ, UP0 ;  /* 0x0000003f0a0a7287 */ /* 0x000fe20008000000 */
[----:B------:R-:W-:Y:S02]  /*4340*/  WARPGROUP.DEPBAR.LE gsb0, 0x0 ;  /* 0x00008000000079c5 */ /* 0x000fe40000010000 */
[----:B------:R-:W-:-:S06]  /*4350*/  WARPGROUP.ARRIVE ;  /* 0x00000000000079c5 */ /* 0x000fcc0000000000 */
[----:B------:R-:W-:Y:S01]  /*4360*/  HGMMA.64x128x16.F32.BF16 R88, gdesc[UR4], R88, gsb0 ;  /* 0x01e00000045879f0 */ /* 0x000fe20008001858 */
[----:B------:R-:W-:Y:S01]  /*4370*/  UIADD3 UR4, UR9, 0x406, URZ ;  /* 0x0000040609047890 */ /* 0x000fe2000fffe03f */
[----:B------:R-:W-:Y:S02]  /*4380*/  UMOV UR5, 0x40000040 ;  /* 0x4000004000057882 */ /* 0x000fe40000000000 */
[----:B------:R-:W-:Y:S01]  /*4390*/  UMOV UR9, 0x1 ;  /* 0x0000000100097882 */ /* 0x000fe20000000000 */
[----:B------:R-:W-:Y:S02]  /*43a0*/  WARPGROUP.DEPBAR.LE gsb0, 0x0 ;  /* 0x00008000000079c5 */ /* 0x000fe40000010000 */
[----:B------:R-:W-:-:S06]  /*43b0*/  WARPGROUP.ARRIVE ;  /* 0x00000000000079c5 */ /* 0x000fcc0000000000 */
[----:B------:R-:W-:Y:S01]  /*43c0*/  HGMMA.64x128x16.F32.BF16 R24, gdesc[UR4], R24, gsb0 ;  /* 0x01e00000041879f0 */ /* 0x000fe20008001818 */
[----:B------:R-:W-:-:S04]  /*43d0*/  USEL UR4, URZ, 0x1, UP0 ;  /* 0x000000013f047887 */ /* 0x000fc80008000000 */
[----:B------:R-:W-:-:S06]  /*43e0*/  ULOP3.LUT UR4, UR38, UR4, URZ, 0x3c, !UPT ;  /* 0x0000000426047292 */ /* 0x000fcc000f8e3c3f */
[----:B------:R-:W-:Y:S01]  /*43f0*/  IMAD.U32 R4, RZ, RZ, UR4 ;  /* 0x00000004ff047e24 */ /* 0x000fe2000f8e00ff */
[----:B------:R-:W-:-:S06]  /*4400*/  WARPGROUP.DEPBAR.LE gsb0, 0x0 ;  /* 0x00008000000079c5 */ /* 0x000fcc0000010000 */
.L_x_33:
[----:B-12---:R-:W-:-:S05]  /*4410*/  VIMNMX R2, R5, 0x1, PT ;  /* 0x0000000105027848 */ /* 0x006fca0003fe0100 */
[----:B------:R-:W-:-:S05]  /*4420*/  IMAD.IADD R6, R5, 0x1, -R2 ;  /* 0x0000000105067824 */ /* 0x000fca00078e0a02 */
[----:B------:R-:W-:-:S13]  /*4430*/  ISETP.GE.AND P0, PT, R6, 0x1, PT ;  /* 0x000000010600780c */ /* 0x000fda0003f06270 */
[----:B------:R-:W-:Y:S05]  /*4440*/  @!P0 BRA `(.L_x_38) ;  /* 0x0000000400708947 */ /* 0x000fea0003800000 */
[----:B------:R-:W-:Y:S02]  /*4450*/  IMAD.MOV.U32 R2, RZ, RZ, R6 ;  /* 0x000000ffff027224 */ /* 0x000fe400078e0006 */
[----:B------:R-:W-:-:S07]  /*4460*/  IMAD.U32 R3, RZ, RZ, UR37 ;  /* 0x00000025ff037e24 */ /* 0x000fce000f8e00ff */
.L_x_45:
[----:B------:R-:W-:-:S06]  /*4470*/  UISETP.NE.AND UP0, UPT, UR51, 0x3, UPT ;  /* 0x000000033300788c */ /* 0x000fcc000bf05270 */
[----:B------:R-:W-:-:S13]  /*4480*/  PLOP3.LUT P1, PT, PT, PT, UP0, 0x80, 0x0 ;  /* 0x000000000000781c */ /* 0x000fda0003f2f008 */
[----:B------:R-:W-:Y:S05]  /*4490*/  @!P1 BRA `(.L_x_39) ;  /* 0x0000000000049947 */ /* 0x000fea0003800000 */
[----:B------:R-:W-:Y:S01]  /*44a0*/  BPT.TRAP 0x1 ;  /* 0x000000040000795c */ /* 0x000fe20000300000 */
.L_x_39:
[----:B------:R-:W-:Y:S01]  /*44b0*/  ULEA UR4, UR10, UR47, 0x3 ;  /* 0x0000002f0a047291 */ /* 0x000fe2000f8e183f */
[----:B------:R-:W-:-:S08]  /*44c0*/  SHF.L.U32 R5, R4, 0x1f, RZ ;  /* 0x0000001f04057819 */ /* 0x000fd000000006ff */
[----:B------:R1:W2:Y:S01]  /*44d0*/  SYNCS.PHASECHK.TRANS64.TRYWAIT P0, [UR4+0x38480], R5 ;  /* 0x03848005ff0075a7 */ /* 0x0002a20008000144 */
[----:B------:R-:W-:Y:S05]  /*44e0*/  @!P1 BRA `(.L_x_40) ;  /* 0x0000000000049947 */ /* 0x000fea0003800000 */
[----:B------:R-:W-:Y:S01]  /*44f0*/  BPT.TRAP 0x1 ;  /* 0x000000040000795c */ /* 0x000fe20000300000 */
.L_x_40:
[----:B--2---:R-:W-:Y:S05]  /*4500*/  @P0 BRA `(.L_x_41) ;  /* 0x0000000000080947 */ /* 0x004fea0003800000 */
[----:B------:R-:W2:Y:S02]  /*4510*/  SYNCS.PHASECHK.TRANS64.TRYWAIT P0, [UR4+0x38480], R5 ;  /* 0x03848005ff0075a7 */ /* 0x000ea40008000144 */
[----:B--2---:R-:W-:Y:S05]  /*4520*/  @!P0 BRA `(.L_x_42) ;  /* 0x000000a000e88947 */ /* 0x004fea0003800000 */
.L_x_41:
[----:B------:R-:W-:Y:S01]  /*4530*/  UIADD3 UR4, UR47, 0x20000, URZ ;  /* 0x000200002f047890 */ /* 0x000fe2000fffe03f */
[----:B------:R-:W-:Y:S01]  /*4540*/  WARPGROUP.ARRIVE ;  /* 0x00000000000079c5 */ /* 0x000fe20000000000 */
[----:B------:R-:W-:Y:S02]  /*4550*/  ULOP3.LUT UR11, UR8, 0x10000, URZ, 0xfc, !UPT ;  /* 0x00010000080b7892 */ /* 0x000fe4000f8efc3f */
[----:B------:R-:W-:Y:S02]  /*4560*/  USHF.R.U32.HI UR4, URZ, 0x4, UR4 ;  /* 0x000000043f047899 */ /* 0x000fe40008011604 */
[----:B------:R-:W-:Y:S02]  /*4570*/  UISETP.NE.U32.AND UP0, UPT, UR9, URZ, UPT ;  /* 0x0000003f0900728c */ /* 0x000fe4000bf05070 */
[----:B------:R-:W-:Y:S02]  /*4580*/  ULOP3.LUT UR4, UR4, 0x3fff, URZ, 0xc0, !UPT ;  /* 0x00003fff04047892 */ /* 0x000fe4000f8ec03f */
[----:B------:R-:W-:-:S02]  /*4590*/  ULEA UR11, UR10, UR11, 0xb ;  /* 0x0000000b0a0b7291 */ /* 0x000fc4000f8e583f */
[----:B------:R-:W-:Y:S01]  /*45a0*/  ULOP3.LUT UR4, UR4, 0x10000, URZ, 0xfc, !UPT ;  /* 0x0001000004047892 */ /* 0x000fe2000f8efc3f */
[----:B------:R-:W-:Y:S01]  /*45b0*/  UMOV UR5, 0x40000040 ;  /* 0x4000004000057882 */ /* 0x000fe20000000000 */
[----:B------:R-:W-:Y:S02]  /*45c0*/  UMOV UR7, 0x40000040 ;  /* 0x4000004000077882 */ /* 0x000fe40000000000 */
[----:B------:R-:W-:-:S03]  /*45d0*/  ULEA UR12, UR10, UR4, 0xa ;  /* 0x000000040a0c7291 */ /* 0x000fc6000f8e503f */
[----:B------:R-:W-:-:S04]  /*45e0*/  UMOV UR4, UR11 ;  /* 0x0000000b00047c82 */ /* 0x000fc80008000000 */
[----:B------:R-:W-:Y:S02]  /*45f0*/  UMOV UR6, UR12 ;  /* 0x0000000c00067c82 */ /* 0x000fe40008000000 */
[----:B------:R-:W-:Y:S01]  /*4600*/  HGMMA.64x128x16.F32.BF16 R88, gdesc[UR4], R88, UP0, gsb0 ;  /* 0x01e00000045879f0 */ /* 0x000fe2000b801858 */
[----:B------:R-:W-:Y:S01]  /*4610*/  UIADD3 UR4, UR11, 0x400, URZ ;  /* 0x000004000b047890 */ /* 0x000fe2000fffe03f */
[----:B------:R-:W-:Y:S01]  /*4620*/  UMOV UR5, 0x40000040 ;  /* 0x4000004000057882 */ /* 0x000fe20000000000 */
[----:B------:R-:W-:Y:S02]  /*4630*/  WARPGROUP.DEPBAR.LE gsb0, 0x0 ;  /* 0x00008000000079c5 */ /* 0x000fe40000010000 */
[----:B------:R-:W-:-:S07]  /*4640*/  WARPGROUP.ARRIVE ;  /* 0x00000000000079c5 */ /* 0x000fce0000000000 */
[----:B------:R-:W-:Y:S01]  /*4650*/  HGMMA.64x128x16.F32.BF16 R24, gdesc[UR4], R24, UP0, gsb0 ;  /* 0x01e00000041879f0 */ /* 0x000fe2000b801818 */
[----:B------:R-:W-:Y:S02]  /*4660*/  UIADD3 UR4, UR11, 0x2, URZ ;  /* 0x000000020b047890 */ /* 0x000fe4000fffe03f */
[----:B------:R-:W-:Y:S01]  /*4670*/  UIADD3 UR6, UR12, 0x2, URZ ;  /* 0x000000020c067890 */ /* 0x000fe2000fffe03f */
[----:B------:R-:W-:Y:S01]  /*4680*/  UMOV UR5, 0x40000040 ;  /* 0x4000004000057882 */ /* 0x000fe20000000000 */
[----:B------:R-:W-:Y:S01]  /*4690*/  UMOV UR7, 0x40000040 ;  /* 0x4000004000077882 */ /* 0x000fe20000000000 */
[----:B------:R-:W-:Y:S02]  /*46a0*/  WARPGROUP.DEPBAR.LE gsb0, 0x0 ;  /* 0x00008000000079c5 */ /* 0x000fe40000010000 */
[----:B------:R-:W-:-:S06]  /*46b0*/  WARPGROUP.ARRIVE ;  /* 0x00000000000079c5 */ /* 0x000fcc0000000000 */
        /* <DEDUP_REMOVED lines=29> */
[----:B------:R-:W-:Y:S03]  /*4890*/  HGMMA.64x128x16.F32.BF16 R24, gdesc[UR4], R24, UP0, gsb0 ;  /* 0x01e00000041879f0 */ /* 0x000fe6000b801818 */
[----:B------:R-:W-:Y:S02]  /*48a0*/  WARPGROUP.DEPBAR.LE gsb0, 0x0 ;  /* 0x00008000000079c5 */ /* 0x000fe40000010000 */
[----:B------:R-:W-:Y:S05]  /*48b0*/  @!P1 BRA `(.L_x_43) ;  /* 0x0000000000049947 */ /* 0x000fea0003800000 */
[----:B------:R-:W-:Y:S01]  /*48c0*/  BPT.TRAP 0x1 ;  /* 0x000000040000795c */ /* 0x000fe20000300000 */
.L_x_43:
[----:B------:R-:W-:Y:S01]  /*48d0*/  ISETP.NE.AND P0, PT, R23, RZ, PT ;  /* 0x000000ff1700720c */ /* 0x000fe20003f05270 */
[----:B------:R-:W-:-:S12]  /*48e0*/  UISETP.GT.U32.AND UP0, UPT, UR53, 0x1, UPT ;  /* 0x000000013500788c */ /* 0x000fd8000bf04070 */
[----:B-12---:R-:W-:-:S05]  /*48f0*/  @P0 LEA R5, R3, UR47, 0x3 ;  /* 0x0000002f03050c11 */ /* 0x006fca000f8e18ff */
[----:B------:R-:W-:-:S05]  /*4900*/  @P0 VIADD R5, R5, 0x384a0 ;  /* 0x000384a005050836 */ /* 0x000fca0000000000 */
[----:B------:R-:W-:-:S04]  /*4910*/  @P0 PRMT R5, R22, 0x654, R5 ;  /* 0x0000065416050816 */ /* 0x000fc80000000005 */
[----:B------:R1:W-:Y:S01]  /*4920*/  @P0 SYNCS.ARRIVE.TRANS64.RED.A1T0 RZ, [R5+URZ], RZ ;  /* 0x000000ff05ff09a7 */ /* 0x0003e2000810043f */
[----:B------:R-:W-:-:S13]  /*4930*/  PLOP3.LUT P0, PT, PT, PT, UP0, 0x80, 0x0 ;  /* 0x000000000000781c */ /* 0x000fda0003f0f008 */
[----:B-1----:R-:W-:Y:S05]  /*4940*/  @P0 BRA `(.L_x_44) ;  /* 0x0000000000040947 */ /* 0x002fea0003800000 */
[----:B------:R-:W-:Y:S01]  /*4950*/  BPT.TRAP 0x1 ;  /* 0x000000040000795c */ /* 0x000fe20000300000 */
.L_x_44:
[----:B------:R-:W-:Y:S01]  /*4960*/  UIADD3 UR10, UR10, 0x1, URZ ;  /* 0x000000010a0a7890 */ /* 0x000fe2000fffe03f */
[C---:B------:R-:W-:Y:S01]  /*4970*/  ISETP.GT.AND P1, PT, R2.reuse, 0x1, PT ;  /* 0x000000010200780c */ /* 0x040fe20003f24270 */
[----:B------:R-:W-:Y:S02]  /*4980*/  VIADD R3, R3, 0x1 ;  /* 0x0000000103037836 */ /* 0x000fe40000000000 */
[----:B------:R-:W-:Y:S01]  /*4990*/  UISETP.NE.AND UP0, UPT, UR10, 0x4, UPT ;  /* 0x000000040a00788c */ /* 0x000fe2000bf05270 */
[----:B------:R-:W-:Y:S02]  /*49a0*/  VIADD R2, R2, 0xffffffff ;  /* 0xffffffff02027836 */ /* 0x000fe40000000000 */
[C---:B------:R-:W-:Y:S01]  /*49b0*/  ISETP.NE.AND P0, PT, R3.reuse, 0x4, PT ;  /* 0x000000040300780c */ /* 0x040fe20003f05270 */
[----:B------:R-:W-:Y:S02]  /*49c0*/  USEL UR4, URZ, 0x1, UP0 ;  /* 0x000000013f047887 */ /* 0x000fe40008000000 */
[----:B------:R-:W-:Y:S01]  /*49d0*/  USEL UR10, UR10, URZ, UP0 ;  /* 0x0000003f0a0a7287 */ /* 0x000fe20008000000 */
[----:B------:R-:W-:-:S03]  /*49e0*/  SEL R3, R3, RZ, P0 ;  /* 0x000000ff03037207 */ /* 0x000fc60000000000 */
[----:B------:R-:W-:Y:S01]  /*49f0*/  LOP3.LUT R4, R4, UR4, RZ, 0x3c, !PT ;  /* 0x0000000404047c12 */ /* 0x000fe2000f8e3cff */
[----:B------:R-:W-:Y:S07]  /*4a00*/  @P1 BRA `(.L_x_45) ;  /* 0xfffffff800981947 */ /* 0x000fee000383ffff */
.L_x_38:
[----:B------:R-:W-:-:S13]  /*4a10*/  ISETP.GE.AND P0, PT, R155, 0x1, PT ;  /* 0x000000019b00780c */ /* 0x000fda0003f06270 */
[----:B------:R-:W-:Y:S05]  /*4a20*/  @!P0 BRA `(.L_x_46) ;  /* 0x0000000000408947 */ /* 0x000fea0003800000 */
[----:B------:R-:W-:-:S06]  /*4a30*/  UISETP.NE.AND UP0, UPT, UR51, 0x3, UPT ;  /* 0x000000033300788c */ /* 0x000fcc000bf05270 */
[----:B------:R-:W-:-:S13]  /*4a40*/  PLOP3.LUT P0, PT, PT, PT, UP0, 0x80, 0x0 ;  /* 0x000000000000781c */ /* 0x000fda0003f0f008 */
[----:B------:R-:W-:Y:S05]  /*4a50*/  @!P0 BRA `(.L_x_47) ;  /* 0x0000000000048947 */ /* 0x000fea0003800000 */
[----:B------:R-:W-:Y:S01]  /*4a60*/  BPT.TRAP 0x1 ;  /* 0x000000040000795c */ /* 0x000fe20000300000 */
.L_x_47:
[----:B------:R-:W-:Y:S01]  /*4a70*/  ISETP.NE.AND P0, PT, R23, RZ, PT ;  /* 0x000000ff1700720c */ /* 0x000fe20003f05270 */
[----:B------:R-:W-:Y:S01]  /*4a80*/  IMAD.U32 R3, RZ, RZ, UR47 ;  /* 0x0000002fff037e24 */ /* 0x000fe2000f8e00ff */
[----:B------:R-:W-:-:S11]  /*4a90*/  UISETP.GT.U32.AND UP0, UPT, UR53, 0x1, UPT ;  /* 0x000000013500788c */ /* 0x000fd6000bf04070 */
[----:B------:R-:W-:-:S05]  /*4aa0*/  @P0 VIADD R2, R6, UR37 ;  /* 0x0000002506020c36 */ /* 0x000fca0008000000 */
[----:B------:R-:W-:-:S04]  /*4ab0*/  @P0 SHF.L.U32 R2, R2, 0x3, RZ ;  /* 0x0000000302020819 */ /* 0x000fc800000006ff */
[----:B------:R-:W-:-:S04]  /*4ac0*/  @P0 LOP3.LUT R2, R2, 0x18, RZ, 0xc0, !PT ;  /* 0x0000001802020812 */ /* 0x000fc800078ec0ff */
[----:B------:R-:W-:-:S04]  /*4ad0*/  @P0 IADD3 R3, R3, 0x384a0, R2 ;  /* 0x000384a003030810 */ /* 0x000fc80007ffe002 */
[----:B------:R-:W-:-:S04]  /*4ae0*/  @P0 PRMT R3, R22, 0x654, R3 ;  /* 0x0000065416030816 */ /* 0x000fc80000000003 */
[----:B------:R1:W-:Y:S01]  /*4af0*/  @P0 SYNCS.ARRIVE.TRANS64.RED.A1T0 RZ, [R3+URZ], RZ ;  /* 0x000000ff03ff09a7 */ /* 0x0003e2000810043f */
[----:B------:R-:W-:-:S13]  /*4b00*/  PLOP3.LUT P0, PT, PT, PT, UP0, 0x80, 0x0 ;  /* 0x000000000000781c */ /* 0x000fda0003f0f008 */
[----:B-1----:R-:W-:Y:S05]  /*4b10*/  @P0 BRA `(.L_x_46) ;  /* 0x0000000000040947 */ /* 0x002fea0003800000 */
[----:B------:R-:W-:Y:S01]  /*4b20*/  BPT.TRAP 0x1 ;  /* 0x000000040000795c */ /* 0x000fe20000300000 */
.L_x_46:
[----:B------:R-:W-:Y:S01]  /*4b30*/  R2UR UR45, R16 ;  /* 0x00000000102d72ca */ /* 0x000fe200000e0000 */
[----:B------:R-:W-:Y:S01]  /*4b40*/  UIADD3 UR4, UR47, 0x30000, URZ ;  /* 0x000300002f047890 */ /* 0x000fe2000fffe03f */
[----:B------:R-:W-:Y:S02]  /*4b50*/  R2UR UR46, R17 ;  /* 0x00000000112e72ca */ /* 0x000fe400000e0000 */
[----:B------:R-:W-:Y:S01]  /*4b60*/  LOP3.LUT P0, RZ, R0, 0xff, RZ, 0xc0, !PT ;  /* 0x000000ff00ff7812 */ /* 0x000fe2000780c0ff */
[----:B------:R-:W-:-:S06]  /*4b70*/  ULOP3.LUT UP0, URZ, UR4, 0x3ff, URZ, 0xc0, !UPT ;  /* 0x000003ff043f7892 */ /* 0x000fcc000f80c03f */
[----:B------:R-:W-:Y:S02]  /*4b80*/  PLOP3.LUT P1, PT, PT, PT, UP0, 0x80, 0x0 ;  /* 0x000000000000781c */ /* 0x000fe40003f2f008 */
[----:B------:R-:W-:Y:S02]  /*4b90*/  USHF.L.U32 UR45, UR45, 0x8, URZ ;  /* 0x000000082d2d7899 */ /* 0x000fe4000800063f */
[----:B------:R-:W-:Y:S02]  /*4ba0*/  USHF.L.U32 UR46, UR46, 0x7, URZ ;  /* 0x000000072e2e7899 */ /* 0x000fe4000800063f */
[----:B------:R-:W-:Y:S10]  /*4bb0*/  @!P0 BRA `(.L_x_48) ;  /* 0x00000000000c8947 */ /* 0x000ff40003800000 */
[----:B------:R-:W-:-:S04]  /*4bc0*/  DEPBAR {5,4,3,2,1,0} ;  /* 0x0000003f0000791a */ /* 0x000fc80000000000 */
[----:B------:R1:W-:Y:S02]  /*4bd0*/  UTMACCTL.IV [UR60] ;  /* 0x000000003c0079b9 */ /* 0x0003e40008000000 */
[----:B-1----:R-:W-:Y:S01]  /*4be0*/  NOP ;  /* 0x0000000000007918 */ /* 0x002fe20000000000 */
.L_x_48:
[----:B------:R-:W-:Y:S05]  /*4bf0*/  @!P1 BRA `(.L_x_49) ;  /* 0x00000000007c9947 */ /* 0x000fea0003800000 */
[----:B------:R-:W-:Y:S01]  /*4c00*/  MOV R2, 0x0 ;  /* 0x0000000000027802 */ /* 0x000fe20000000f00 */
[----:B------:R-:W-:Y:S01]  /*4c10*/  ULDC.64 UR4, c[0x4][0x68] ;  /* 0x01001a0000047ab9 */ /* 0x000fe20000000a00 */
[----:B------:R-:W-:Y:S01]  /*4c20*/  ULDC.64 UR6, c[0x4][0x8] ;  /* 0x0100020000067ab9 */ /* 0x000fe20000000a00 */
[----:B------:R-:W-:Y:S01]  /*4c30*/  IMAD.U32 R4, RZ, RZ, UR4 ;  /* 0x00000004ff047e24 */ /* 0x000fe2000f8e00ff */
[----:B------:R1:W2:Y:S01]  /*4c40*/  LDC.64 R14, c[0x4][R2] ;  /* 0x01000000020e7b82 */ /* 0x0002a20000000a00 */
[----:B------:R-:W-:Y:S01]  /*4c50*/  IMAD.U32 R5, RZ, RZ, UR5 ;  /* 0x00000005ff057e24 */ /* 0x000fe2000f8e00ff */
[----:B------:R-:W-:Y:S01]  /*4c60*/  ULDC.64 UR4, c[0x4][0x70] ;  /* 0x01001c0000047ab9 */ /* 0x000fe20000000a00 */
[----:B------:R-:W-:Y:S02]  /*4c70*/  IMAD.U32 R10, RZ, RZ, UR6 ;  /* 0x00000006ff0a7e24 */ /* 0x000fe4000f8e00ff */
[----:B------:R-:W-:Y:S02]  /*4c80*/  IMAD.U32 R6, RZ, RZ, UR4 ;  /* 0x00000004ff067e24 */ /* 0x000fe4000f8e00ff */
[----:B------:R-:W-:-:S02]  /*4c90*/  IMAD.U32 R7, RZ, RZ, UR5 ;  /* 0x00000005ff077e24 */ /* 0x000fc4000f8e00ff */
[----:B------:R-:W-:Y:S02]  /*4ca0*/  IMAD.U32 R11, RZ, RZ, UR7 ;  /* 0x00000007ff0b7e24 */ /* 0x000fe4000f8e00ff */
[----:B------:R-:W-:Y:S02]  /*4cb0*/  IMAD.MOV.U32 R8, RZ, RZ, 0x70 ;  /* 0x00000070ff087424 */ /* 0x000fe400078e00ff */
[----:B------:R-:W-:Y:S02]  /*4cc0*/  IMAD.MOV.U32 R12, RZ, RZ, 0x1 ;  /* 0x00000001ff0c7424 */ /* 0x000fe400078e00ff */
[----:B-1----:R-:W-:-:S07]  /*4cd0*/  IMAD.MOV.U32 R13, RZ, RZ, RZ ;  /* 0x000000ffff0d7224 */ /* 0x002fce00078e00ff */
[----:B------:R-:W-:-:S07]  /*4ce0*/  LEPC R20, `(.L_x_50) ;  /* 0x000000001014794e */ /* 0x000fce0000000000 */
[----:B--2---:R-:W-:Y:S05]  /*4cf0*/  CALL.ABS.NOINC R14 ;  /* 0x000000000e007343 */ /* 0x004fea0003c00000 */
.L_x_50:
[----:B------:R-:W1:Y:S01]  /*4d00*/  LDC.64 R2, c[0x4][R2] ;  /* 0x0100000002027b82 */ /* 0x000e620000000a00 */
[----:B------:R-:W-:Y:S01]  /*4d10*/  ULDC.64 UR4, c[0x4][0x68] ;  /* 0x01001a0000047ab9 */ /* 0x000fe20000000a00 */
[----:B------:R-:W-:Y:S01]  /*4d20*/  ULDC.64 UR6, c[0x4][0x8] ;  /* 0x0100020000067ab9 */ /* 0x000fe20000000a00 */
[----:B------:R-:W-:Y:S02]  /*4d30*/  IMAD.U32 R4, RZ, RZ, UR4 ;  /* 0x00000004ff047e24 */ /* 0x000fe4000f8e00ff */
[----:B------:R-:W-:Y:S01]  /*4d40*/  IMAD.U32 R5, RZ, RZ, UR5 ;  /* 0x00000005ff057e24 */ /* 0x000fe2000f8e00ff */
[----:B------:R-:W-:Y:S01]  /*4d50*/  ULDC.64 UR4, c[0x4][0x70] ;  /* 0x01001c0000047ab9 */ /* 0x000fe20000000a00 */
[----:B------:R-:W-:Y:S01]  /*4d60*/  IMAD.U32 R10, RZ, RZ, UR6 ;  /* 0x00000006ff0a7e24 */ /* 0x000fe2000f8e00ff */
[----:B------:R-:W-:Y:S01]  /*4d70*/  MOV R7, UR5 ;  /* 0x0000000500077c02 */ /* 0x000fe20008000f00 */
[----:B------:R-:W-:Y:S02]  /*4d80*/  IMAD.U32 R6, RZ, RZ, UR4 ;  /* 0x00000004ff067e24 */ /* 0x000fe4000f8e00ff */
[----:B------:R-:W-:-:S02]  /*4d90*/  IMAD.U32 R11, RZ, RZ, UR7 ;  /* 0x00000007ff0b7e24 */ /* 0x000fc4000f8e00ff */
[----:B------:R-:W-:Y:S02]  /*4da0*/  IMAD.MOV.U32 R8, RZ, RZ, 0x70 ;  /* 0x00000070ff087424 */ /* 0x000fe400078e00ff */
[----:B------:R-:W-:Y:S02]  /*4db0*/  IMAD.MOV.U32 R12, RZ, RZ, 0x1 ;  /* 0x00000001ff0c7424 */ /* 0x000fe400078e00ff */
[----:B------:R-:W-:-:S07]  /*4dc0*/  IMAD.MOV.U32 R13, RZ, RZ, RZ ;  /* 0x000000ffff0d7224 */ /* 0x000fce00078e00ff */
[----:B------:R-:W-:-:S07]  /*4dd0*/  LEPC R20, `(.L_x_49) ;  /* 0x000000001014794e */ /* 0x000fce0000000000 */
[----:B-1----:R-:W-:Y:S05]  /*4de0*/  CALL.ABS.NOINC R2 ;  /* 0x0000000002007343 */ /* 0x002fea0003c00000 */
.L_x_49:
[----:B------:R-:W-:Y:S02]  /*4df0*/  ULDC.64 UR4, c[0x0][0x590] ;  /* 0x0001640000047ab9 */ /* 0x000fe40000000a00 */
[----:B------:R-:W-:-:S04]  /*4e00*/  ISETP.NE.U32.AND P0, PT, RZ, UR4, PT ;  /* 0x00000004ff007c0c */ /* 0x000fc8000bf05070 */
[----:B------:R-:W-:-:S13]  /*4e10*/  ISETP.NE.AND.EX P0, PT, RZ, UR5, PT, P0 ;  /* 0x00000005ff007c0c */ /* 0x000fda000bf05300 */
[----:B------:R-:W-:Y:S05]  /*4e20*/  @!P0 BRA `(.L_x_51) ;  /* 0x0000000000148947 */ /* 0x000fea0003800000 */
[----:B------:R-:W-:-:S04]  /*4e30*/  LEA R2, P0, R18, UR4, 0x3 ;  /* 0x0000000412027c11 */ /* 0x000fc8000f8018ff */
[----:B------:R-:W-:-:S06]  /*4e40*/  LEA.HI.X R3, R18, UR5, R19, 0x3, P0 ;  /* 0x0000000512037c11 */ /* 0x000fcc00080f1c13 */
[----:B------:R-:W2:Y:S04]  /*4e50*/  LDG.E.64 R2, desc[UR58][R2.64] ;  /* 0x0000003a02027981 */ /* 0x000ea8000c1e1b00 */
[----:B--2---:R2:W5:Y:S01]  /*4e60*/  LD.E R0, desc[UR58][R2.64] ;  /* 0x0000003a02007980 */ /* 0x004562000c101900 */
[----:B------:R-:W-:Y:S05]  /*4e70*/  BRA `(.L_x_52) ;  /* 0x0000000000307947 */ /* 0x000fea0003800000 */
.L_x_51:
[----:B------:R-:W-:Y:S02]  /*4e80*/  ULDC.64 UR4, c[0x0][0x588] ;  /* 0x0001620000047ab9 */ /* 0x000fe40000000a00 */
[----:B------:R-:W-:-:S04]  /*4e90*/  ISETP.NE.U32.AND P0, PT, RZ, UR4, PT ;  /* 0x00000004ff007c0c */ /* 0x000fc8000bf05070 */
[----:B------:R-:W-:-:S13]  /*4ea0*/  ISETP.NE.AND.EX P0, PT, RZ, UR5, PT, P0 ;  /* 0x00000005ff007c0c */ /* 0x000fda000bf05300 */
[----:B------:R-:W-:Y:S05]  /*4eb0*/  @!P0 BRA `(.L_x_53) ;  /* 0x0000000000188947 */ /* 0x000fea0003800000 */
[----:B------:R-:W1:Y:S01]  /*4ec0*/  LDC.64 R2, c[0x0][0x588] ;  /* 0x00016200ff027b82 */ /* 0x000e620000000a00 */
[----:B------:R-:W-:Y:S02]  /*4ed0*/  ULDC UR4, c[0x0][0x598] ;  /* 0x0001660000047ab9 */ /* 0x000fe40000000800 */
[----:B------:R-:W-:-:S04]  /*4ee0*/  IMAD R5, R18, UR4, RZ ;  /* 0x0000000412057c24 */ /* 0x000fc8000f8e02ff */
[----:B-1----:R-:W-:-:S05]  /*4ef0*/  IMAD.WIDE R2, R5, 0x4, R2 ;  /* 0x0000000405027825 */ /* 0x002fca00078e0202 */
[----:B------:R1:W5:Y:S01]  /*4f00*/  LDG.E R0, desc[UR58][R2.64] ;  /* 0x0000003a02007981 */ /* 0x000362000c1e1900 */
[----:B------:R-:W-:Y:S05]  /*4f10*/  BRA `(.L_x_52) ;  /* 0x0000000000087947 */ /* 0x000fea0003800000 */
.L_x_53:
[----:B------:R-:W-:Y:S02]  /*4f20*/  ULDC UR4, c[0x0][0x580] ;  /* 0x0001600000047ab9 */ /* 0x000fe40000000800 */
[----:B------:R-:W-:-:S07]  /*4f30*/  IMAD.U32 R0, RZ, RZ, UR4 ;  /* 0x00000004ff007e24 */ /* 0x000fce000f8e00ff */
.L_x_52:
[----:B------:R-:W-:Y:S02]  /*4f40*/  ULDC.64 UR4, c[0x0][0x5b8] ;  /* 0x00016e0000047ab9 */ /* 0x000fe40000000a00 */
[----:B------:R-:W-:-:S04]  /*4f50*/  ISETP.NE.U32.AND P0, PT, RZ, UR4, PT ;  /* 0x00000004ff007c0c */ /* 0x000fc8000bf05070 */
[----:B------:R-:W-:-:S13]  /*4f60*/  ISETP.NE.AND.EX P0, PT, RZ, UR5, PT, P0 ;  /* 0x00000005ff007c0c */ /* 0x000fda000bf05300 */
[----:B------:R-:W-:Y:S05]  /*4f70*/  @!P0 BRA `(.L_x_54) ;  /* 0x0000000000148947 */ /* 0x000fea0003800000 */
[----:B------:R-:W-:-:S04]  /*4f80*/  LEA R4, P0, R18, UR4, 0x3 ;  /* 0x0000000412047c11 */ /* 0x000fc8000f8018ff */
[----:B------:R-:W-:-:S05]  /*4f90*/  LEA.HI.X R5, R18, UR5, R19, 0x3, P0 ;  /* 0x0000000512057c11 */ /* 0x000fca00080f1c13 */
[----:B-12---:R-:W2:Y:S04]  /*4fa0*/  LDG.E.64 R2, desc[UR58][R4.64] ;  /* 0x0000003a04027981 */ /* 0x006ea8000c1e1b00 */
[----:B--2---:R1:W5:Y:S01]  /*4fb0*/  LD.E R2, desc[UR58][R2.64] ;  /* 0x0000003a02027980 */ /* 0x004362000c101900 */
[----:B------:R-:W-:Y:S05]  /*4fc0*/  BRA `(.L_x_55) ;  /* 0x0000000000307947 */ /* 0x000fea0003800000 */
.L_x_54:
[----:B------:R-:W-:Y:S02]  /*4fd0*/  ULDC.64 UR4, c[0x0][0x5b0] ;  /* 0x00016c0000047ab9 */ /* 0x000fe40000000a00 */
[----:B------:R-:W-:-:S04]  /*4fe0*/  ISETP.NE.U32.AND P0, PT, RZ, UR4, PT ;  /* 0x00000004ff007c0c */ /* 0x000fc8000bf05070 */
[----:B------:R-:W-:-:S13]  /*4ff0*/  ISETP.NE.AND.EX P0, PT, RZ, UR5, PT, P0 ;  /* 0x00000005ff007c0c */ /* 0x000fda000bf05300 */
[----:B------:R-:W-:Y:S05]  /*5000*/  @!P0 BRA `(.L_x_56) ;  /* 0x0000000000188947 */ /* 0x000fea0003800000 */
[----:B-12---:R-:W1:Y:S01]  /*5010*/  LDC.64 R2, c[0x0][0x5b0] ;  /* 0x00016c00ff027b82 */ /* 0x006e620000000a00 */
[----:B------:R-:W-:Y:S02]  /*5020*/  ULDC UR4, c[0x0][0x5c0] ;  /* 0x0001700000047ab9 */ /* 0x000fe40000000800 */
[----:B------:R-:W-:-:S04]  /*5030*/  IMAD R5, R18, UR4, RZ ;  /* 0x0000000412057c24 */ /* 0x000fc8000f8e02ff */
[----:B-1----:R-:W-:-:S06]  /*5040*/  IMAD.WIDE R2, R5, 0x4, R2 ;  /* 0x0000000405027825 */ /* 0x002fcc00078e0202 */
[----:B------:R2:W5:Y:S01]  /*5050*/  LDG.E R2, desc[UR58][R2.64] ;  /* 0x0000003a02027981 */ /* 0x000562000c1e1900 */
[----:B------:R-:W-:Y:S05]  /*5060*/  BRA `(.L_x_55) ;  /* 0x0000000000087947 */ /* 0x000fea0003800000 */
.L_x_56:
[----:B------:R-:W-:Y:S02]  /*5070*/  ULDC UR4, c[0x0][0x5a8] ;  /* 0x00016a0000047ab9 */ /* 0x000fe40000000800 */
[----:B-12---:R-:W-:-:S07]  /*5080*/  IMAD.U32 R2, RZ, RZ, UR4 ;  /* 0x00000004ff027e24 */ /* 0x006fce000f8e00ff */
.L_x_55:
[----:B------:R-:W-:Y:S01]  /*5090*/  ISETP.GT.U32.AND P0, PT, R154, 0x3e, PT ;  /* 0x0000003e9a00780c */ /* 0x000fe20003f04070 */
[----:B------:R-:W-:Y:S01]  /*50a0*/  BSSY B0, `(.L_x_57) ;  /* 0x0000007000007945 */ /* 0x000fe20003800000 */
[----:B------:R-:W-:-:S11]  /*50b0*/  PRMT R8, RZ, 0x7610, R8 ;  /* 0x00007610ff087816 */ /* 0x000fd60000000008 */
[----:B------:R-:W-:Y:S05]  /*50c0*/  @P0 BRA `(.L_x_58) ;  /* 0x0000000000100947 */ /* 0x000fea0003800000 */
[----:B------:R-:W-:-:S03]  /*50d0*/  UMOV UR4, 0xffffffff ;  /* 0xffffffff00047882 */ /* 0x000fc60000000000 */
[----:B------:R-:W-:Y:S05]  /*50e0*/  BRA.DIV UR4, `(.L_x_59) ;  /* 0x0000009a04107947 */ /* 0x000fea000b800000 */
[----:B------:R-:W-:-:S13]  /*50f0*/  ELECT P6, URZ, PT ;  /* 0x00000000003f782f */ /* 0x000fda00038c0000 */
.L_x_268:
[----:B------:R-:W-:-:S07]  /*5100*/  SEL R8, RZ, 0x1, !P6 ;  /* 0x00000001ff087807 */ /* 0x000fce0007000000 */
.L_x_58:
[----:B------:R-:W-:Y:S05]  /*5110*/  BSYNC B0 ;  /* 0x0000000000007941 */ /* 0x000fea0003800000 */
.L_x_57:
[----:B-12---:R-:W-:-:S05]  /*5120*/  IMAD.U32 R3, RZ, RZ, UR48 ;  /* 0x00000030ff037e24 */ /* 0x006fca000f8e00ff */
[----:B------:R-:W-:-:S13]  /*5130*/  ISETP.NE.AND P1, PT, R3, 0x3, PT ;  /* 0x000000030300780c */ /* 0x000fda0003f25270 */
[----:B------:R-:W-:Y:S05]  /*5140*/  @!P1 BRA `(.L_x_60) ;  /* 0x0000000000049947 */ /* 0x000fea0003800000 */
[----:B------:R-:W-:Y:S01]  /*5150*/  BPT.TRAP 0x1 ;  /* 0x000000040000795c */ /* 0x000fe20000300000 */
.L_x_60:
[----:B------:R-:W-:Y:S01]  /*5160*/  SHF.L.U32 R3, RZ, 0x1f, RZ ;  /* 0x0000001fff037819 */ /* 0x000fe200000006ff */
[----:B------:R-:W-:Y:S01]  /*5170*/  IMAD.MOV.U32 R4, RZ, RZ, RZ ;  /* 0x000000ffff047224 */ /* 0x000fe200078e00ff */
[----:B-----5:R-:W-:Y:S02]  /*5180*/  FSETP.NEU.AND P0, PT, R0, RZ, PT ;  /* 0x000000ff0000720b */ /* 0x020fe40003f0d000 */
[----:B------:R-:W1:Y:S11]  /*5190*/  SYNCS.PHASECHK.TRANS64.TRYWAIT P2, [UR47+0x384c0], R3 ;  /* 0x0384c003ff0075a7 */ /* 0x000e76000804016f */
[----:B------:R-:W-:Y:S01]  /*51a0*/  @P0 LEA R12, R153, UR47, 0x1 ;  /* 0x0000002f990c0c11 */ /* 0x000fe2000f8e08ff */
[----:B-1----:R-:W-:Y:S06]  /*51b0*/  @!P2 BRA `(.L_x_61) ;  /* 0x0000009400f4a947 */ /* 0x002fec0003800000 */
.L_x_269:
[----:B------:R-:W-:Y:S05]  /*51c0*/  @P0 WARPSYNC.ALL ;  /* 0x0000000000000948 */ /* 0x000fea0003800000 */
[----:B-1----:R-:W1:Y:S01]  /*51d0*/  @P0 LDSM.16.MT88.4 R4, [R12+0x30000] ;  /* 0x030000000c04083b */ /* 0x002e620000004200 */
[----:B------:R-:W-:Y:S01]  /*51e0*/  PRMT R8, R8, 0x9910, RZ ;  /* 0x0000991008087816 */ /* 0x000fe200000000ff */
[----:B------:R-:W-:Y:S01]  /*51f0*/  BSSY B0, `(.L_x_62) ;  /* 0x000000d000007945 */ /* 0x000fe20003800000 */
[-C--:B------:R-:W-:Y:S01]  /*5200*/  FMUL R88, R88, R2.reuse ;  /* 0x0000000258587220 */ /* 0x080fe20000400000 */
[-C--:B------:R-:W-:Y:S01]  /*5210*/  FMUL R14, R89, R2.reuse ;  /* 0x00000002590e7220 */ /* 0x080fe20000400000 */
[----:B------:R-:W-:Y:S01]  /*5220*/  ISETP.NE.AND P2, PT, R8, RZ, PT ;  /* 0x000000ff0800720c */ /* 0x000fe20003f45270 */
[----:B------:R-:W-:Y:S01]  /*5230*/  FMUL R90, R90, R2 ;  /* 0x000000025a5a7220 */ /* 0x000fe20000400000 */
[----:B------:R2:W3:Y:S01]  /*5240*/  @P0 LDSM.16.MT88.4 R8, [R12+0x30800] ;  /* 0x030800000c08083b */ /* 0x0004e20000004200 */
[----:B-1----:R-:W-:-:S02]  /*5250*/  HADD2.F32 R13, -RZ, R4.H0_H0 ;  /* 0x20000004ff0d7230 */ /* 0x002fc40000004100 */
[----:B------:R-:W-:Y:S01]  /*5260*/  HADD2.F32 R15, -RZ, R4.H1_H1 ;  /* 0x30000004ff0f7230 */ /* 0x000fe20000004100 */
[----:B--2---:R-:W-:Y:S07]  /*5270*/  @P0 BRA `(.L_x_63) ;  /* 0x0000000000100947 */ /* 0x004fee0003800000 */
[----:B------:R-:W-:Y:S01]  /*5280*/  IMAD.MOV.U32 R5, RZ, RZ, RZ ;  /* 0x000000ffff057224 */ /* 0x000fe200078e00ff */
[----:B------:R-:W-:Y:S02]  /*5290*/  CS2R R6, SRZ ;  /* 0x0000000000067805 */ /* 0x000fe4000001ff00 */
[----:B---3--:R-:W-:Y:S02]  /*52a0*/  CS2R R8, SRZ ;  /* 0x0000000000087805 */ /* 0x008fe4000001ff00 */
[----:B------:R-:W-:-:S07]  /*52b0*/  CS2R R10, SRZ ;  /* 0x00000000000a7805 */ /* 0x000fce000001ff00 */
.L_x_63:
[----:B------:R-:W-:Y:S05]  /*52c0*/  BSYNC B0 ;  /* 0x0000000000007941 */ /* 0x000fea0003800000 */
.L_x_62:
[--C-:B------:R-:W-:Y:S02]  /*52d0*/  HADD2.F32 R17, -RZ, R5.reuse.H0_H0 ;  /* 0x20000005ff117230 */ /* 0x100fe40000004100 */
[----:B------:R-:W-:Y:S01]  /*52e0*/  FMUL R16, R91, R2 ;  /* 0x000000025b107220 */ /* 0x000fe20000400000 */
[----:B------:R-:W-:Y:S02]  /*52f0*/  HADD2.F32 R19, -RZ, R5.H1_H1 ;  /* 0x30000005ff137230 */ /* 0x000fe40000004100 */
[-C--:B------:R-:W-:Y:S01]  /*5300*/  FFMA R12, R13, R0.reuse, R88 ;  /* 0x000000000d0c7223 */ /* 0x080fe20000000058 */
[-C--:B------:R-:W-:Y:S01]  /*5310*/  FFMA R21, R15, R0.reuse, R14 ;  /* 0x000000000f157223 */ /* 0x080fe2000000000e */
[-C--:B------:R-:W-:Y:S01]  /*5320*/  FFMA R90, R17, R0.reuse, R90 ;  /* 0x00000000115a7223 */ /* 0x080fe2000000005a */
[--C-:B------:R-:W-:Y:S02]  /*5330*/  HADD2.F32 R13, -RZ, R6.reuse.H0_H0 ;  /* 0x20000006ff0d7230 */ /* 0x100fe40000004100 */
[----:B------:R-:W-:Y:S01]  /*5340*/  FFMA R89, R19, R0, R16 ;  /* 0x0000000013597223 */ /* 0x000fe20000000010 */
[----:B------:R-:W-:-:S02]  /*5350*/  HADD2.F32 R15, -RZ, R6.H1_H1 ;  /* 0x30000006ff0f7230 */ /* 0x000fc40000004100 */
[-C--:B------:R-:W-:Y:S01]  /*5360*/  FMUL R92, R92, R2.reuse ;  /* 0x000000025c5c7220 */ /* 0x080fe20000400000 */
[-C--:B------:R-:W-:Y:S01]  /*5370*/  FMUL R16, R93, R2.reuse ;  /* 0x000000025d107220 */ /* 0x080fe20000400000 */
[--C-:B------:R-:W-:Y:S02]  /*5380*/  HADD2.F32 R17, -RZ, R7.reuse.H0_H0 ;  /* 0x20000007ff117230 */ /* 0x100fe40000004100 */
[-C--:B------:R-:W-:Y:S01]  /*5390*/  FMUL R94, R94, R2.reuse ;  /* 0x000000025e5e7220 */ /* 0x080fe20000400000 */
[----:B------:R-:W-:Y:S02]  /*53a0*/  HADD2.F32 R19, -RZ, R7.H1_H1 ;  /* 0x30000007ff137230 */ /* 0x000fe40000004100 */
[----:B------:R-:W-:Y:S01]  /*53b0*/  FMUL R18, R95, R2 ;  /* 0x000000025f127220 */ /* 0x000fe20000400000 */
[-C--:B------:R-:W-:Y:S01]  /*53c0*/  FFMA R14, R13, R0.reuse, R92 ;  /* 0x000000000d0e7223 */ /* 0x080fe2000000005c */
[-C--:B------:R-:W-:Y:S01]  /*53d0*/  FFMA R91, R15, R0.reuse, R16 ;  /* 0x000000000f5b7223 */ /* 0x080fe20000000010 */
[-C--:B------:R-:W-:Y:S01]  /*53e0*/  FFMA R94, R17, R0.reuse, R94 ;  /* 0x00000000115e7223 */ /* 0x080fe2000000005e */
[----:B------:R-:W-:Y:S01]  /*53f0*/  FFMA R93, R19, R0, R18 ;  /* 0x00000000135d7223 */ /* 0x000fe20000000012 */
[----:B---3--:R-:W-:-:S02]  /*5400*/  HADD2.F32 R13, -RZ, R8.H0_H0 ;  /* 0x20000008ff0d7230 */ /* 0x008fc40000004100 */
[-C--:B------:R-:W-:Y:S01]  /*5410*/  FMUL R96, R96, R2.reuse ;  /* 0x0000000260607220 */ /* 0x080fe20000400000 */
[----:B------:R-:W-:Y:S02]  /*5420*/  HADD2.F32 R15, -RZ, R8.H1_H1 ;  /* 0x30000008ff0f7230 */ /* 0x000fe40000004100 */
        /* <DEDUP_REMOVED lines=9> */
[----:B------:R-:W-:-:S02]  /*54c0*/  HADD2.F32 R13, -RZ, R10.H0_H0 ;  /* 0x2000000aff0d7230 */ /* 0x000fc40000004100 */
        /* <DEDUP_REMOVED lines=11> */
[----:B------:R-:W-:Y:S01]  /*5580*/  F2FP.F16.F32.PACK_AB R97, R97, R98 ;  /* 0x000000626161723e */ /* 0x000fe200000000ff */
[----:B------:R-:W-:Y:S05]  /*5590*/  WARPSYNC.ALL ;  /* 0x0000000000007948 */ /* 0x000fea0003800000 */
[----:B------:R-:W-:Y:S01]  /*55a0*/  F2FP.F16.F32.PACK_AB R12, R21, R12 ;  /* 0x0000000c150c723e */ /* 0x000fe200000000ff */
[----:B------:R-:W-:Y:S01]  /*55b0*/  BSSY B0, `(.L_x_64) ;  /* 0x000001a000007945 */ /* 0x000fe20003800000 */
[----:B------:R-:W-:-:S02]  /*55c0*/  F2FP.F16.F32.PACK_AB R13, R89, R90 ;  /* 0x0000005a590d723e */ /* 0x000fc400000000ff */
[----:B------:R-:W-:Y:S02]  /*55d0*/  F2FP.F16.F32.PACK_AB R14, R91, R14 ;  /* 0x0000000e5b0e723e */ /* 0x000fe400000000ff */
[----:B------:R-:W-:Y:S02]  /*55e0*/  F2FP.F16.F32.PACK_AB R15, R93, R94 ;  /* 0x0000005e5d0f723e */ /* 0x000fe400000000ff */
[----:B------:R-:W-:Y:S02]  /*55f0*/  F2FP.F16.F32.PACK_AB R98, R99, R100 ;  /* 0x000000646362723e */ /* 0x000fe400000000ff */
[----:B------:R-:W-:Y:S02]  /*5600*/  LEA R16, R153, UR47, 0x1 ;  /* 0x0000002f99107c11 */ /* 0x000fe4000f8e08ff */
[----:B------:R-:W-:Y:S02]  /*5610*/  F2FP.F16.F32.PACK_AB R96, R95, R96 ;  /* 0x000000605f60723e */ /* 0x000fe400000000ff */
[----:B------:R-:W-:Y:S01]  /*5620*/  F2FP.F16.F32.PACK_AB R99, R18, R17 ;  /* 0x000000111263723e */ /* 0x000fe200000000ff */
[----:B------:R1:W-:Y:S04]  /*5630*/  STSM.16.MT88.4 [R16+0x30000], R12 ;  /* 0x0300000c10007844 */ /* 0x0003e80000004200 */
[----:B------:R1:W-:Y:S01]  /*5640*/  STSM.16.MT88.4 [R16+0x30800], R96 ;  /* 0x0308006010007844 */ /* 0x0003e20000004200 */
[----:B------:R-:W-:Y:S01]  /*5650*/  @!PT LDS RZ, [RZ] ;  /* 0x00000000fffff984 */ /* 0x000fe20000000800 */
[----:B------:R-:W-:Y:S01]  /*5660*/  @!PT LDS RZ, [RZ] ;  /* 0x00000000fffff984 */ /* 0x000fe20000000800 */
[----:B------:R-:W-:Y:S01]  /*5670*/  @!PT LDS RZ, [RZ] ;  /* 0x00000000fffff984 */ /* 0x000fe20000000800 */
[----:B------:R-:W-:Y:S01]  /*5680*/  @!PT LDS RZ, [RZ] ;  /* 0x00000000fffff984 */ /* 0x000fe20000000800 */
[----:B------:R2:W-:Y:S06]  /*5690*/  MEMBAR.ALL.CTA ;  /* 0x0000000000007992 */ /* 0x0005ec0000008000 */
[----:B--2---:R-:W2:Y:S02]  /*56a0*/  FENCE.VIEW.ASYNC.S ;  /* 0x00000000000073c6 */ /* 0x004ea40000000000 */
[----:B--2---:R-:W-:Y:S06]  /*56b0*/  BAR.SYNC.DEFER_BLOCKING 0x1, 0x100 ;  /* 0x0044000000007b1d */ /* 0x004fec0000010000 */
[----:B------:R-:W-:Y:S05]  /*56c0*/  @!P2 BRA `(.L_x_65) ;  /* 0x000000000020a947 */ /* 0x000fea0003800000 */
[----:B------:R-:W-:Y:S02]  /*56d0*/  UIADD3 UR44, UR47, 0x30000, URZ ;  /* 0x000300002f2c7890 */ /* 0x000fe4000fffe03f */
[----:B------:R-:W-:Y:S02]  /*56e0*/  UIADD3 UR5, UR45, 0x40, URZ ;  /* 0x000000402d057890 */ /* 0x000fe4000fffe03f */
[----:B------:R-:W-:Y:S01]  /*56f0*/  UIADD3 UR4, UR47, 0x31000, URZ ;  /* 0x000310002f047890 */ /* 0x000fe2000fffe03f */
[----:B------:R-:W-:-:S04]  /*5700*/  UMOV UR6, UR46 ;  /* 0x0000002e00067c82 */ /* 0x000fc80008000000 */
[----:B------:R2:W-:Y:S04]  /*5710*/  UTMASTG.2D [UR44], [UR60] ;  /* 0x0000002c3c0073b5 */ /* 0x0005e80008008000 */
[----:B------:R2:W-:Y:S01]  /*5720*/  UTMASTG.2D [UR4], [UR60] ;  /* 0x000000043c0073b5 */ /* 0x0005e20008008000 */
[----:B------:R0:W-:Y:S01]  /*5730*/  UTMACMDFLUSH ;  /* 0x00000000000079b7 */ /* 0x0001e20000000000 */
[----:B--2---:R-:W-:-:S04]  /*5740*/  DEPBAR.LE SB0, 0x1 ;  /* 0x000080400000791a */ /* 0x004fc80000000000 */
.L_x_65:
[----:B------:R-:W-:Y:S05]  /*5750*/  BSYNC B0 ;  /* 0x0000000000007941 */ /* 0x000fea0003800000 */
.L_x_64:
[----:B------:R-:W-:Y:S01]  /*5760*/  BAR.SYNC.DEFER_BLOCKING 0x1, 0x100 ;  /* 0x0044000000007b1d */ /* 0x000fe20000010000 */
[----:B------:R-:W-:-:S13]  /*5770*/  ISETP.NE.AND P3, PT, RZ, UR36, PT ;  /* 0x00000024ff007c0c */ /* 0x000fda000bf65270 */
[----:B------:R-:W-:Y:S05]  /*5780*/  @!P3 BRA `(.L_x_66) ;  /* 0x000000000024b947 */ /* 0x000fea0003800000 */
[----:B------:R-:W-:Y:S05]  /*5790*/  @!P1 BRA `(.L_x_67) ;  /* 0x0000000000049947 */ /* 0x000fea0003800000 */
[----:B------:R-:W-:Y:S01]  /*57a0*/  BPT.TRAP 0x1 ;  /* 0x000000040000795c */ /* 0x000fe20000300000 */
.L_x_67:
[----:B------:R-:W-:Y:S02]  /*57b0*/  ULEA UR4, UR56, UR47, 0x3 ;  /* 0x0000002f38047291 */ /* 0x000fe4000f8e183f */
[----:B------:R-:W-:Y:S02]  /*57c0*/  UIADD3 UR56, UR56, 0x1, URZ ;  /* 0x0000000138387890 */ /* 0x000fe4000fffe03f */
[----:B------:R-:W-:Y:S02]  /*57d0*/  UIADD3 UR4, UR4, 0x384e0, URZ ;  /* 0x000384e004047890 */ /* 0x000fe4000fffe03f */
[----:B------:R-:W-:Y:S02]  /*57e0*/  UISETP.NE.AND UP0, UPT, UR56, 0x4, UPT ;  /* 0x000000043800788c */ /* 0x000fe4000bf05270 */
[----:B------:R-:W-:Y:S02]  /*57f0*/  UPRMT UR4, UR43, 0x654, UR4 ;  /* 0x000006542b047896 */ /* 0x000fe40008000004 */
[----:B------:R-:W-:-:S07]  /*5800*/  USEL UR56, UR56, URZ, UP0 ;  /* 0x0000003f38387287 */ /* 0x000fce0008000000 */
[----:B------:R-:W-:Y:S05]  /*5810*/  SYNCS.ARRIVE.TRANS64.RED.A1T0 RZ, [UR4], RZ ;  /* 0x000000ffffff79a7 */ /* 0x000fea0008100404 */
.L_x_66:
[----:B------:R-:W-:Y:S05]  /*5820*/  @!P1 BRA `(.L_x_68) ;  /* 0x0000000000049947 */ /* 0x000fea0003800000 */
[----:B------:R-:W-:Y:S01]  /*5830*/  BPT.TRAP 0x1 ;  /* 0x000000040000795c */ /* 0x000fe20000300000 */
.L_x_68:
[----:B------:R-:W2:Y:S02]  /*5840*/  SYNCS.PHASECHK.TRANS64.TRYWAIT P3, [UR47+0x384c8], R3 ;  /* 0x0384c803ff0075a7 */ /* 0x000ea4000806016f */
[----:B--2---:R-:W-:Y:S05]  /*5850*/  @!P3 BRA `(.L_x_69) ;  /* 0x000000900064b947 */ /* 0x004fea0003800000 */
.L_x_270:
[----:B------:R-:W-:Y:S05]  /*5860*/  @P0 WARPSYNC.ALL ;  /* 0x0000000000000948 */ /* 0x000fea0003800000 */
[----:B------:R-:W2:Y:S01]  /*5870*/  @P0 LDSM.16.MT88.4 R4, [R16+0x32000] ;  /* 0x032000001004083b */ /* 0x000ea20000004200 */
[-C--:B-1----:R-:W-:Y:S01]  /*5880*/  FMUL R13, R24, R2.reuse ;  /* 0x00000002180d7220 */ /* 0x082fe20000400000 */
[-C--:B------:R-:W-:Y:S01]  /*5890*/  FMUL R25, R25, R2.reuse ;  /* 0x0000000219197220 */ /* 0x080fe20000400000 */
[-C--:B------:R-:W-:Y:S01]  /*58a0*/  FMUL R15, R26, R2.reuse ;  /* 0x000000021a0f7220 */ /* 0x080fe20000400000 */
[----:B------:R-:W1:Y:S01]  /*58b0*/  @P0 LDSM.16.MT88.4 R8, [R16+0x32800] ;  /* 0x032800001008083b */ /* 0x000e620000004200 */
[-C--:B------:R-:W-:Y:S01]  /*58c0*/  FMUL R27, R27, R2.reuse ;  /* 0x000000021b1b7220 */ /* 0x080fe20000400000 */
        /* <DEDUP_REMOVED lines=8> */
[----:B------:R-:W-:Y:S01]  /*5950*/  FMUL R39, R39, R2 ;  /* 0x0000000227277220 */ /* 0x000fe20000400000 */
[----:B------:R-:W-:Y:S05]  /*5960*/  WARPSYNC.ALL ;  /* 0x0000000000007948 */ /* 0x000fea0003800000 */
[----:B------:R-:W-:Y:S01]  /*5970*/  BSSY B0, `(.L_x_70) ;  /* 0x0000040000007945 */ /* 0x000fe20003800000 */
[----:B--2---:R-:W-:-:S02]  /*5980*/  HADD2.F32 R12, -RZ, R4.H0_H0 ;  /* 0x20000004ff0c7230 */ /* 0x004fc40000004100 */
[----:B------:R-:W-:Y:S02]  /*5990*/  HADD2.F32 R14, -RZ, R4.H1_H1 ;  /* 0x30000004ff0e7230 */ /* 0x000fe40000004100 */
[--C-:B------:R-:W-:Y:S02]  /*59a0*/  HADD2.F32 R18, -RZ, R5.reuse.H0_H0 ;  /* 0x20000005ff127230 */ /* 0x100fe40000004100 */
[-C--:B------:R-:W-:Y:S01]  /*59b0*/  FFMA R13, R12, R0.reuse, R13 ;  /* 0x000000000c0d7223 */ /* 0x080fe2000000000d */
[----:B------:R-:W-:Y:S02]  /*59c0*/  HADD2.F32 R20, -RZ, R5.H1_H1 ;  /* 0x30000005ff147230 */ /* 0x000fe40000004100 */
[-C--:B------:R-:W-:Y:S01]  /*59d0*/  FFMA R12, R14, R0.reuse, R25 ;  /* 0x000000000e0c7223 */ /* 0x080fe20000000019 */
[----:B------:R-:W-:Y:S02]  /*59e0*/  HADD2.F32 R24, -RZ, R7.H0_H0 ;  /* 0x20000007ff187230 */ /* 0x000fe40000004100 */
[----:B------:R-:W-:Y:S01]  /*59f0*/  FFMA R15, R18, R0, R15 ;  /* 0x00000000120f7223 */ /* 0x000fe2000000000f */
[----:B------:R-:W-:-:S02]  /*5a00*/  HADD2.F32 R18, -RZ, R6.H0_H0 ;  /* 0x20000006ff127230 */ /* 0x000fc40000004100 */
[-C--:B------:R-:W-:Y:S01]  /*5a10*/  FFMA R14, R20, R0.reuse, R27 ;  /* 0x00000000140e7223 */ /* 0x080fe2000000001b */
[----:B------:R-:W-:Y:S02]  /*5a20*/  HADD2.F32 R20, -RZ, R6.H1_H1 ;  /* 0x30000006ff147230 */ /* 0x000fe40000004100 */
[-C--:B------:R-:W-:Y:S01]  /*5a30*/  FFMA R19, R24, R0.reuse, R19 ;  /* 0x0000000018137223 */ /* 0x080fe20000000013 */
[----:B------:R-:W-:Y:S02]  /*5a40*/  HADD2.F32 R26, -RZ, R7.H1_H1 ;  /* 0x30000007ff1a7230 */ /* 0x000fe40000004100 */
[-C--:B------:R-:W-:Y:S01]  /*5a50*/  FFMA R17, R18, R0.reuse, R17 ;  /* 0x0000000012117223 */ /* 0x080fe20000000011 */
[----:B-1----:R-:W-:Y:S02]  /*5a60*/  HADD2.F32 R24, -RZ, R8.H0_H0 ;  /* 0x20000008ff187230 */ /* 0x002fe40000004100 */
[----:B------:R-:W-:Y:S01]  /*5a70*/  FFMA R18, R20, R0, R29 ;  /* 0x0000000014127223 */ /* 0x000fe2000000001d */
[----:B------:R-:W-:-:S02]  /*5a80*/  HADD2.F32 R28, -RZ, R9.H0_H0 ;  /* 0x20000009ff1c7230 */ /* 0x000fc40000004100 */
[----:B------:R-:W-:Y:S01]  /*5a90*/  FFMA R20, R26, R0, R31 ;  /* 0x000000001a147223 */ /* 0x000fe2000000001f */
[----:B------:R-:W-:Y:S02]  /*5aa0*/  HADD2.F32 R26, -RZ, R8.H1_H1 ;  /* 0x30000008ff1a7230 */ /* 0x000fe40000004100 */
[----:B------:R-:W-:Y:S01]  /*5ab0*/  FMUL R25, R34, R2 ;  /* 0x0000000222197220 */ /* 0x000fe20000400000 */
[----:B------:R-:W-:Y:S02]  /*5ac0*/  HADD2.F32 R30, -RZ, R9.H1_H1 ;  /* 0x30000009ff1e7230 */ /* 0x000fe40000004100 */
[----:B------:R-:W-:Y:S01]  /*5ad0*/  FFMA R21, R24, R0, R21 ;  /* 0x0000000018157223 */ /* 0x000fe20000000015 */
[----:B------:R-:W-:Y:S01]  /*5ae0*/  FMUL R27, R36, R2 ;  /* 0x00000002241b7220 */ /* 0x000fe20000400000 */
[-C--:B------:R-:W-:Y:S01]  /*5af0*/  FFMA R24, R26, R0.reuse, R33 ;  /* 0x000000001a187223 */ /* 0x080fe20000000021 */
[-C--:B------:R-:W-:Y:S01]  /*5b00*/  FFMA R25, R28, R0.reuse, R25 ;  /* 0x000000001c197223 */ /* 0x080fe20000000019 */
[----:B------:R-:W-:Y:S01]  /*5b10*/  FFMA R26, R30, R0, R35 ;  /* 0x000000001e1a7223 */ /* 0x000fe20000000023 */
[----:B------:R-:W-:-:S02]  /*5b20*/  HADD2.F32 R28, -RZ, R10.H0_H0 ;  /* 0x2000000aff1c7230 */ /* 0x000fc40000004100 */
[----:B------:R-:W-:Y:S01]  /*5b30*/  FMUL R29, R38, R2 ;  /* 0x00000002261d7220 */ /* 0x000fe20000400000 */
[----:B------:R-:W-:Y:S01]  /*5b40*/  HADD2.F32 R30, -RZ, R10.H1_H1 ;  /* 0x3000000aff1e7230 */ /* 0x000fe20000004100 */
[----:B------:R-:W-:Y:S01]  /*5b50*/  F2FP.F16.F32.PACK_AB R12, R12, R13 ;  /* 0x0000000d0c0c723e */ /* 0x000fe200000000ff */
[--C-:B------:R-:W-:Y:S02]  /*5b60*/  HADD2.F32 R32, -RZ, R11.reuse.H0_H0 ;  /* 0x2000000bff207230 */ /* 0x100fe40000004100 */
[-C--:B------:R-:W-:Y:S01]  /*5b70*/  FFMA R27, R28, R0.reuse, R27 ;  /* 0x000000001c1b7223 */ /* 0x080fe2000000001b */
[----:B------:R-:W-:Y:S02]  /*5b80*/  HADD2.F32 R34, -RZ, R11.H1_H1 ;  /* 0x3000000bff227230 */ /* 0x000fe40000004100 */
[-C--:B------:R-:W-:Y:S01]  /*5b90*/  FFMA R28, R30, R0.reuse, R37 ;  /* 0x000000001e1c7223 */ /* 0x080fe20000000025 */
[----:B------:R-:W-:Y:S01]  /*5ba0*/  F2FP.F16.F32.PACK_AB R13, R14, R15 ;  /* 0x0000000f0e0d723e */ /* 0x000fe200000000ff */
[-C--:B------:R-:W-:Y:S01]  /*5bb0*/  FFMA R29, R32, R0.reuse, R29 ;  /* 0x00000000201d7223 */ /* 0x080fe2000000001d */
[----:B------:R-:W-:Y:S01]  /*5bc0*/  F2FP.F16.F32.PACK_AB R25, R26, R25 ;  /* 0x000000191a19723e */ /* 0x000fe200000000ff */
[----:B------:R-:W-:Y:S01]  /*5bd0*/  FFMA R30, R34, R0, R39 ;  /* 0x00000000221e7223 */ /* 0x000fe20000000027 */
[----:B------:R-:W-:-:S02]  /*5be0*/  F2FP.F16.F32.PACK_AB R14, R18, R17 ;  /* 0x00000011120e723e */ /* 0x000fc400000000ff */
[----:B------:R-:W-:Y:S02]  /*5bf0*/  F2FP.F16.F32.PACK_AB R15, R20, R19 ;  /* 0x00000013140f723e */ /* 0x000fe400000000ff */
[----:B------:R-:W-:Y:S02]  /*5c00*/  F2FP.F16.F32.PACK_AB R26, R28, R27 ;  /* 0x0000001b1c1a723e */ /* 0x000fe400000000ff */
[----:B------:R-:W-:Y:S01]  /*5c10*/  F2FP.F16.F32.PACK_AB R24, R24, R21 ;  /* 0x000000151818723e */ /* 0x000fe200000000ff */
[----:B------:R1:W-:Y:S01]  /*5c20*/  STSM.16.MT88.4 [R16+0x32000], R12 ;  /* 0x0320000c10007844 */ /* 0x0003e20000004200 */
[----:B------:R-:W-:-:S05]  /*5c30*/  F2FP.F16.F32.PACK_AB R27, R30, R29 ;  /* 0x0000001d1e1b723e */ /* 0x000fca00000000ff */
        /* <DEDUP_REMOVED lines=11> */
[----:B------:R-:W-:Y:S02]  /*5cf0*/  UIADD3 UR9, UR45, 0xc0, URZ ;  /* 0x000000c02d097890 */ /* 0x000fe4000fffe03f */
[----:B------:R-:W-:Y:S01]  /*5d00*/  UIADD3 UR8, UR47, 0x33000, URZ ;  /* 0x000330002f087890 */ /* 0x000fe2000fffe03f */
[----:B------:R-:W-:Y:S01]  /*5d10*/  UMOV UR6, UR46 ;  /* 0x0000002e00067c82 */ /* 0x000fe20008000000 */
[----:B------:R-:W-:-:S03]  /*5d20*/  UMOV UR10, UR46 ;  /* 0x0000002e000a7c82 */ /* 0x000fc60008000000 */
[----:B------:R2:W-:Y:S04]  /*5d30*/  UTMASTG.2D [UR4], [UR60] ;  /* 0x000000043c0073b5 */ /* 0x0005e80008008000 */
[----:B------:R2:W-:Y:S01]  /*5d40*/  UTMASTG.2D [UR8], [UR60] ;  /* 0x000000083c0073b5 */ /* 0x0005e20008008000 */
[----:B------:R0:W-:Y:S01]  /*5d50*/  UTMACMDFLUSH ;  /* 0x00000000000079b7 */ /* 0x0001e20000000000 */
[----:B--2---:R-:W-:-:S04]  /*5d60*/  DEPBAR.LE SB0, 0x1 ;  /* 0x000080400000791a */ /* 0x004fc80000000000 */
.L_x_71:
[----:B------:R-:W-:Y:S05]  /*5d70*/  BSYNC B0 ;  /* 0x0000000000007941 */ /* 0x000fea0003800000 */
.L_x_70:
[----:B------:R-:W-:Y:S06]  /*5d80*/  BAR.SYNC.DEFER_BLOCKING 0x1, 0x100 ;  /* 0x0044000000007b1d */ /* 0x000fec0000010000 */
[----:B------:R-:W-:Y:S05]  /*5d90*/  @!P1 BRA `(.L_x_72) ;  /* 0x0000000000049947 */ /* 0x000fea0003800000 */
[----:B------:R-:W-:Y:S01]  /*5da0*/  BPT.TRAP 0x1 ;  /* 0x000000040000795c */ /* 0x000fe20000300000 */
.L_x_72:
[----:B------:R-:W-:-:S04]  /*5db0*/  ULEA UR4, UR56, UR47, 0x3 ;  /* 0x0000002f38047291 */ /* 0x000fc8000f8e183f */
[----:B------:R-:W-:-:S04]  /*5dc0*/  UIADD3 UR4, UR4, 0x384e0, URZ ;  /* 0x000384e004047890 */ /* 0x000fc8000fffe03f */
[----:B------:R-:W-:-:S09]  /*5dd0*/  UPRMT UR4, UR43, 0x654, UR4 ;  /* 0x000006542b047896 */ /* 0x000fd20008000004 */
[----:B------:R-:W-:Y:S01]  /*5de0*/  SYNCS.ARRIVE.TRANS64.RED.A1T0 RZ, [UR4], RZ ;  /* 0x000000ffffff79a7 */ /* 0x000fe20008100404 */
[----:B------:R-:W-:Y:S05]  /*5df0*/  @!P1 BRA `(.L_x_73) ;  /* 0x0000000000049947 */ /* 0x000fea0003800000 */
[----:B------:R-:W-:Y:S01]  /*5e00*/  BPT.TRAP 0x1 ;  /* 0x000000040000795c */ /* 0x000fe20000300000 */
.L_x_73:
[----:B------:R-:W2:Y:S02]  /*5e10*/  SYNCS.PHASECHK.TRANS64.TRYWAIT P3, [UR47+0x384d0], R3 ;  /* 0x0384d003ff0075a7 */ /* 0x000ea4000806016f */
[----:B--2---:R-:W-:Y:S05]  /*5e20*/  @!P3 BRA `(.L_x_74) ;  /* 0x0000008c0008b947 */ /* 0x004fea0003800000 */
.L_x_271:
        /* <DEDUP_REMOVED lines=38> */
[-C--:B------:R-:W-:Y:S01]  /*6090*/  FFMA R20, R26, R0.reuse, R111 ;  /* 0x000000001a147223 */ /* 0x080fe2000000006f */
[----:B------:R-:W-:Y:S02]  /*60a0*/  HADD2.F32 R26, -RZ, R8.H1_H1 ;  /* 0x30000008ff1a7230 */ /* 0x000fe40000004100 */
        /* <DEDUP_REMOVED lines=41> */
.L_x_76:
[----:B------:R-:W-:Y:S05]  /*6340*/  BSYNC B0 ;  /* 0x0000000000007941 */ /* 0x000fea0003800000 */
.L_x_75:
[----:B------:R-:W-:Y:S06]  /*6350*/  BAR.SYNC.DEFER_BLOCKING 0x1, 0x100 ;  /* 0x0044000000007b1d */ /* 0x000fec0000010000 */
[----:B------:R-:W-:Y:S05]  /*6360*/  @!P1 BRA `(.L_x_77) ;  /* 0x0000000000049947 */ /* 0x000fea0003800000 */
[----:B------:R-:W-:Y:S01]  /*6370*/  BPT.TRAP 0x1 ;  /* 0x000000040000795c */ /* 0x000fe20000300000 */
.L_x_77:
[----:B------:R-:W-:-:S04]  /*6380*/  UIADD3 UR56, UR56, 0x1, URZ ;  /* 0x0000000138387890 */ /* 0x000fc8000fffe03f */
[----:B------:R-:W-:-:S04]  /*6390*/  UISETP.NE.AND UP0, UPT, UR56, 0x4, UPT ;  /* 0x000000043800788c */ /* 0x000fc8000bf05270 */
[----:B------:R-:W-:-:S04]  /*63a0*/  USEL UR56, UR56, URZ, UP0 ;  /* 0x0000003f38387287 */ /* 0x000fc80008000000 */
[----:B------:R-:W-:-:S04]  /*63b0*/  ULEA UR4, UR56, UR47, 0x3 ;  /* 0x0000002f38047291 */ /* 0x000fc8000f8e183f */
[----:B------:R-:W-:-:S04]  /*63c0*/  UIADD3 UR4, UR4, 0x384e0, URZ ;  /* 0x000384e004047890 */ /* 0x000fc8000fffe03f */
[----:B------:R-:W-:-:S09]  /*63d0*/  UPRMT UR4, UR43, 0x654, UR4 ;  /* 0x000006542b047896 */ /* 0x000fd20008000004 */
[----:B------:R-:W-:Y:S01]  /*63e0*/  SYNCS.ARRIVE.TRANS64.RED.A1T0 RZ, [UR4], RZ ;  /* 0x000000ffffff79a7 */ /* 0x000fe20008100404 */
[----:B------:R-:W-:Y:S05]  /*63f0*/  @!P1 BRA `(.L_x_78) ;  /* 0x0000000000049947 */ /* 0x000fea0003800000 */
[----:B------:R-:W-:Y:S01]  /*6400*/  BPT.TRAP 0x1 ;  /* 0x000000040000795c */ /* 0x000fe20000300000 */
.L_x_78:
[----:B------:R-:W2:Y:S02]  /*6410*/  SYNCS.PHASECHK.TRANS64.TRYWAIT P3, [UR47+0x384d8], R3 ;  /* 0x0384d803ff0075a7 */ /* 0x000ea4000806016f */
[----:B--2---:R-:W-:Y:S05]  /*6420*/  @!P3 BRA `(.L_x_79) ;  /* 0x0000008400a0b947 */ /* 0x004fea0003800000 */
.L_x_272:
        /* <DEDUP_REMOVED lines=60> */
[----:B------:R-:W-:Y:S02]  /*67f0*/  F2FP.F16.F32.PACK_AB R34, R28, R25 ;  /* 0x000000191c22723e */ /* 0x000fe400000000ff */
        /* <DEDUP_REMOVED lines=20> */
.L_x_81:
[----:B------:R-:W-:Y:S05]  /*6940*/  BSYNC B0 ;  /* 0x0000000000007941 */ /* 0x000fea0003800000 */
.L_x_80:
[----:B------:R-:W-:Y:S06]  /*6950*/  BAR.SYNC.DEFER_BLOCKING 0x1, 0x100 ;  /* 0x0044000000007b1d */ /* 0x000fec0000010000 */
[----:B------:R-:W-:Y:S05]  /*6960*/  @!P1 BRA `(.L_x_82) ;  /* 0x0000000000049947 */ /* 0x000fea0003800000 */
[----:B------:R-:W-:Y:S01]  /*6970*/  BPT.TRAP 0x1 ;  /* 0x000000040000795c */ /* 0x000fe20000300000 */
.L_x_82:
        /* <DEDUP_REMOVED lines=9> */
.L_x_83:
[----:B------:R-:W-:-:S05]  /*6a10*/  IMAD.MOV.U32 R3, RZ, RZ, 0x1 ;  /* 0x00000001ff037424 */ /* 0x000fca00078e00ff */
[----:B------:R-:W-:-:S04]  /*6a20*/  SHF.L.U32 R3, R3, 0x1f, RZ ;  /* 0x0000001f03037819 */ /* 0x000fc800000006ff */
[----:B------:R-:W2:Y:S02]  /*6a30*/  SYNCS.PHASECHK.TRANS64.TRYWAIT P3, [UR47+0x384c0], R3 ;  /* 0x0384c003ff0075a7 */ /* 0x000ea4000806016f */
[----:B--2---:R-:W-:Y:S05]  /*6a40*/  @!P3 BRA `(.L_x_84) ;  /* 0x000000800030b947 */ /* 0x004fea0003800000 */
.L_x_273:
        /* <DEDUP_REMOVED lines=81> */
.L_x_86:
[----:B------:R-:W-:Y:S05]  /*6f60*/  BSYNC B0 ;  /* 0x0000000000007941 */ /* 0x000fea0003800000 */
.L_x_85:
[----:B------:R-:W-:Y:S06]  /*6f70*/  BAR.SYNC.DEFER_BLOCKING 0x1, 0x100 ;  /* 0x0044000000007b1d */ /* 0x000fec0000010000 */
[----:B------:R-:W-:Y:S05]  /*6f80*/  @!P1 BRA `(.L_x_87) ;  /* 0x0000000000049947 */ /* 0x000fea0003800000 */
[----:B------:R-:W-:Y:S01]  /*6f90*/  BPT.TRAP 0x1 ;  /* 0x000000040000795c */ /* 0x000fe20000300000 */
.L_x_87:
        /* <DEDUP_REMOVED lines=9> */
.L_x_88:
[----:B------:R-:W2:Y:S02]  /*7030*/  SYNCS.PHASECHK.TRANS64.TRYWAIT P3, [UR47+0x384c8], R3 ;  /* 0x0384c803ff0075a7 */ /* 0x000ea4000806016f */
[----:B--2---:R-:W-:Y:S05]  /*7040*/  @!P3 BRA `(.L_x_89) ;  /* 0x0000007800c8b947 */ /* 0x004fea0003800000 */
.L_x_274:
        /* <DEDUP_REMOVED lines=81> */
.L_x_91:
[----:B------:R-:W-:Y:S05]  /*7560*/  BSYNC B0 ;  /* 0x0000000000007941 */ /* 0x000fea0003800000 */
.L_x_90:
[----:B------:R-:W-:Y:S06]  /*7570*/  BAR.SYNC.DEFER_BLOCKING 0x1, 0x100 ;  /* 0x0044000000007b1d */ /* 0x000fec0000010000 */
[----:B------:R-:W-:Y:S05]  /*7580*/  @!P1 BRA `(.L_x_92) ;  /* 0x0000000000049947 */ /* 0x000fea0003800000 */
[----:B------:R-:W-:Y:S01]  /*7590*/  BPT.TRAP 0x1 ;  /* 0x000000040000795c */ /* 0x000fe20000300000 */
.L_x_92:
        /* <DEDUP_REMOVED lines=9> */
.L_x_93:
[----:B------:R-:W2:Y:S02]  /*7630*/  SYNCS.PHASECHK.TRANS64.TRYWAIT P3, [UR47+0x384d0], R3 ;  /* 0x0384d003ff0075a7 */ /* 0x000ea4000806016f */
[----:B--2---:R-:W-:Y:S05]  /*7640*/  @!P3 BRA `(.L_x_94) ;  /* 0x000000740060b947 */ /* 0x004fea0003800000 */
.L_x_275:
        /* <DEDUP_REMOVED lines=33> */
[--C-:B-1----:R-:W-:Y:S02]  /*7860*/  HADD2.F32 R26, -RZ, R8.reuse.H0_H0 ;  /* 0x20000008ff1a7230 */ /* 0x102fe40000004100 */
[-C--:B------:R-:W-:Y:S01]  /*7870*/  FFMA R19, R20, R0.reuse, R19 ;  /* 0x0000000014137223 */ /* 0x080fe20000000013 */
[----:B------:R-:W-:Y:S02]  /*7880*/  HADD2.F32 R28, -RZ, R8.H1_H1 ;  /* 0x30000008ff1c7230 */ /* 0x000fe40000004100 */
[----:B------:R-:W-:Y:S01]  /*7890*/  FFMA R20, R24, R0, R143 ;  /* 0x0000000018147223 */ /* 0x000fe2000000008f */
[----:B------:R-:W-:-:S02]  /*78a0*/  HADD2.F32 R30, -RZ, R9.H0_H0 ;  /* 0x20000009ff1e7230 */ /* 0x000fc40000004100 */
[-C--:B------:R-:W-:Y:S01]  /*78b0*/  FFMA R21, R26, R0.reuse, R21 ;  /* 0x000000001a157223 */ /* 0x080fe20000000015 */
[----:B------:R-:W-:Y:S02]  /*78c0*/  HADD2.F32 R12, -RZ, R4.H1_H1 ;  /* 0x30000004ff0c7230 */ /* 0x000fe40000004100 */
[-C--:B------:R-:W-:Y:S01]  /*78d0*/  FFMA R24, R28, R0.reuse, R145 ;  /* 0x000000001c187223 */ /* 0x080fe20000000091 */
[----:B------:R-:W-:Y:S02]  /*78e0*/  HADD2.F32 R26, -RZ, R9.H1_H1 ;  /* 0x30000009ff1a7230 */ /* 0x000fe40000004100 */
[-C--:B------:R-:W-:Y:S01]  /*78f0*/  FFMA R25, R30, R0.reuse, R25 ;  /* 0x000000001e197223 */ /* 0x080fe20000000019 */
[--C-:B------:R-:W-:Y:S02]  /*7900*/  HADD2.F32 R28, -RZ, R10.reuse.H0_H0 ;  /* 0x2000000aff1c7230 */ /* 0x100fe40000004100 */
[----:B------:R-:W-:Y:S01]  /*7910*/  FFMA R12, R12, R0, R137 ;  /* 0x000000000c0c7223 */ /* 0x000fe20000000089 */
[----:B------:R-:W-:-:S02]  /*7920*/  HADD2.F32 R30, -RZ, R10.H1_H1 ;  /* 0x3000000aff1e7230 */ /* 0x000fc40000004100 */
[-C--:B------:R-:W-:Y:S01]  /*7930*/  FFMA R26, R26, R0.reuse, R147 ;  /* 0x000000001a1a7223 */ /* 0x080fe20000000093 */
        /* <DEDUP_REMOVED lines=34> */
.L_x_96:
[----:B------:R-:W-:Y:S05]  /*7b60*/  BSYNC B0 ;  /* 0x0000000000007941 */ /* 0x000fea0003800000 */
.L_x_95:
[----:B------:R-:W-:Y:S06]  /*7b70*/  BAR.SYNC.DEFER_BLOCKING 0x1, 0x100 ;  /* 0x0044000000007b1d */ /* 0x000fec0000010000 */
[----:B------:R-:W-:Y:S05]  /*7b80*/  @!P1 BRA `(.L_x_97) ;  /* 0x0000000000049947 */ /* 0x000fea0003800000 */
[----:B------:R-:W-:Y:S01]  /*7b90*/  BPT.TRAP 0x1 ;  /* 0x000000040000795c */ /* 0x000fe20000300000 */
.L_x_97:
        /* <DEDUP_REMOVED lines=9> */
.L_x_98:
[----:B------:R-:W2:Y:S02]  /*7c30*/  SYNCS.PHASECHK.TRANS64.TRYWAIT P3, [UR47+0x384d8], R3 ;  /* 0x0384d803ff0075a7 */ /* 0x000ea4000806016f */
[----:B--2---:R-:W-:Y:S05]  /*7c40*/  @!P3 BRA `(.L_x_99) ;  /* 0x0000006c00f8b947 */ /* 0x004fea0003800000 */
.L_x_276:
[----:B------:R-:W-:Y:S05]  /*7c50*/  @P0 WARPSYNC.ALL ;  /* 0x0000000000000948 */ /* 0x000fea0003800000 */
[----:B------:R-:W2:Y:S01]  /*7c60*/  @P0 LDSM.16.MT88.4 R4, [R16+0x36000] ;  /* 0x036000001004083b */ /* 0x000ea20000004200 */
[-C--:B------:R-:W-:Y:S01]  /*7c70*/  FMUL R74, R74, R2.reuse ;  /* 0x000000024a4a7220 */ /* 0x080fe20000400000 */
[-C--:B-1----:R-:W-:Y:S01]  /*7c80*/  FMUL R14, R75, R2.reuse ;  /* 0x000000024b0e7220 */ /* 0x082fe20000400000 */
        /* <DEDUP_REMOVED lines=19> */
[----:B------:R-:W-:Y:S02]  /*7dc0*/  HADD2.F32 R21, -RZ, R7.H0_H0 ;  /* 0x20000007ff157230 */ /* 0x000fe40000004100 */
[-C--:B------:R-:W-:Y:S01]  /*7dd0*/  FFMA R15, R15, R0.reuse, R74 ;  /* 0x000000000f0f7223 */ /* 0x080fe2000000004a */
[--C-:B-1----:R-:W-:Y:S02]  /*7de0*/  HADD2.F32 R25, -RZ, R8.reuse.H0_H0 ;  /* 0x20000008ff197230 */ /* 0x102fe40000004100 */
[-C--:B------:R-:W-:Y:S01]  /*7df0*/  FFMA R14, R5, R0.reuse, R14 ;  /* 0x00000000050e7223 */ /* 0x080fe2000000000e */
[----:B------:R-:W-:Y:S02]  /*7e00*/  HADD2.F32 R27, -RZ, R8.H1_H1 ;  /* 0x30000008ff1b7230 */ /* 0x000fe40000004100 */
[----:B------:R-:W-:Y:S01]  /*7e10*/  FFMA R21, R21, R0, R78 ;  /* 0x0000000015157223 */ /* 0x000fe2000000004e */
[----:B------:R-:W-:-:S02]  /*7e20*/  HADD2.F32 R29, -RZ, R9.H0_H0 ;  /* 0x20000009ff1d7230 */ /* 0x000fc40000004100 */
[-C--:B------:R-:W-:Y:S01]  /*7e30*/  FFMA R25, R25, R0.reuse, R80 ;  /* 0x0000000019197223 */ /* 0x080fe20000000050 */
[--C-:B------:R-:W-:Y:S02]  /*7e40*/  HADD2.F32 R3, -RZ, R4.reuse.H0_H0 ;  /* 0x20000004ff037230 */ /* 0x100fe40000004100 */
[-C--:B------:R-:W-:Y:S01]  /*7e50*/  FFMA R24, R27, R0.reuse, R24 ;  /* 0x000000001b187223 */ /* 0x080fe20000000018 */
[----:B------:R-:W-:Y:S02]  /*7e60*/  HADD2.F32 R13, -RZ, R4.H1_H1 ;  /* 0x30000004ff0d7230 */ /* 0x000fe40000004100 */
[-C--:B------:R-:W-:Y:S01]  /*7e70*/  FFMA R29, R29, R0.reuse, R82 ;  /* 0x000000001d1d7223 */ /* 0x080fe20000000052 */
[--C-:B------:R-:W-:Y:S02]  /*7e80*/  HADD2.F32 R17, -RZ, R6.reuse.H0_H0 ;  /* 0x20000006ff117230 */ /* 0x100fe40000004100 */
[----:B------:R-:W-:Y:S01]  /*7e90*/  FFMA R3, R3, R0, R72 ;  /* 0x0000000003037223 */ /* 0x000fe20000000048 */
[----:B------:R-:W-:-:S02]  /*7ea0*/  HADD2.F32 R19, -RZ, R6.H1_H1 ;  /* 0x30000006ff137230 */ /* 0x000fc40000004100 */
        /* <DEDUP_REMOVED lines=40> */
[----:B------:R2:W-:Y:S02]  /*8130*/  UTMASTG.2D [UR8], [UR60] ;  /* 0x000000083c0073b5 */ /* 0x0005e40008008000 */
[----:B--2---:R0:W-:Y:S02]  /*8140*/  UTMACMDFLUSH ;  /* 0x00000000000079b7 */ /* 0x0041e40000000000 */
.L_x_101:
[----:B------:R-:W-:Y:S05]  /*8150*/  BSYNC B0 ;  /* 0x0000000000007941 */ /* 0x000fea0003800000 */
.L_x_100:
[----:B------:R-:W-:Y:S04]  /*8160*/  BSSY B0, `(.L_x_102) ;  /* 0x0000003000007945 */ /* 0x000fe80003800000 */
[----:B------:R-:W-:Y:S05]  /*8170*/  @!P2 BRA `(.L_x_103) ;  /* 0x000000000004a947 */ /* 0x000fea0003800000 */
[----:B------:R-:W-:-:S04]  /*8180*/  DEPBAR.LE SB0, 0x1 ;  /* 0x000080400000791a */ /* 0x000fc80000000000 */
.L_x_103:
[----:B------:R-:W-:Y:S05]  /*8190*/  BSYNC B0 ;  /* 0x0000000000007941 */ /* 0x000fea0003800000 */
.L_x_102:
[----:B------:R-:W-:Y:S06]  /*81a0*/  BAR.SYNC.DEFER_BLOCKING 0x1, 0x100 ;  /* 0x0044000000007b1d */ /* 0x000fec0000010000 */
[----:B------:R-:W-:Y:S05]  /*81b0*/  @!P1 BRA `(.L_x_104) ;  /* 0x0000000000049947 */ /* 0x000fea0003800000 */
[----:B------:R-:W-:Y:S01]  /*81c0*/  BPT.TRAP 0x1 ;  /* 0x000000040000795c */ /* 0x000fe20000300000 */
.L_x_104:
[----:B------:R-:W-:Y:S02]  /*81d0*/  UIADD3 UR4, UR7, 0x1, URZ ;  /* 0x0000000107047890 */ /* 0x000fe4000fffe03f */
[----:B------:R-:W-:Y:S02]  /*81e0*/  UISETP.NE.AND UP1, UPT, UR50, 0x3, UPT ;  /* 0x000000033200788c */ /* 0x000fe4000bf25270 */
[----:B------:R-:W-:-:S04]  /*81f0*/  UISETP.NE.AND UP0, UPT, UR4, 0x4, UPT ;  /* 0x000000040400788c */ /* 0x000fc8000bf05270 */
[----:B------:R-:W-:Y:S01]  /*8200*/  USEL UR4, UR4, URZ, UP0 ;  /* 0x0000003f04047287 */ /* 0x000fe20008000000 */
[----:B------:R-:W-:-:S03]  /*8210*/  PLOP3.LUT P2, PT, PT, PT, UP1, 0x80, 0x0 ;  /* 0x000000000000781c */ /* 0x000fc60003f4f018 */
[----:B------:R-:W-:Y:S02]  /*8220*/  ULEA UR5, UR4, UR47, 0x3 ;  /* 0x0000002f04057291 */ /* 0x000fe4000f8e183f */
[----:B------:R-:W-:Y:S02]  /*8230*/  UIADD3 UR4, UR4, 0x1, URZ ;  /* 0x0000000104047890 */ /* 0x000fe4000fffe03f */
[----:B------:R-:W-:Y:S02]  /*8240*/  UIADD3 UR5, UR5, 0x384e0, URZ ;  /* 0x000384e005057890 */ /* 0x000fe4000fffe03f */
[----:B------:R-:W-:Y:S02]  /*8250*/  UISETP.NE.AND UP0, UPT, UR4, 0x4, UPT ;  /* 0x000000040400788c */ /* 0x000fe4000bf05270 */
[----:B------:R-:W-:Y:S02]  /*8260*/  UPRMT UR5, UR43, 0x654, UR5 ;  /* 0x000006542b057896 */ /* 0x000fe40008000005 */
[----:B------:R-:W-:-:S07]  /*8270*/  USEL UR56, UR4, URZ, UP0 ;  /* 0x0000003f04387287 */ /* 0x000fce0008000000 */
[----:B------:R-:W-:Y:S01]  /*8280*/  SYNCS.ARRIVE.TRANS64.RED.A1T0 RZ, [UR5], RZ ;  /* 0x000000ffffff79a7 */ /* 0x000fe20008100405 */
[----:B------:R-:W-:Y:S05]  /*8290*/  @!P2 BRA `(.L_x_105) ;  /* 0x000000000004a947 */ /* 0x000fea0003800000 */
[----:B------:R-:W-:Y:S01]  /*82a0*/  BPT.TRAP 0x1 ;  /* 0x000000040000795c */ /* 0x000fe20000300000 */
.L_x_105:
[----:B------:R-:W-:Y:S01]  /*82b0*/  ULEA UR4, UR39, UR47, 0x3 ;  /* 0x0000002f27047291 */ /* 0x000fe2000f8e183f */
[----:B------:R-:W-:-:S08]  /*82c0*/  SHF.L.U32 R0, R156, 0x1f, RZ ;  /* 0x0000001f9c007819 */ /* 0x000fd000000006ff */
[----:B------:R-:W2:Y:S02]  /*82d0*/  SYNCS.PHASECHK.TRANS64.TRYWAIT P0, [UR4+0x38400], R0 ;  /* 0x03840000ff0075a7 */ /* 0x000ea40008000144 */
[----:B--2---:R-:W-:Y:S05]  /*82e0*/  @!P0 BRA `(.L_x_106) ;  /* 0x0000006800688947 */ /* 0x004fea0003800000 */
.L_x_277:
[----:B------:R-:W-:-:S09]  /*82f0*/  ULEA UR5, UR39, UR47, 0x4 ;  /* 0x0000002f27057291 */ /* 0x000fd2000f8e203f */
[----:B-1----:R-:W1:Y:S01]  /*8300*/  LDS.128 R16, [UR5+0x38510] ;  /* 0x03851005ff107984 */ /* 0x002e620008000c00 */
[----:B------:R-:W-:Y:S01]  /*8310*/  @!PT LDS RZ, [RZ] ;  /* 0x00000000fffff984 */ /* 0x000fe20000000800 */
[----:B------:R-:W-:Y:S01]  /*8320*/  @!PT LDS RZ, [RZ] ;  /* 0x00000000fffff984 */ /* 0x000fe20000000800 */
[----:B------:R-:W-:Y:S01]  /*8330*/  @!PT LDS RZ, [RZ] ;  /* 0x00000000fffff984 */ /* 0x000fe20000000800 */
[----:B------:R-:W-:Y:S01]  /*8340*/  @!PT LDS RZ, [RZ] ;  /* 0x00000000fffff984 */ /* 0x000fe20000000800 */
[----:B------:R3:W-:Y:S06]  /*8350*/  MEMBAR.ALL.CTA ;  /* 0x0000000000007992 */ /* 0x0007ec0000008000 */
[----:B---3--:R-:W3:Y:S01]  /*8360*/  FENCE.VIEW.ASYNC.S ;  /* 0x00000000000073c6 */ /* 0x008ee20000000000 */
[----:B------:R-:W-:Y:S05]  /*8370*/  @!P2 BRA `(.L_x_107) ;  /* 0x000000000004a947 */ /* 0x000fea0003800000 */
[----:B------:R-:W-:Y:S01]  /*8380*/  BPT.TRAP 0x1 ;  /* 0x000000040000795c */ /* 0x000fe20000300000 */
.L_x_107:
[----:B-1----:R-:W-:Y:S01]  /*8390*/  ISETP.NE.AND P0, PT, R19, RZ, PT ;  /* 0x000000ff1300720c */ /* 0x002fe20003f05270 */
[----:B------:R-:W-:Y:S01]  /*83a0*/  UIADD3 UR4, UR4, 0x38440, URZ ;  /* 0x0003844004047890 */ /* 0x000fe2000fffe03f */
[CC--:B------:R-:W-:Y:S02]  /*83b0*/  ISETP.NE.AND P2, PT, R157.reuse, R18.reuse, PT ;  /* 0x000000129d00720c */ /* 0x0c0fe40003f45270 */
[----:B------:R-:W-:Y:S01]  /*83c0*/  ISETP.EQ.OR P0, PT, R157, R18, !P0 ;  /* 0x000000129d00720c */ /* 0x000fe20004702670 */
[----:B------:R-:W-:-:S09]  /*83d0*/  UPRMT UR4, UR43, 0x654, UR4 ;  /* 0x000006542b047896 */ /* 0x000fd20008000004 */
[----:B---3--:R-:W-:Y:S03]  /*83e0*/  SYNCS.ARRIVE.TRANS64.RED.A1T0 RZ, [UR4], RZ ;  /* 0x000000ffffff79a7 */ /* 0x008fe60008100404 */
[----:B------:R-:W-:Y:S05]  /*83f0*/  @P0 BRA `(.L_x_108) ;  /* 0x0000000000fc0947 */ /* 0x000fea0003800000 */
[----:B------:R-:W-:-:S13]  /*8400*/  ISETP.NE.AND P0, PT, RZ, UR55, PT ;  /* 0x00000037ff007c0c */ /* 0x000fda000bf05270 */
[----:B------:R-:W-:Y:S05]  /*8410*/  @P0 BRA `(.L_x_108) ;  /* 0x0000000000f40947 */ /* 0x000fea0003800000 */
[----:B--2---:R-:W1:Y:S01]  /*8420*/  S2R R0, SR_LANEID ;  /* 0x0000000000007919 */ /* 0x004e620000000000 */
[----:B------:R-:W-:Y:S01]  /*8430*/  ELECT P0, URZ, PT ;  /* 0x00000000003f782f */ /* 0x000fe20003800000 */
[----:B------:R-:W-:Y:S01]  /*8440*/  BSSY B0, `(.L_x_109) ;  /* 0x000002f000007945 */ /* 0x000fe20003800000 */
[----:B-1----:R-:W-:-:S11]  /*8450*/  IMAD.SHL.U32 R15, R0, 0x4, RZ ;  /* 0x00000004000f7824 */ /* 0x002fd600078e00ff */
[----:B------:R-:W-:Y:S05]  /*8460*/  @!P0 BRA `(.L_x_110) ;  /* 0x0000000000b08947 */ /* 0x000fea0003800000 */
[----:B------:R-:W-:Y:S01]  /*8470*/  IMAD.SHL.U32 R0, R18, 0x8, RZ ;  /* 0x0000000812007824 */ /* 0x000fe200078e00ff */
[----:B------:R-:W-:Y:S01]  /*8480*/  SHF.R.S32.HI R3, RZ, 0x1f, R18 ;  /* 0x0000001fff037819 */ /* 0x000fe20000011412 */
[----:B------:R-:W-:-:S03]  /*8490*/  ULDC.64 UR4, c[0x0][0x820] ;  /* 0x0002080000047ab9 */ /* 0x000fc60000000a00 */
[----:B------:R-:W-:Y:S02]  /*84a0*/  SHF.L.U64.HI R8, R18, 0x3, R3 ;  /* 0x0000000312087819 */ /* 0x000fe40000010203 */
[----:B------:R-:W-:Y:S01]  /*84b0*/  IADD3 R4, P0, R0, UR4, RZ ;  /* 0x0000000400047c10 */ /* 0x000fe2000ff1e0ff */
[----:B------:R-:W1:Y:S03]  /*84c0*/  LDC.64 R2, c[0x0][0x290] ;  /* 0x0000a400ff027b82 */ /* 0x000e660000000a00 */
[----:B------:R-:W-:Y:S01]  /*84d0*/  IADD3.X R5, R8, UR5, RZ, P0, !PT ;  /* 0x0000000508057c10 */ /* 0x000fe200087fe4ff */
[----:B------:R-:W-:-:S05]  /*84e0*/  ULDC.64 UR4, c[0x0][0x818] ;  /* 0x0002060000047ab9 */ /* 0x000fca0000000a00 */
[----:B------:R-:W2:Y:S01]  /*84f0*/  LDG.E.64 R4, desc[UR58][R4.64] ;  /* 0x0000003a04047981 */ /* 0x000ea2000c1e1b00 */
[----:B-1----:R-:W-:Y:S01]  /*8500*/  IMAD.WIDE R6, R18, 0xc, R2 ;  /* 0x0000000c12067825 */ /* 0x002fe200078e0202 */
[----:B------:R-:W-:Y:S02]  /*8510*/  IADD3 R2, P0, R0, UR4, RZ ;  /* 0x0000000400027c10 */ /* 0x000fe4000ff1e0ff */
[----:B------:R-:W1:Y:S02]  /*8520*/  LDS R0, [UR49+0x1c] ;  /* 0x00001c31ff007984 */ /* 0x000e640008000800 */
[----:B------:R-:W-:Y:S02]  /*8530*/  IADD3.X R3, R8, UR5, RZ, P0, !PT ;  /* 0x0000000508037c10 */ /* 0x000fe400087fe4ff */
[----:B------:R-:W3:Y:S04]  /*8540*/  LDG.E R12, desc[UR58][R6.64] ;  /* 0x0000003a060c7981 */ /* 0x000ee8000c1e1900 */
[----:B------:R4:W5:Y:S04]  /*8550*/  LDG.E R13, desc[UR58][R6.64+0x4] ;  /* 0x0000043a060d7981 */ /* 0x000968000c1e1900 */
[----:B------:R-:W5:Y:S01]  /*8560*/  LDG.E.64 R2, desc[UR58][R2.64] ;  /* 0x0000003a02027981 */ /* 0x000f62000c1e1b00 */
[----:B------:R-:W-:-:S03]  /*8570*/  MOV R8, UR49 ;  /* 0x0000003100087c02 */ /* 0x000fc60008000f00 */
[----:B------:R-:W-:Y:S01]  /*8580*/  STS [UR49+0x30], RZ ;  /* 0x000030ffff007988 */ /* 0x000fe20008000831 */
[----:B------:R-:W-:Y:S02]  /*8590*/  SHF.R.U64 R8, R8, 0x4, RZ ;  /* 0x0000000408087819 */ /* 0x000fe400000012ff */
[----:B----4-:R-:W-:-:S03]  /*85a0*/  CS2R R6, SRZ ;  /* 0x0000000000067805 */ /* 0x010fc6000001ff00 */
[----:B------:R-:W-:Y:S04]  /*85b0*/  STS [UR49+0x10], R8 ;  /* 0x00001008ff007988 */ /* 0x000fe80008000831 */
[----:B------:R-:W-:Y:S01]  /*85c0*/  STS [UR49+0x14], R8 ;  /* 0x00001408ff007988 */ /* 0x000fe20008000831 */
[C---:B--2---:R-:W-:Y:S01]  /*85d0*/  SHF.L.U64.HI R11, R4.reuse, 0x1, R5 ;  /* 0x00000001040b7819 */ /* 0x044fe20000010205 */
[----:B------:R-:W-:-:S03]  /*85e0*/  IMAD.SHL.U32 R10, R4, 0x2, RZ ;  /* 0x00000002040a7824 */ /* 0x000fc600078e00ff */
[----:B------:R-:W-:Y:S02]  /*85f0*/  LOP3.LUT R11, R11, 0x1fffffff, RZ, 0xc0, !PT ;  /* 0x1fffffff0b0b7812 */ /* 0x000fe400078ec0ff */
[----:B------:R-:W-:Y:S02]  /*8600*/  LOP3.LUT R10, R10, 0xfffffffe, RZ, 0xc0, !PT ;  /* 0xfffffffe0a0a7812 */ /* 0x000fe400078ec0ff */
[--C-:B------:R-:W-:Y:S02]  /*8610*/  SHF.R.U32.HI R5, RZ, 0x4, R11.reuse ;  /* 0x00000004ff057819 */ /* 0x100fe4000001160b */
[----:B------:R-:W-:Y:S02]  /*8620*/  SHF.R.U64 R10, R10, 0x4, R11 ;  /* 0x000000040a0a7819 */ /* 0x000fe4000000120b */
[----:B-1----:R-:W-:-:S03]  /*8630*/  LOP3.LUT R0, R0, 0xf, R5, 0xb8, !PT ;  /* 0x0000000f00007812 */ /* 0x002fc600078eb805 */
[----:B------:R-:W-:Y:S04]  /*8640*/  STS [UR49+0xc], R10 ;  /* 0x00000c0aff007988 */ /* 0x000fe80008000831 */
[----:B------:R-:W-:Y:S01]  /*8650*/  STS [UR49+0x1c], R0 ;  /* 0x00001c00ff007988 */ /* 0x000fe20008000831 */
[----:B---3--:R-:W-:-:S03]  /*8660*/  VIADD R4, R12, 0xffffffff ;  /* 0xffffffff0c047836 */ /* 0x008fc60000000000 */
[----:B------:R-:W1:Y:S04]  /*8670*/  LDS R5, [UR49+0x1c] ;  /* 0x00001c31ff057984 */ /* 0x000e680008000800 */
[----:B-----5:R-:W-:Y:S01]  /*8680*/  STS.64 [UR49], R2 ;  /* 0x00000002ff007988 */ /* 0x020fe20008000a31 */
[----:B-1----:R-:W-:-:S05]  /*8690*/  LOP3.LUT R5, R5, 0xf0, RZ, 0xb8, !PT ;  /* 0x000000f005057812 */ /* 0x002fca00078eb8ff */
[----:B------:R1:W-:Y:S04]  /*86a0*/  STS [UR49+0x1c], R5 ;  /* 0x00001c05ff007988 */ /* 0x0003e80008000831 */
[----:B------:R-:W2:Y:S01]  /*86b0*/  LDS R9, [UR49+0x1c] ;  /* 0x00001c31ff097984 */ /* 0x000ea20008000800 */
[----:B-1----:R-:W-:-:S05]  /*86c0*/  VIADD R5, R13, 0xffffffff ;  /* 0xffffffff0d057836 */ /* 0x002fca0000000000 */
[----:B------:R-:W-:Y:S01]  /*86d0*/  STS.128 [UR49+0x20], R4 ;  /* 0x00002004ff007988 */ /* 0x000fe20008000c31 */
[----:B--2---:R-:W-:-:S05]  /*86e0*/  LOP3.LUT R9, R9, 0xf00, RZ, 0xb8, !PT ;  /* 0x00000f0009097812 */ /* 0x004fca00078eb8ff */
[----:B------:R-:W-:Y:S04]  /*86f0*/  STS.64 [UR49+0x18], R8 ;  /* 0x00001808ff007988 */ /* 0x000fe80008000a31 */
[----:B------:R-:W1:Y:S02]  /*8700*/  LDS R14, [UR49+0x1c] ;  /* 0x00001c31ff0e7984 */ /* 0x000e640008000800 */
[----:B-1----:R-:W-:-:S05]  /*8710*/  LOP3.LUT R0, R14, 0xf000, RZ, 0xb8, !PT ;  /* 0x0000f0000e007812 */ /* 0x002fca00078eb8ff */
[----:B------:R1:W-:Y:S02]  /*8720*/  STS [UR49+0x1c], R0 ;  /* 0x00001c00ff007988 */ /* 0x0003e40008000831 */
.L_x_110:
[----:B------:R-:W-:Y:S05]  /*8730*/  BSYNC B0 ;  /* 0x0000000000007941 */ /* 0x000fea0003800000 */
.L_x_109:
[----:B------:R-:W-:Y:S01]  /*8740*/  NOP ;  /* 0x0000000000007918 */ /* 0x000fe20000000000 */
[----:B------:R2:W3:Y:S01]  /*8750*/  LDS R5, [R15+UR49] ;  /* 0x000000310f057984 */ /* 0x0004e20008000800 */
[----:B------:R-:W-:Y:S02]  /*8760*/  ELECT P0, URZ, PT ;  /* 0x00000000003f782f */ /* 0x000fe40003800000 */
[----:B------:R-:W-:Y:S01]  /*8770*/  IADD3 R2, P3, R15, UR60, RZ ;  /* 0x0000003c0f027c10 */ /* 0x000fe2000ff7e0ff */
[----:B------:R-:W-:Y:S04]  /*8780*/  BSSY B0, `(.L_x_111) ;  /* 0x0000005000007945 */ /* 0x000fe80003800000 */
[----:B------:R-:W-:-:S06]  /*8790*/  IMAD.X R3, RZ, RZ, UR61, P3 ;  /* 0x0000003dff037e24 */ /* 0x000fcc00098e06ff */
[----:B--2---:R-:W-:Y:S05]  /*87a0*/  @!P0 BRA `(.L_x_112) ;  /* 0x0000000000088947 */ /* 0x004fea0003800000 */
[----:B------:R0:W-:Y:S01]  /*87b0*/  UTMACMDFLUSH ;  /* 0x00000000000079b7 */ /* 0x0001e20000000000 */
[----:B------:R-:W-:-:S04]  /*87c0*/  DEPBAR.LE SB0, 0x0 ;  /* 0x000080000000791a */ /* 0x000fc80000000000 */
.L_x_112:
[----:B------:R-:W-:Y:S05]  /*87d0*/  BSYNC B0 ;  /* 0x0000000000007941 */ /* 0x000fea0003800000 */
.L_x_111:
[----:B---3--:R3:W5:Y:S02]  /*87e0*/  ATOMG.E.EXCH.STRONG.GPU PT, RZ, [R2], R5 ;  /* 0x0000000502ff73a8 */ /* 0x00876400041ee100 */
.L_x_108:
[----:B------:R-:W-:Y:S01]  /*87f0*/  R2UR UR4, R155 ;  /* 0x000000009b0472ca */ /* 0x000fe200000e0000 */
[----:B------:R-:W-:Y:S01]  /*8800*/  UIADD3 UR39, UR39, 0x1, URZ ;  /* 0x0000000127277890 */ /* 0x000fe2000fffe03f */
[----:B------:R-:W-:Y:S01]  /*8810*/  ISETP.NE.AND P0, PT, R19, RZ, PT ;  /* 0x000000ff1300720c */ /* 0x000fe20003f05270 */
[----:B------:R-:W-:Y:S01]  /*8820*/  UIADD3 UR36, UR36, 0x8, URZ ;  /* 0x0000000824247890 */ /* 0x000fe2000fffe03f */
[----:B-12---:R-:W-:Y:S01]  /*8830*/  SEL R0, RZ, 0x1, !P2 ;  /* 0x00000001ff007807 */ /* 0x006fe20005000000 */
[----:B------:R-:W-:-:S04]  /*8840*/  UISETP.NE.AND UP3, UPT, UR39, 0x8, UPT ;  /* 0x000000082700788c */ /* 0x000fc8000bf65270 */
[----:B------:R-:W-:Y:S02]  /*8850*/  USEL UR6, URZ, 0x1, UP3 ;  /* 0x000000013f067887 */ /* 0x000fe40009800000 */
[----:B------:R-:W-:Y:S02]  /*8860*/  USEL UR39, UR39, URZ, UP3 ;  /* 0x0000003f27277287 */ /* 0x000fe40009800000 */
[----:B------:R-:W-:Y:S02]  /*8870*/  UIADD3 UR4, UR4, 0x3f, URZ ;  /* 0x0000003f04047890 */ /* 0x000fe4000fffe03f */
[----:B------:R-:W-:Y:S02]  /*8880*/  LOP3.LUT R156, R156, UR6, RZ, 0x3c, !PT ;  /* 0x000000069c9c7c12 */ /* 0x000fe4000f8e3cff */
[----:B------:R-:W-:-:S04]  /*8890*/  USHF.R.S32.HI UR5, URZ, 0x1f, UR4 ;  /* 0x0000001f3f057899 */ /* 0x000fc80008011404 */
[----:B------:R-:W-:-:S04]  /*88a0*/  ULEA.HI UR5, UR5, UR4, URZ, 0x6 ;  /* 0x0000000405057291 */ /* 0x000fc8000f8f303f */
[----:B------:R-:W-:-:S04]  /*88b0*/  USHF.R.S32.HI UR5, URZ, 0x6, UR5 ;  /* 0x000000063f057899 */ /* 0x000fc80008011405 */
[----:B------:R-:W-:-:S04]  /*88c0*/  UIADD3 UR37, UR37, UR5, URZ ;  /* 0x0000000525257290 */ /* 0x000fc8000fffe03f */
[----:B------:R-:W-:Y:S02]  /*88d0*/  USHF.R.U32.HI UR4, URZ, 0x2, UR37 ;  /* 0x000000023f047899 */ /* 0x000fe40008011625 */
[----:B------:R-:W-:Y:S02]  /*88e0*/  UISETP.GT.U32.AND UP0, UPT, UR37, 0x3, UPT ;  /* 0x000000032500788c */ /* 0x000fe4000bf04070 */
[----:B------:R-:W-:Y:S02]  /*88f0*/  ULOP3.LUT UR4, UR4, 0x1, URZ, 0xc0, !UPT ;  /* 0x0000000104047892 */ /* 0x000fe4000f8ec03f */
[----:B------:R-:W-:Y:S02]  /*8900*/  UISETP.LT.U32.AND UP1, UPT, UR5, 0x4, UP0 ;  /* 0x000000040500788c */ /* 0x000fe40008721070 */
[----:B------:R-:W-:Y:S02]  /*8910*/  UISETP.NE.U32.AND UP2, UPT, UR4, 0x1, UPT ;  /* 0x000000010400788c */ /* 0x000fe4000bf45070 */
[----:B------:R-:W-:-:S02]  /*8920*/  ULOP3.LUT UR37, UR37, 0x3, URZ, 0xc0, !UPT ;  /* 0x0000000325257892 */ /* 0x000fc4000f8ec03f */
[----:B------:R-:W-:Y:S02]  /*8930*/  UISETP.GT.U32.AND UP0, UPT, UR5, 0x3, !UP2 ;  /* 0x000000030500788c */ /* 0x000fe4000d704070 */
[----:B------:R-:W-:Y:S02]  /*8940*/  USEL UR5, URZ, 0x1, !UP1 ;  /* 0x000000013f057887 */ /* 0x000fe4000c800000 */
[----:B------:R-:W-:-:S04]  /*8950*/  USEL UR4, URZ, 0x1, !UP0 ;  /* 0x000000013f047887 */ /* 0x000fc8000c000000 */
[----:B------:R-:W-:Y:S01]  /*8960*/  ULOP3.LUT UR38, UR4, UR38, UR5, 0x96, !UPT ;  /* 0x0000002604267292 */ /* 0x000fe2000f8e9605 */
[----:B------:R-:W-:Y:S11]  /*8970*/  @P0 BRA `(.L_x_113) ;  /* 0xffffffb000200947 */ /* 0x000ff6000383ffff */
[----:B------:R-:W-:-:S04]  /*8980*/  DEPBAR.LE SB0, 0x0 ;  /* 0x000080000000791a */ /* 0x000fc80000000000 */
[----:B------:R-:W-:Y:S05]  /*8990*/  @!P1 BRA `(.L_x_114) ;  /* 0x0000000000049947 */ /* 0x000fea0003800000 */
[----:B------:R-:W-:Y:S01]  /*89a0*/  BPT.TRAP 0x1 ;  /* 0x000000040000795c */ /* 0x000fe20000300000 */
.L_x_114:
[----:B------:R-:W-:-:S04]  /*89b0*/  ULEA UR47, UR56, UR47, 0x3 ;  /* 0x0000002f382f7291 */ /* 0x000fc8000f8e183f */
[----:B------:R-:W-:-:S04]  /*89c0*/  UIADD3 UR47, UR47, 0x384e0, URZ ;  /* 0x000384e02f2f7890 */ /* 0x000fc8000fffe03f */
[----:B------:R-:W-:-:S09]  /*89d0*/  UPRMT UR47, UR43, 0x654, UR47 ;  /* 0x000006542b2f7896 */ /* 0x000fd2000800002f */
[----:B-----5:R-:W-:Y:S01]  /*89e0*/  SYNCS.ARRIVE.TRANS64.RED.A1T0 RZ, [UR47], RZ ;  /* 0x000000ffffff79a7 */ /* 0x020fe2000810042f */
[----:B------:R-:W-:Y:S05]  /*89f0*/  EXIT ;  /* 0x000000000000794d */ /* 0x000fea0003800000 */
.L_x_23:
[----:B------:R-:W-:-:S08]  /*8a00*/  NOP ;  /* 0x0000000000007918 */ /* 0x000fd00000000000 */
[----:B-----5:R-:W1:-:S00]  /*8a10*/  USETMAXREG.DEALLOC.CTAPOOL 0x28 ;  /* 0x00000028000079c8 */ /* 0x020e4000080e0500 */
[----:B------:R-:W-:-:S06]  /*8a20*/  UISETP.NE.AND UP1, UPT, UR55, 0x3, UPT ;  /* 0x000000033700788c */ /* 0x000fcc000bf25270 */
[----:B------:R-:W-:-:S13]  /*8a30*/  PLOP3.LUT P1, PT, PT, PT, UP1, 0x80, 0x0 ;  /* 0x000000000000781c */ /* 0x000fda0003f2f018 */
[----:B-1----:R-:W-:Y:S05]  /*8a40*/  @!P1 BRA `(.L_x_115) ;  /* 0x0000003800bc9947 */ /* 0x002fea0003800000 */
[----:B------:R-:W-:-:S13]  /*8a50*/  ISETP.NE.AND P0, PT, RZ, UR55, PT ;  /* 0x00000037ff007c0c */ /* 0x000fda000bf05270 */
[----:B------:R-:W-:Y:S05]  /*8a60*/  @!P0 BRA `(.L_x_116) ;  /* 0x0000001c00a48947 */ /* 0x000fea0003800000 */
[----:B------:R-:W-:-:S06]  /*8a70*/  UISETP.NE.AND UP0, UPT, UR55, 0x2, UPT ;  /* 0x000000023700788c */ /* 0x000fcc000bf05270 */
[----:B------:R-:W-:-:S13]  /*8a80*/  PLOP3.LUT P0, PT, PT, PT, UP0, 0x80, 0x0 ;  /* 0x000000000000781c */ /* 0x000fda0003f0f008 */
[----:B--2---:R-:W-:Y:S05]  /*8a90*/  @P0 EXIT ;  /* 0x000000000000094d */ /* 0x004fea0003800000 */
[----:B------:R-:W1:Y:S01]  /*8aa0*/  S2UR UR4, SR_CTAID.Y ;  /* 0x00000000000479c3 */ /* 0x000e620000002600 */
[----:B------:R-:W-:Y:S01]  /*8ab0*/  ELECT P0, URZ, PT ;  /* 0x00000000003f782f */ /* 0x000fe20003800000 */
[----:B------:R-:W-:Y:S01]  /*8ac0*/  BSSY B0, `(.L_x_117) ;  /* 0x000001d000007945 */ /* 0x000fe20003800000 */
[----:B-1----:R-:W-:-:S11]  /*8ad0*/  UIMAD UR4, UR4, UR41, UR40 ;  /* 0x00000029040472a4 */ /* 0x002fd6000f8e0228 */
[----:B------:R-:W-:Y:S05]  /*8ae0*/  @!P0 BRA `(.L_x_118) ;  /* 0x0000000000688947 */ /* 0x000fea0003800000 */
[----:B------:R-:W1:Y:S01]  /*8af0*/  LDC.64 R4, c[0x0][0x600] ;  /* 0x00018000ff047b82 */ /* 0x000e620000000a00 */
[----:B------:R-:W-:Y:S02]  /*8b00*/  UMOV UR5, 0x400 ;  /* 0x0000040000057882 */ /* 0x000fe40000000000 */
[----:B------:R-:W-:-:S05]  /*8b10*/  ULEA UR5, UR42, UR5, 0x18 ;  /* 0x000000052a057291 */ /* 0x000fca000f8ec03f */
[----:B------:R-:W1:Y:S08]  /*8b20*/  LDC.64 R6, c[0x0][0x608] ;  /* 0x00018200ff067b82 */ /* 0x000e700000000a00 */
[----:B------:R-:W2:Y:S08]  /*8b30*/  LDC.64 R32, c[0x0][0x610] ;  /* 0x00018400ff207b82 */ /* 0x000eb00000000a00 */
[----:B------:R-:W2:Y:S01]  /*8b40*/  LDC.64 R34, c[0x0][0x618] ;  /* 0x00018600ff227b82 */ /* 0x000ea20000000a00 */
[----:B-1----:R1:W-:Y:S07]  /*8b50*/  STS.128 [UR5+0x38700], R4 ;  /* 0x03870004ff007988 */ /* 0x0023ee0008000c05 */
[----:B------:R-:W3:Y:S08]  /*8b60*/  LDC.64 R28, c[0x0][0x620] ;  /* 0x00018800ff1c7b82 */ /* 0x000ef00000000a00 */
[----:B------:R-:W3:Y:S01]  /*8b70*/  LDC.64 R30, c[0x0][0x628] ;  /* 0x00018a00ff1e7b82 */ /* 0x000ee20000000a00 */
[----:B--2---:R2:W-:Y:S07]  /*8b80*/  STS.128 [UR5+0x38710], R32 ;  /* 0x03871020ff007988 */ /* 0x0045ee0008000c05 */
[----:B------:R-:W4:Y:S08]  /*8b90*/  LDC.64 R24, c[0x0][0x630] ;  /* 0x00018c00ff187b82 */ /* 0x000f300000000a00 */
[----:B------:R-:W4:Y:S08]  /*8ba0*/  LDC.64 R26, c[0x0][0x638] ;  /* 0x00018e00ff1a7b82 */ /* 0x000f300000000a00 */
[----:B------:R-:W5:Y:S01]  /*8bb0*/  LDC.64 R20, c[0x0][0x640] ;  /* 0x00019000ff147b82 */ /* 0x000f620000000a00 */
[----:B---3--:R2:W-:Y:S07]  /*8bc0*/  STS.128 [UR5+0x38720], R28 ;  /* 0x0387201cff007988 */ /* 0x0085ee0008000c05 */
[----:B------:R-:W5:Y:S08]  /*8bd0*/  LDC.64 R22, c[0x0][0x648] ;  /* 0x00019200ff167b82 */ /* 0x000f700000000a00 */
[----:B------:R-:W3:Y:S01]  /*8be0*/  LDC.64 R12, c[0x0][0x650] ;  /* 0x00019400ff0c7b82 */ /* 0x000ee20000000a00 */
[----:B----4-:R2:W-:Y:S07]  /*8bf0*/  STS.128 [UR5+0x38730], R24 ;  /* 0x03873018ff007988 */ /* 0x0105ee0008000c05 */
[----:B------:R-:W3:Y:S08]  /*8c00*/  LDC.64 R14, c[0x0][0x658] ;  /* 0x00019600ff0e7b82 */ /* 0x000ef00000000a00 */
[----:B------:R-:W4:Y:S01]  /*8c10*/  LDC.64 R8, c[0x0][0x660] ;  /* 0x00019800ff087b82 */ /* 0x000f220000000a00 */
[----:B-----5:R2:W-:Y:S07]  /*8c20*/  STS.128 [UR5+0x38740], R20 ;  /* 0x03874014ff007988 */ /* 0x0205ee0008000c05 */
[----:B------:R-:W4:Y:S08]  /*8c30*/  LDC.64 R10, c[0x0][0x668] ;  /* 0x00019a00ff0a7b82 */ /* 0x000f300000000a00 */
[----:B-1----:R-:W1:Y:S01]  /*8c40*/  LDC.64 R4, c[0x0][0x670] ;  /* 0x00019c00ff047b82 */ /* 0x002e620000000a00 */
[----:B---3--:R2:W-:Y:S07]  /*8c50*/  STS.128 [UR5+0x38750], R12 ;  /* 0x0387500cff007988 */ /* 0x0085ee0008000c05 */
[----:B------:R-:W1:Y:S01]  /*8c60*/  LDC.64 R6, c[0x0][0x678] ;  /* 0x00019e00ff067b82 */ /* 0x000e620000000a00 */
[----:B----4-:R2:W-:Y:S04]  /*8c70*/  STS.128 [UR5+0x38760], R8 ;  /* 0x03876008ff007988 */ /* 0x0105e80008000c05 */
[----:B-1----:R2:W-:Y:S02]  /*8c80*/  STS.128 [UR5+0x38770], R4 ;  /* 0x03877004ff007988 */ /* 0x0025e40008000c05 */
.L_x_118:
[----:B------:R-:W-:Y:S05]  /*8c90*/  BSYNC B0 ;  /* 0x0000000000007941 */ /* 0x000fea0003800000 */
.L_x_117:
[----:B------:R-:W-:Y:S01]  /*8ca0*/  ELECT P0, URZ, PT ;  /* 0x00000000003f782f */ /* 0x000fe20003800000 */
[----:B------:R-:W-:Y:S01]  /*8cb0*/  NOP ;  /* 0x0000000000007918 */ /* 0x000fe20000000000 */
[----:B------:R-:W-:Y:S01]  /*8cc0*/  ULDC UR5, c[0x0][0x884] ;  /* 0x0002210000057ab9 */ /* 0x000fe20000000800 */
[----:B------:R-:W-:Y:S01]  /*8cd0*/  ULDC.64 UR38, c[0x0][0x800] ;  /* 0x0002000000267ab9 */ /* 0x000fe20000000a00 */
[----:B------:R-:W-:Y:S01]  /*8ce0*/  ULEA UR4, UR5, UR4, 0x1 ;  /* 0x0000000405047291 */ /* 0x000fe2000f8e083f */
[----:B------:R-:W-:Y:S03]  /*8cf0*/  BSSY B0, `(.L_x_119) ;  /* 0x0000033000007945 */ /* 0x000fe60003800000 */
[----:B------:R-:W-:-:S05]  /*8d00*/  UIMAD.WIDE UR38, UR4, 0x80, UR38 ;  /* 0x00000080042678a5 */ /* 0x000fca000f8e0226 */
[----:B------:R-:W-:Y:S07]  /*8d10*/  @!P0 BRA `(.L_x_120) ;  /* 0x0000000000c08947 */ /* 0x000fee0003800000 */
[----:B------:R-:W-:Y:S01]  /*8d20*/  ULDC.64 UR4, c[0x0][0x808] ;  /* 0x0002020000047ab9 */ /* 0x000fe20000000a00 */
[----:B------:R-:W-:Y:S01]  /*8d30*/  ULDC.64 UR6, c[0x0][0x810] ;  /* 0x0002040000067ab9 */ /* 0x000fe20000000a00 */
[----:B------:R-:W-:Y:S02]  /*8d40*/  ISETP.NE.U32.AND P0, PT, RZ, UR4, PT ;  /* 0x00000004ff007c0c */ /* 0x000fe4000bf05070 */
[----:B------:R-:W-:Y:S02]  /*8d50*/  ISETP.NE.U32.AND P1, PT, RZ, UR6, PT ;  /* 0x00000006ff007c0c */ /* 0x000fe4000bf25070 */
[----:B------:R-:W-:Y:S02]  /*8d60*/  ISETP.NE.AND.EX P0, PT, RZ, UR5, PT, P0 ;  /* 0x00000005ff007c0c */ /* 0x000fe4000bf05300 */
[----:B------:R-:W-:-:S11]  /*8d70*/  ISETP.NE.AND.EX P1, PT, RZ, UR7, PT, P1 ;  /* 0x00000007ff007c0c */ /* 0x000fd6000bf25310 */
[----:B------:R-:W-:Y:S05]  /*8d80*/  @!P0 BRA `(.L_x_121) ;  /* 0x0000000000188947 */ /* 0x000fea0003800000 */
[----:B--2---:R-:W-:-:S04]  /*8d90*/  LEA R4, P0, R18, UR4, 0x3 ;  /* 0x0000000412047c11 */ /* 0x004fc8000f8018ff */
[----:B------:R-:W-:-:S06]  /*8da0*/  LEA.HI.X R5, R18, UR5, R3, 0x3, P0 ;  /* 0x0000000512057c11 */ /* 0x000fcc00080f1c03 */
[----:B------:R-:W2:Y:S01]  /*8db0*/  LDG.E.64 R4, desc[UR58][R4.64] ;  /* 0x0000003a04047981 */ /* 0x000ea2000c1e1b00 */
[----:B------:R-:W-:Y:S02]  /*8dc0*/  UMOV UR4, 0x400 ;  /* 0x0000040000047882 */ /* 0x000fe40000000000 */
[----:B------:R-:W-:-:S09]  /*8dd0*/  ULEA UR4, UR42, UR4, 0x18 ;  /* 0x000000042a047291 */ /* 0x000fd2000f8ec03f */
[----:B--2---:R1:W-:Y:S03]  /*8de0*/  STS.64 [UR4+0x38700], R4 ;  /* 0x03870004ff007988 */ /* 0x0043e60008000a04 */
.L_x_121:
[----:B------:R-:W-:Y:S05]  /*8df0*/  @!P1 BRA `(.L_x_120) ;  /* 0x0000000000889947 */ /* 0x000fea0003800000 */
[----:B-12---:R-:W-:-:S04]  /*8e00*/  LEA R4, P0, R18, UR6, 0x3 ;  /* 0x0000000612047c11 */ /* 0x006fc8000f8018ff */
[----:B------:R-:W-:-:S06]  /*8e10*/  LEA.HI.X R5, R18, UR7, R3, 0x3, P0 ;  /* 0x0000000712057c11 */ /* 0x000fcc00080f1c03 */
[----:B------:R-:W2:Y:S01]  /*8e20*/  LDG.E.64 R4, desc[UR58][R4.64] ;  /* 0x0000003a04047981 */ /* 0x000ea2000c1e1b00 */
[----:B------:R-:W-:Y:S02]  /*8e30*/  UMOV UR4, 0x400 ;  /* 0x0000040000047882 */ /* 0x000fe40000000000 */
[----:B------:R-:W-:-:S04]  /*8e40*/  ULEA UR4, UR42, UR4, 0x18 ;  /* 0x000000042a047291 */ /* 0x000fc8000f8ec03f */
[----:B------:R-:W-:-:S05]  /*8e50*/  UIADD3 UR5, UR4, 0x38700, URZ ;  /* 0x0003870004057890 */ /* 0x000fca000fffe03f */
[----:B------:R-:W1:Y:S01]  /*8e60*/  LDS R3, [UR4+0x3871c] ;  /* 0x03871c04ff037984 */ /* 0x000e620008000800 */
[----:B------:R-:W-:-:S03]  /*8e70*/  IMAD.U32 R8, RZ, RZ, UR5 ;  /* 0x00000005ff087e24 */ /* 0x000fc6000f8e00ff */
[----:B------:R-:W-:Y:S02]  /*8e80*/  STS [UR4+0x38730], RZ ;  /* 0x038730ffff007988 */ /* 0x000fe40008000804 */
[----:B------:R-:W-:-:S05]  /*8e90*/  SHF.R.U64 R8, R8, 0x4, RZ ;  /* 0x0000000408087819 */ /* 0x000fca00000012ff */
[----:B------:R-:W-:Y:S04]  /*8ea0*/  STS [UR4+0x38710], R8 ;  /* 0x03871008ff007988 */ /* 0x000fe80008000804 */
[----:B------:R-:W-:Y:S01]  /*8eb0*/  STS [UR4+0x38714], R8 ;  /* 0x03871408ff007988 */ /* 0x000fe20008000804 */
[----:B--2---:R-:W-:Y:S01]  /*8ec0*/  SHF.L.U64.HI R11, R4, 0x1, R5 ;  /* 0x00000001040b7819 */ /* 0x004fe20000010205 */
[----:B------:R-:W-:-:S03]  /*8ed0*/  VIADD R5, R0, 0xffffffff ;  /* 0xffffffff00057836 */ /* 0x000fc60000000000 */
[----:B------:R-:W-:-:S04]  /*8ee0*/  LOP3.LUT R11, R11, 0x1fffffff, RZ, 0xc0, !PT ;  /* 0x1fffffff0b0b7812 */ /* 0x000fc800078ec0ff */
[----:B------:R-:W-:-:S04]  /*8ef0*/  SHF.R.U32.HI R6, RZ, 0x4, R11 ;  /* 0x00000004ff067819 */ /* 0x000fc8000001160b */
[----:B-1----:R-:W-:-:S05]  /*8f00*/  LOP3.LUT R3, R3, 0xf, R6, 0xb8, !PT ;  /* 0x0000000f03037812 */ /* 0x002fca00078eb806 */
[----:B------:R1:W-:Y:S04]  /*8f10*/  STS [UR4+0x3871c], R3 ;  /* 0x03871c03ff007988 */ /* 0x0003e80008000804 */
[----:B------:R-:W2:Y:S01]  /*8f20*/  LDS R6, [UR4+0x3871c] ;  /* 0x03871c04ff067984 */ /* 0x000ea20008000800 */
[----:B-1----:R-:W-:Y:S02]  /*8f30*/  IMAD.SHL.U32 R3, R4, 0x2, RZ ;  /* 0x0000000204037824 */ /* 0x002fe400078e00ff */
[----:B------:R-:W-:-:S03]  /*8f40*/  VIADD R4, R2, 0xffffffff ;  /* 0xffffffff02047836 */ /* 0x000fc60000000000 */
[----:B------:R-:W-:-:S04]  /*8f50*/  LOP3.LUT R2, R3, 0xfffffffe, RZ, 0xc0, !PT ;  /* 0xfffffffe03027812 */ /* 0x000fc800078ec0ff */
[----:B------:R-:W-:-:S05]  /*8f60*/  SHF.R.U64 R2, R2, 0x4, R11 ;  /* 0x0000000402027819 */ /* 0x000fca000000120b */
[----:B------:R-:W-:Y:S01]  /*8f70*/  STS [UR4+0x3870c], R2 ;  /* 0x03870c02ff007988 */ /* 0x000fe20008000804 */
[----:B--2---:R-:W-:-:S05]  /*8f80*/  LOP3.LUT R6, R6, 0xf0, RZ, 0xb8, !PT ;  /* 0x000000f006067812 */ /* 0x004fca00078eb8ff */
[----:B------:R1:W-:Y:S04]  /*8f90*/  STS [UR4+0x3871c], R6 ;  /* 0x03871c06ff007988 */ /* 0x0003e80008000804 */
[----:B------:R-:W2:Y:S01]  /*8fa0*/  LDS R9, [UR4+0x3871c] ;  /* 0x03871c04ff097984 */ /* 0x000ea20008000800 */
[----:B-1----:R-:W-:-:S05]  /*8fb0*/  CS2R R6, SRZ ;  /* 0x0000000000067805 */ /* 0x002fca000001ff00 */
[----:B------:R-:W-:Y:S01]  /*8fc0*/  STS.128 [UR4+0x38720], R4 ;  /* 0x03872004ff007988 */ /* 0x000fe20008000c04 */
[----:B--2---:R-:W-:-:S05]  /*8fd0*/  LOP3.LUT R9, R9, 0xf00, RZ, 0xb8, !PT ;  /* 0x00000f0009097812 */ /* 0x004fca00078eb8ff */
[----:B------:R-:W-:Y:S04]  /*8fe0*/  STS.64 [UR4+0x38718], R8 ;  /* 0x03871808ff007988 */ /* 0x000fe80008000a04 */
[----:B------:R-:W1:Y:S02]  /*8ff0*/  LDS R10, [UR4+0x3871c] ;  /* 0x03871c04ff0a7984 */ /* 0x000e640008000800 */
[----:B-1----:R-:W-:-:S05]  /*9000*/  LOP3.LUT R0, R10, 0xf000, RZ, 0xb8, !PT ;  /* 0x0000f0000a007812 */ /* 0x002fca00078eb8ff */
[----:B------:R3:W-:Y:S02]  /*9010*/  STS [UR4+0x3871c], R0 ;  /* 0x03871c00ff007988 */ /* 0x0007e40008000804 */
.L_x_120:
[----:B------:R-:W-:Y:S05]  /*9020*/  BSYNC B0 ;  /* 0x0000000000007941 */ /* 0x000fea0003800000 */
.L_x_119:
[----:B---3--:R-:W3:Y:S01]  /*9030*/  S2R R0, SR_LANEID ;  /* 0x0000000000007919 */ /* 0x008ee20000000000 */
[----:B------:R-:W-:Y:S01]  /*9040*/  ELECT P0, URZ, PT ;  /* 0x00000000003f782f */ /* 0x000fe20003800000 */
[----:B------:R-:W-:Y:S01]  /*9050*/  NOP ;  /* 0x0000000000007918 */ /* 0x000fe20000000000 */
[----:B------:R-:W-:Y:S01]  /*9060*/  UMOV UR34, URZ ;  /* 0x0000003f00227c82 */ /* 0x000fe20008000000 */
[----:B------:R-:W-:Y:S10]  /*9070*/  BSSY B0, `(.L_x_122) ;  /* 0x0000004000007945 */ /* 0x000ff40003800000 */
[----:B------:R-:W-:Y:S05]  /*9080*/  @!P0 BRA `(.L_x_123) ;  /* 0x0000000000088947 */ /* 0x000fea0003800000 */
[----:B------:R0:W-:Y:S01]  /*9090*/  UTMACMDFLUSH ;  /* 0x00000000000079b7 */ /* 0x0001e20000000000 */
[----:B------:R-:W-:-:S04]  /*90a0*/  DEPBAR.LE SB0, 0x0 ;  /* 0x000080000000791a */ /* 0x000fc80000000000 */
.L_x_123:
[----:B------:R-:W-:Y:S05]  /*90b0*/  BSYNC B0 ;  /* 0x0000000000007941 */ /* 0x000fea0003800000 */
.L_x_122:
[----:B------:R-:W-:Y:S01]  /*90c0*/  UMOV UR31, 0x400 ;  /* 0x00000400001f7882 */ /* 0x000fe20000000000 */
[----:B-123--:R-:W-:Y:S01]  /*90d0*/  IMAD.SHL.U32 R4, R0, 0x4, RZ ;  /* 0x0000000400047824 */ /* 0x00efe200078e00ff */
[----:B------:R-:W-:-:S04]  /*90e0*/  ULEA UR31, UR42, UR31, 0x18 ;  /* 0x0000001f2a1f7291 */ /* 0x000fc8000f8ec03f */
[----:B------:R-:W-:Y:S01]  /*90f0*/  UIADD3 UR30, UR31, 0x38700, URZ ;  /* 0x000387001f1e7890 */ /* 0x000fe2000fffe03f */
[----:B------:R-:W-:Y:S01]  /*9100*/  IADD3 R2, P0, R4, UR38, RZ ;  /* 0x0000002604027c10 */ /* 0x000fe2000ff1e0ff */
[----:B------:R-:W-:-:S04]  /*9110*/  IMAD.MOV.U32 R0, RZ, RZ, RZ ;  /* 0x000000ffff007224 */ /* 0x000fc800078e00ff */
[----:B------:R-:W-:-:S03]  /*9120*/  IMAD.X R3, RZ, RZ, UR39, P0 ;  /* 0x00000027ff037e24 */ /* 0x000fc600080e06ff */
[----:B------:R-:W1:Y:S01]  /*9130*/  LDS R5, [R4+UR30] ;  /* 0x0000001e04057984 */ /* 0x000e620008000800 */
[----:B------:R-:W-:-:S03]  /*9140*/  SHF.L.U32 R0, R0, 0x1f, RZ ;  /* 0x0000001f00007819 */ /* 0x000fc600000006ff */
[----:B-1----:R1:W2:Y:S02]  /*9150*/  ATOMG.E.EXCH.STRONG.GPU PT, RZ, [R2], R5 ;  /* 0x0000000502ff73a8 */ /* 0x0022a400041ee100 */
[----:B--2---:R-:W2:Y:S01]  /*9160*/  SYNCS.PHASECHK.TRANS64.TRYWAIT P0, [UR31+0x38508], R0 ;  /* 0x03850800ff0075a7 */ /* 0x004ea2000800015f */
[----:B------:R-:W-:Y:S02]  /*9170*/  ULOP3.LUT UR29, UR54, 0x1, URZ, 0xfc, !UPT ;  /* 0x00000001361d7892 */ /* 0x000fe4000f8efc3f */
[----:B------:R-:W-:Y:S01]  /*9180*/  ULOP3.LUT UR33, UR52, 0x2, URZ, 0xfc, !UPT ;  /* 0x0000000234217892 */ /* 0x000fe2000f8efc3f */
[----:B-12---:R-:W-:Y:S11]  /*9190*/  @!P0 BRA `(.L_x_124) ;  /* 0x0000005800d48947 */ /* 0x006ff60003800000 */
.L_x_278:
[----:B------:R-:W-:Y:S01]  /*91a0*/  IMAD.MOV.U32 R2, RZ, RZ, 0x1 ;  /* 0x00000001ff027424 */ /* 0x000fe200078e00ff */
[----:B------:R-:W-:Y:S01]  /*91b0*/  ULDC UR28, c[0x0][0x598] ;  /* 0x00016600001c7ab9 */ /* 0x000fe20000000800 */
[----:B------:R-:W-:Y:S01]  /*91c0*/  IMAD.MOV.U32 R12, RZ, RZ, RZ ;  /* 0x000000ffff0c7224 */ /* 0x000fe200078e00ff */
[----:B------:R-:W-:Y:S01]  /*91d0*/  ULDC UR32, c[0x0][0x580] ;  /* 0x0001600000207ab9 */ /* 0x000fe20000000800 */
[----:B------:R-:W-:Y:S01]  /*91e0*/  ULDC.64 UR4, c[0x0][0x590] ;  /* 0x0001640000047ab9 */ /* 0x000fe20000000a00 */
[----:B------:R-:W-:-:S05]  /*91f0*/  ULDC.64 UR6, c[0x0][0x588] ;  /* 0x0001620000067ab9 */ /* 0x000fca0000000a00 */
.L_x_185:
[----:B------:R-:W-:-:S06]  /*9200*/  UISETP.NE.AND UP0, UPT, UR29, 0x3, UPT ;  /* 0x000000031d00788c */ /* 0x000fcc000bf05270 */
[----:B------:R-:W-:-:S13]  /*9210*/  PLOP3.LUT P1, PT, PT, PT, UP0, 0x80, 0x0 ;  /* 0x000000000000781c */ /* 0x000fda0003f2f008 */
[----:B---345:R-:W-:Y:S05]  /*9220*/  @!P1 BRA `(.L_x_125) ;  /* 0x0000000000049947 */ /* 0x038fea0003800000 */
[----:B------:R-:W-:Y:S01]  /*9230*/  BPT.TRAP 0x1 ;  /* 0x000000040000795c */ /* 0x000fe20000300000 */
.L_x_125:
[----:B------:R-:W-:Y:S01]  /*9240*/  ULEA UR8, UR34, UR31, 0x3 ;  /* 0x0000001f22087291 */ /* 0x000fe2000f8e183f */
[----:B-1----:R-:W-:-:S08]  /*9250*/  SHF.L.U32 R0, R12, 0x1f, RZ ;  /* 0x0000001f0c007819 */ /* 0x002fd000000006ff */
[----:B------:R-:W1:Y:S02]  /*9260*/  SYNCS.PHASECHK.TRANS64.TRYWAIT P0, [UR8+0x38400], R0 ;  /* 0x03840000ff0075a7 */ /* 0x000e640008000148 */
[----:B-1----:R-:W-:Y:S05]  /*9270*/  @!P0 BRA `(.L_x_126) ;  /* 0x0000005800b48947 */ /* 0x002fea0003800000 */
.L_x_279:
[----:B------:R-:W-:-:S09]  /*9280*/  ULEA UR9, UR34, UR31, 0x4 ;  /* 0x0000001f22097291 */ /* 0x000fd2000f8e203f */
[----:B------:R-:W2:Y:S01]  /*9290*/  LDS.128 R4, [UR9+0x38510] ;  /* 0x03851009ff047984 */ /* 0x000ea20008000c00 */
        /* <DEDUP_REMOVED lines=8> */
.L_x_127:
[----:B------:R-:W-:Y:S01]  /*9320*/  UIADD3 UR8, UR8, 0x38440, URZ ;  /* 0x0003844008087890 */ /* 0x000fe2000fffe03f */
[----:B------:R-:W-:Y:S02]  /*9330*/  R2UR UR18, R16 ;  /* 0x00000000101272ca */ /* 0x000fe400000e0000 */
[----:B------:R-:W-:Y:S01]  /*9340*/  R2UR UR19, R17 ;  /* 0x00000000111372ca */ /* 0x000fe200000e0000 */
[----:B------:R-:W-:Y:S01]  /*9350*/  UPRMT UR8, UR42, 0x654, UR8 ;  /* 0x000006542a087896 */ /* 0x000fe20008000008 */
[----:B------:R-:W-:Y:S02]  /*9360*/  LOP3.LUT P1, RZ, R2, 0xff, RZ, 0xc0, !PT ;  /* 0x000000ff02ff7812 */ /* 0x000fe4000782c0ff */
[----:B------:R-:W-:-:S04]  /*9370*/  ISETP.NE.U32.AND P0, PT, RZ, UR4, PT ;  /* 0x00000004ff007c0c */ /* 0x000fc8000bf05070 */
[----:B------:R-:W-:Y:S02]  /*9380*/  ISETP.NE.AND.EX P0, PT, RZ, UR5, PT, P0 ;  /* 0x00000005ff007c0c */ /* 0x000fe4000bf05300 */
[----:B---3--:R-:W-:Y:S01]  /*9390*/  SYNCS.ARRIVE.TRANS64.RED.A1T0 RZ, [UR8], RZ ;  /* 0x000000ffffff79a7 */ /* 0x008fe20008100408 */
[----:B------:R-:W-:Y:S02]  /*93a0*/  USHF.L.U32 UR18, UR18, 0x8, URZ ;  /* 0x0000000812127899 */ /* 0x000fe4000800063f */
[----:B------:R-:W-:Y:S02]  /*93b0*/  USHF.L.U32 UR19, UR19, 0x7, URZ ;  /* 0x0000000713137899 */ /* 0x000fe4000800063f */
[----:B------:R-:W-:Y:S10]  /*93c0*/  @!P1 BRA `(.L_x_128) ;  /* 0x00000000000c9947 */ /* 0x000ff40003800000 */
[----:B------:R-:W-:-:S04]  /*93d0*/  DEPBAR {5,4,3,2,1,0} ;  /* 0x0000003f0000791a */ /* 0x000fc80000000000 */
[----:B------:R3:W-:Y:S02]  /*93e0*/  UTMACCTL.IV [UR38] ;  /* 0x00000000260079b9 */ /* 0x0007e40008000000 */
[----:B---3--:R-:W-:Y:S01]  /*93f0*/  NOP ;  /* 0x0000000000007918 */ /* 0x008fe20000000000 */
.L_x_128:
[----:B------:R-:W-:Y:S05]  /*9400*/  @!P0 BRA `(.L_x_129) ;  /* 0x0000000000188947 */ /* 0x000fea0003800000 */
[----:B-1----:R-:W1:Y:S02]  /*9410*/  LDC.64 R2, c[0x0][0x590] ;  /* 0x00016400ff027b82 */ /* 0x002e640000000a00 */
[----:B-1----:R-:W-:-:S06]  /*9420*/  IMAD.WIDE R2, R18, 0x8, R2 ;  /* 0x0000000812027825 */ /* 0x002fcc00078e0202 */
[----:B------:R-:W3:Y:S04]  /*9430*/  LDG.E.64 R2, desc[UR58][R2.64] ;  /* 0x0000003a02027981 */ /* 0x000ee8000c1e1b00 */
[----:B---3--:R-:W3:Y:S02]  /*9440*/  LD.E R0, desc[UR58][R2.64] ;  /* 0x0000003a02007980 */ /* 0x008ee4000c101900 */
[----:B---3--:R-:W-:Y:S01]  /*9450*/  FSETP.NEU.AND P0, PT, R0, RZ, PT ;  /* 0x000000ff0000720b */ /* 0x008fe20003f0d000 */
[----:B------:R-:W-:-:S12]  /*9460*/  BRA `(.L_x_130) ;  /* 0x0000000000247947 */ /* 0x000fd80003800000 */
.L_x_129:
[----:B------:R-:W-:Y:S02]  /*9470*/  ISETP.NE.U32.AND P1, PT, RZ, UR6, PT ;  /* 0x00000006ff007c0c */ /* 0x000fe4000bf25070 */
[----:B------:R-:W-:Y:S02]  /*9480*/  FSETP.NEU.AND P0, PT, RZ, UR32, PT ;  /* 0x00000020ff007c0b */ /* 0x000fe4000bf0d000 */
[----:B------:R-:W-:-:S13]  /*9490*/  ISETP.NE.AND.EX P1, PT, RZ, UR7, PT, P1 ;  /* 0x00000007ff007c0c */ /* 0x000fda000bf25310 */
[----:B------:R-:W-:Y:S05]  /*94a0*/  @!P1 BRA `(.L_x_130) ;  /* 0x0000000000149947 */ /* 0x000fea0003800000 */
[----:B-1----:R-:W1:Y:S01]  /*94b0*/  LDC.64 R2, c[0x0][0x588] ;  /* 0x00016200ff027b82 */ /* 0x002e620000000a00 */
[----:B------:R-:W-:-:S04]  /*94c0*/  IMAD R9, R18, UR28, RZ ;  /* 0x0000001c12097c24 */ /* 0x000fc8000f8e02ff */
[----:B-1----:R-:W-:-:S06]  /*94d0*/  IMAD.WIDE R2, R9, 0x4, R2 ;  /* 0x0000000409027825 */ /* 0x002fcc00078e0202 */
[----:B------:R-:W3:Y:S02]  /*94e0*/  LDG.E R2, desc[UR58][R2.64] ;  /* 0x0000003a02027981 */ /* 0x000ee4000c1e1900 */
[----:B---3--:R-:W-:-:S13]  /*94f0*/  FSETP.NEU.AND P0, PT, R2, RZ, PT ;  /* 0x000000ff0200720b */ /* 0x008fda0003f0d000 */
.L_x_130:
[----:B------:R-:W-:Y:S01]  /*9500*/  UISETP.NE.AND UP0, UPT, UR33, 0x3, UPT ;  /* 0x000000032100788c */ /* 0x000fe2000bf05270 */
[----:B------:R-:W-:-:S05]  /*9510*/  ELECT P1, URZ, PT ;  /* 0x00000000003f782f */ /* 0x000fca0003820000 */
[----:B------:R-:W-:Y:S02]  /*9520*/  PLOP3.LUT P2, PT, PT, PT, UP0, 0x80, 0x0 ;  /* 0x000000000000781c */ /* 0x000fe40003f4f008 */
[----:B------:R-:W-:-:S11]  /*9530*/  PLOP3.LUT P0, PT, P0, P1, PT, 0x2a, 0x0 ;  /* 0x000000000000781c */ /* 0x000fd60000702572 */
[----:B------:R-:W-:Y:S05]  /*9540*/  @!P2 BRA `(.L_x_131) ;  /* 0x000000000004a947 */ /* 0x000fea0003800000 */
[----:B------:R-:W-:Y:S01]  /*9550*/  BPT.TRAP 0x1 ;  /* 0x000000040000795c */ /* 0x000fe20000300000 */
.L_x_131:
[----:B-1----:R-:W-:-:S04]  /*9560*/  MOV R0, 0x1 ;  /* 0x0000000100007802 */ /* 0x002fc80000000f00 */
[----:B------:R-:W-:-:S04]  /*9570*/  SHF.L.U32 R0, R0, 0x1f, RZ ;  /* 0x0000001f00007819 */ /* 0x000fc800000006ff */
[----:B------:R-:W1:Y:S02]  /*9580*/  SYNCS.PHASECHK.TRANS64.TRYWAIT P1, [UR31+0x384e0], R0 ;  /* 0x0384e000ff0075a7 */ /* 0x000e64000802015f */
[----:B-1----:R-:W-:Y:S05]  /*9590*/  @!P1 BRA `(.L_x_132) ;  /* 0x0000005800049947 */ /* 0x002fea0003800000 */
.L_x_280:
[----:B------:R-:W-:Y:S04]  /*95a0*/  BSSY B0, `(.L_x_133) ;  /* 0x0000010000007945 */ /* 0x000fe80003800000 */
[----:B------:R-:W-:Y:S05]  /*95b0*/  @P0 BRA `(.L_x_134) ;  /* 0x0000000000380947 */ /* 0x000fea0003800000 */
[----:B------:R-:W-:Y:S02]  /*95c0*/  UIADD3 UR16, UR31, 0x30000, URZ ;  /* 0x000300001f107890 */ /* 0x000fe4000fffe03f */
[----:B------:R-:W-:Y:S02]  /*95d0*/  UIADD3 UR17, UR31, 0x384c0, URZ ;  /* 0x000384c01f117890 */ /* 0x000fe4000fffe03f */
[----:B------:R-:W-:Y:S02]  /*95e0*/  UIADD3 UR10, UR18, 0x40, URZ ;  /* 0x00000040120a7890 */ /* 0x000fe4000fffe03f */
[----:B------:R-:W-:Y:S01]  /*95f0*/  UIADD3 UR8, UR31, 0x31000, URZ ;  /* 0x000310001f087890 */ /* 0x000fe2000fffe03f */
[----:B------:R-:W-:Y:S01]  /*9600*/  UMOV UR12, 0x0 ;  /* 0x00000000000c7882 */ /* 0x000fe20000000000 */
[----:B------:R-:W-:Y:S01]  /*9610*/  UMOV UR13, 0x10000000 ;  /* 0x10000000000d7882 */ /* 0x000fe20000000000 */
[----:B------:R-:W-:Y:S01]  /*9620*/  UMOV UR11, UR19 ;  /* 0x00000013000b7c82 */ /* 0x000fe20008000000 */
[----:B------:R-:W-:Y:S01]  /*9630*/  UMOV UR9, UR17 ;  /* 0x0000001100097c82 */ /* 0x000fe20008000000 */
[----:B------:R3:W-:Y:S04]  /*9640*/  UTMALDG.2D [UR16], [UR38], desc[UR12] ;  /* 0x00000c10260075b4 */ /* 0x0007e80008009000 */
[----:B------:R3:W-:Y:S02]  /*9650*/  UTMALDG.2D [UR8], [UR38], desc[UR12] ;  /* 0x00000c08260075b4 */ /* 0x0007e40008009000 */
[----:B---3--:R-:W-:Y:S05]  /*9660*/  @!P2 BRA `(.L_x_135) ;  /* 0x000000000004a947 */ /* 0x008fea0003800000 */
[----:B------:R-:W-:Y:S01]  /*9670*/  BPT.TRAP 0x1 ;  /* 0x000000040000795c */ /* 0x000fe20000300000 */
.L_x_135:
[----:B------:R-:W3:Y:S02]  /*9680*/  LDC R2, c[0x0][0x828] ;  /* 0x00020a00ff027b82 */ /* 0x000ee40000000800 */
[----:B---3--:R3:W-:Y:S02]  /*9690*/  SYNCS.ARRIVE.TRANS64.RED.A0TR RZ, [UR31+0x384c0], R2 ;  /* 0x0384c002ffff79a7 */ /* 0x0087e4000830041f */
.L_x_134:
[----:B------:R-:W-:Y:S05]  /*96a0*/  BSYNC B0 ;  /* 0x0000000000007941 */ /* 0x000fea0003800000 */
.L_x_133:
[----:B------:R-:W-:Y:S05]  /*96b0*/  @!P2 BRA `(.L_x_136) ;  /* 0x000000000004a947 */ /* 0x000fea0003800000 */
[----:B------:R-:W-:Y:S01]  /*96c0*/  BPT.TRAP 0x1 ;  /* 0x000000040000795c */ /* 0x000fe20000300000 */
.L_x_136:
[----:B------:R-:W-:-:S04]  /*96d0*/  UIADD3 UR13, UR31, 0x384c0, URZ ;  /* 0x000384c01f0d7890 */ /* 0x000fc8000fffe03f */
[----:B------:R-:W-:-:S09]  /*96e0*/  UPRMT UR16, UR42, 0x654, UR13 ;  /* 0x000006542a107896 */ /* 0x000fd2000800000d */
[----:B------:R-:W-:Y:S01]  /*96f0*/  SYNCS.ARRIVE.TRANS64.RED.A1T0 RZ, [UR16], RZ ;  /* 0x000000ffffff79a7 */ /* 0x000fe20008100410 */
[----:B------:R-:W-:Y:S05]  /*9700*/  @!P2 BRA `(.L_x_137) ;  /* 0x000000000004a947 */ /* 0x000fea0003800000 */
[----:B------:R-:W-:Y:S01]  /*9710*/  BPT.TRAP 0x1 ;  /* 0x000000040000795c */ /* 0x000fe20000300000 */
.L_x_137:
[----:B------:R-:W4:Y:S02]  /*9720*/  SYNCS.PHASECHK.TRANS64.TRYWAIT P1, [UR31+0x384e8], R0 ;  /* 0x0384e800ff0075a7 */ /* 0x000f24000802015f */
[----:B----4-:R-:W-:Y:S05]  /*9730*/  @!P1 BRA `(.L_x_138) ;  /* 0x0000005400b49947 */ /* 0x010fea0003800000 */
.L_x_281:
[----:B------:R-:W-:Y:S04]  /*9740*/  BSSY B0, `(.L_x_139) ;  /* 0x0000012000007945 */ /* 0x000fe80003800000 */
[----:B------:R-:W-:Y:S05]  /*9750*/  @P0 BRA `(.L_x_140) ;  /* 0x0000000000400947 */ /* 0x000fea0003800000 */
[----:B------:R-:W-:Y:S02]  /*9760*/  UIADD3 UR10, UR18, 0x80, URZ ;  /* 0x00000080120a7890 */ /* 0x000fe4000fffe03f */
        /* <DEDUP_REMOVED lines=8> */
[----:B------:R-:W-:Y:S01]  /*97f0*/  UMOV UR21, UR9 ;  /* 0x0000000900157c82 */ /* 0x000fe20008000000 */
[----:B------:R4:W-:Y:S03]  /*9800*/  UTMALDG.2D [UR8], [UR38], desc[UR14] ;  /* 0x00000e08260075b4 */ /* 0x0009e60008009000 */
[----:B------:R4:W-:Y:S02]  /*9810*/  UTMALDG.2D [UR20], [UR38], desc[UR14] ;  /* 0x00000e14260075b4 */ /* 0x0009e40008009000 */
[----:B----4-:R-:W-:Y:S05]  /*9820*/  @!P2 BRA `(.L_x_141) ;  /* 0x000000000004a947 */ /* 0x010fea0003800000 */
[----:B------:R-:W-:Y:S01]  /*9830*/  BPT.TRAP 0x1 ;  /* 0x000000040000795c */ /* 0x000fe20000300000 */
.L_x_141:
[----:B---3--:R-:W3:Y:S02]  /*9840*/  LDC R2, c[0x0][0x828] ;  /* 0x00020a00ff027b82 */ /* 0x008ee40000000800 */
[----:B---3--:R4:W-:Y:S02]  /*9850*/  SYNCS.ARRIVE.TRANS64.RED.A0TR RZ, [UR31+0x384c8], R2 ;  /* 0x0384c802ffff79a7 */ /* 0x0089e4000830041f */
.L_x_140:
[----:B------:R-:W-:Y:S05]  /*9860*/  BSYNC B0 ;  /* 0x0000000000007941 */ /* 0x000fea0003800000 */
.L_x_139:
[----:B------:R-:W-:Y:S05]  /*9870*/  @!P2 BRA `(.L_x_142) ;  /* 0x000000000004a947 */ /* 0x000fea0003800000 */
[----:B------:R-:W-:Y:S01]  /*9880*/  BPT.TRAP 0x1 ;  /* 0x000000040000795c */ /* 0x000fe20000300000 */
.L_x_142:
[----:B------:R-:W-:Y:S02]  /*9890*/  UIADD3 UR9, UR31, 0x384c8, URZ ;  /* 0x000384c81f097890 */ /* 0x000fe4000fffe03f */
[----:B------:R-:W-:Y:S02]  /*98a0*/  UIADD3 UR23, UR19, 0x20, URZ ;  /* 0x0000002013177890 */ /* 0x000fe4000fffe03f */
[----:B------:R-:W-:-:S09]  /*98b0*/  UPRMT UR36, UR42, 0x654, UR9 ;  /* 0x000006542a247896 */ /* 0x000fd20008000009 */
[----:B------:R-:W-:Y:S01]  /*98c0*/  SYNCS.ARRIVE.TRANS64.RED.A1T0 RZ, [UR36], RZ ;  /* 0x000000ffffff79a7 */ /* 0x000fe20008100424 */
[----:B------:R-:W-:Y:S05]  /*98d0*/  @!P2 BRA `(.L_x_143) ;  /* 0x000000000004a947 */ /* 0x000fea0003800000 */
[----:B------:R-:W-:Y:S01]  /*98e0*/  BPT.TRAP 0x1 ;  /* 0x000000040000795c */ /* 0x000fe20000300000 */
.L_x_143:
[----:B------:R-:W5:Y:S02]  /*98f0*/  SYNCS.PHASECHK.TRANS64.TRYWAIT P1, [UR31+0x384f0], R0 ;  /* 0x0384f000ff0075a7 */ /* 0x000f64000802015f */
[----:B-----5:R-:W-:Y:S05]  /*9900*/  @!P1 BRA `(.L_x_144) ;  /* 0x0000005400589947 */ /* 0x020fea0003800000 */
.L_x_282:
        /* <DEDUP_REMOVED lines=13> */
[----:B-1----:R-:W-:Y:S05]  /*99e0*/  @!P2 BRA `(.L_x_147) ;  /* 0x000000000004a947 */ /* 0x002fea0003800000 */
[----:B------:R-:W-:Y:S01]  /*99f0*/  BPT.TRAP 0x1 ;  /* 0x000000040000795c */ /* 0x000fe20000300000 */
.L_x_147:
[----:B---34-:R-:W1:Y:S02]  /*9a00*/  LDC R2, c[0x0][0x828] ;  /* 0x00020a00ff027b82 */ /* 0x018e640000000800 */
[----:B-1----:R1:W-:Y:S02]  /*9a10*/  SYNCS.ARRIVE.TRANS64.RED.A0TR RZ, [UR31+0x384d0], R2 ;  /* 0x0384d002ffff79a7 */ /* 0x0023e4000830041f */
.L_x_146:
[----:B------:R-:W-:Y:S05]  /*9a20*/  BSYNC B0 ;  /* 0x0000000000007941 */ /* 0x000fea0003800000 */
.L_x_145:
[----:B------:R-:W-:Y:S05]  /*9a30*/  @!P2 BRA `(.L_x_148) ;  /* 0x000000000004a947 */ /* 0x000fea0003800000 */
[----:B------:R-:W-:Y:S01]  /*9a40*/  BPT.TRAP 0x1 ;  /* 0x000000040000795c */ /* 0x000fe20000300000 */
.L_x_148:
[----:B------:R-:W-:-:S04]  /*9a50*/  UIADD3 UR17, UR31, 0x384d0, URZ ;  /* 0x000384d01f117890 */ /* 0x000fc8000fffe03f */
[----:B------:R-:W-:-:S09]  /*9a60*/  UPRMT UR35, UR42, 0x654, UR17 ;  /* 0x000006542a237896 */ /* 0x000fd20008000011 */
[----:B------:R-:W-:Y:S01]  /*9a70*/  SYNCS.ARRIVE.TRANS64.RED.A1T0 RZ, [UR35], RZ ;  /* 0x000000ffffff79a7 */ /* 0x000fe20008100423 */
[----:B------:R-:W-:Y:S05]  /*9a80*/  @!P2 BRA `(.L_x_149) ;  /* 0x000000000004a947 */ /* 0x000fea0003800000 */
[----:B------:R-:W-:Y:S01]  /*9a90*/  BPT.TRAP 0x1 ;  /* 0x000000040000795c */ /* 0x000fe20000300000 */
.L_x_149:
[----:B------:R-:W5:Y:S02]  /*9aa0*/  SYNCS.PHASECHK.TRANS64.TRYWAIT P1, [UR31+0x384f8], R0 ;  /* 0x0384f800ff0075a7 */ /* 0x000f64000802015f */
[----:B-----5:R-:W-:Y:S05]  /*9ab0*/  @!P1 BRA `(.L_x_150) ;  /* 0x0000005400049947 */ /* 0x020fea0003800000 */
.L_x_283:
        /* <DEDUP_REMOVED lines=13> */
[----:B-1----:R-:W-:Y:S05]  /*9b90*/  @!P2 BRA `(.L_x_153) ;  /* 0x000000000004a947 */ /* 0x002fea0003800000 */
[----:B------:R-:W-:Y:S01]  /*9ba0*/  BPT.TRAP 0x1 ;  /* 0x000000040000795c */ /* 0x000fe20000300000 */
.L_x_153:
[----:B---34-:R-:W1:Y:S02]  /*9bb0*/  LDC R2, c[0x0][0x828] ;  /* 0x00020a00ff027b82 */ /* 0x018e640000000800 */
[----:B-1----:R1:W-:Y:S02]  /*9bc0*/  SYNCS.ARRIVE.TRANS64.RED.A0TR RZ, [UR31+0x384d8], R2 ;  /* 0x0384d802ffff79a7 */ /* 0x0023e4000830041f */
.L_x_152:
[----:B------:R-:W-:Y:S05]  /*9bd0*/  BSYNC B0 ;  /* 0x0000000000007941 */ /* 0x000fea0003800000 */
.L_x_151:
[----:B------:R-:W-:Y:S05]  /*9be0*/  @!P2 BRA `(.L_x_154) ;  /* 0x000000000004a947 */ /* 0x000fea0003800000 */
[----:B------:R-:W-:Y:S01]  /*9bf0*/  BPT.TRAP 0x1 ;  /* 0x000000040000795c */ /* 0x000fe20000300000 */
.L_x_154:
[----:B------:R-:W-:Y:S02]  /*9c00*/  UIADD3 UR25, UR31, 0x384d8, URZ ;  /* 0x000384d81f197890 */ /* 0x000fe4000fffe03f */
[----:B------:R-:W-:Y:S02]  /*9c10*/  UIADD3 UR15, UR19, 0x40, URZ ;  /* 0x00000040130f7890 */ /* 0x000fe4000fffe03f */
[----:B------:R-:W-:-:S09]  /*9c20*/  UPRMT UR37, UR42, 0x654, UR25 ;  /* 0x000006542a257896 */ /* 0x000fd20008000019 */
[----:B------:R-:W-:Y:S01]  /*9c30*/  SYNCS.ARRIVE.TRANS64.RED.A1T0 RZ, [UR37], RZ ;  /* 0x000000ffffff79a7 */ /* 0x000fe20008100425 */
[----:B------:R-:W-:Y:S05]  /*9c40*/  @!P2 BRA `(.L_x_155) ;  /* 0x000000000004a947 */ /* 0x000fea0003800000 */
[----:B------:R-:W-:Y:S01]  /*9c50*/  BPT.TRAP 0x1 ;  /* 0x000000040000795c */ /* 0x000fe20000300000 */
.L_x_155:
[----:B-1-34-:R-:W-:-:S04]  /*9c60*/  SHF.L.U32 R2, RZ, 0x1f, RZ ;  /* 0x0000001fff027819 */ /* 0x01afc800000006ff */
[----:B------:R-:W1:Y:S02]  /*9c70*/  SYNCS.PHASECHK.TRANS64.TRYWAIT P1, [UR31+0x384e0], R2 ;  /* 0x0384e002ff0075a7 */ /* 0x000e64000802015f */
[----:B-1----:R-:W-:Y:S05]  /*9c80*/  @!P1 BRA `(.L_x_156) ;  /* 0x0000005000a89947 */ /* 0x002fea0003800000 */
.L_x_284:
[----:B------:R-:W-:Y:S04]  /*9c90*/  BSSY B0, `(.L_x_157) ;  /* 0x0000010000007945 */ /* 0x000fe80003800000 */
[----:B------:R-:W-:Y:S05]  /*9ca0*/  @P0 BRA `(.L_x_158) ;  /* 0x0000000000380947 */ /* 0x000fea0003800000 */
        /* <DEDUP_REMOVED lines=10> */
[----:B---3--:R-:W-:Y:S05]  /*9d50*/  @!P2 BRA `(.L_x_159) ;  /* 0x000000000004a947 */ /* 0x008fea0003800000 */
[----:B------:R-:W-:Y:S01]  /*9d60*/  BPT.TRAP 0x1 ;  /* 0x000000040000795c */ /* 0x000fe20000300000 */
.L_x_159:
[----:B-1----:R-:W1:Y:S02]  /*9d70*/  LDC R3, c[0x0][0x828] ;  /* 0x00020a00ff037b82 */ /* 0x002e640000000800 */
[----:B-1----:R3:W-:Y:S02]  /*9d80*/  SYNCS.ARRIVE.TRANS64.RED.A0TR RZ, [UR31+0x384c0], R3 ;  /* 0x0384c003ffff79a7 */ /* 0x0027e4000830041f */
.L_x_158:
[----:B------:R-:W-:Y:S05]  /*9d90*/  BSYNC B0 ;  /* 0x0000000000007941 */ /* 0x000fea0003800000 */
.L_x_157:
[----:B------:R-:W-:Y:S05]  /*9da0*/  @!P2 BRA `(.L_x_160) ;  /* 0x000000000004a947 */ /* 0x000fea0003800000 */
[----:B------:R-:W-:Y:S01]  /*9db0*/  BPT.TRAP 0x1 ;  /* 0x000000040000795c */ /* 0x000fe20000300000 */
.L_x_160:
[----:B------:R-:W-:Y:S01]  /*9dc0*/  SYNCS.ARRIVE.TRANS64.RED.A1T0 RZ, [UR16], RZ ;  /* 0x000000ffffff79a7 */ /* 0x000fe20008100410 */
[----:B------:R-:W-:Y:S05]  /*9dd0*/  @!P2 BRA `(.L_x_161) ;  /* 0x000000000004a947 */ /* 0x000fea0003800000 */
[----:B------:R-:W-:Y:S01]  /*9de0*/  BPT.TRAP 0x1 ;  /* 0x000000040000795c */ /* 0x000fe20000300000 */
.L_x_161:
[----:B------:R-:W4:Y:S02]  /*9df0*/  SYNCS.PHASECHK.TRANS64.TRYWAIT P1, [UR31+0x384e8], R2 ;  /* 0x0384e802ff0075a7 */ /* 0x000f24000802015f */
[----:B----4-:R-:W-:Y:S05]  /*9e00*/  @!P1 BRA `(.L_x_162) ;  /* 0x0000005000609947 */ /* 0x010fea0003800000 */
.L_x_285:
        /* <DEDUP_REMOVED lines=12> */
[----:B----4-:R-:W-:Y:S05]  /*9ed0*/  @!P2 BRA `(.L_x_165) ;  /* 0x000000000004a947 */ /* 0x010fea0003800000 */
[----:B------:R-:W-:Y:S01]  /*9ee0*/  BPT.TRAP 0x1 ;  /* 0x000000040000795c */ /* 0x000fe20000300000 */
.L_x_165:
[----:B-1-3--:R-:W1:Y:S02]  /*9ef0*/  LDC R3, c[0x0][0x828] ;  /* 0x00020a00ff037b82 */ /* 0x00ae640000000800 */
[----:B-1----:R4:W-:Y:S02]  /*9f00*/  SYNCS.ARRIVE.TRANS64.RED.A0TR RZ, [UR31+0x384c8], R3 ;  /* 0x0384c803ffff79a7 */ /* 0x0029e4000830041f */
.L_x_164:
[----:B------:R-:W-:Y:S05]  /*9f10*/  BSYNC B0 ;  /* 0x0000000000007941 */ /* 0x000fea0003800000 */
.L_x_163:
[----:B------:R-:W-:Y:S05]  /*9f20*/  @!P2 BRA `(.L_x_166) ;  /* 0x000000000004a947 */ /* 0x000fea0003800000 */
[----:B------:R-:W-:Y:S01]  /*9f30*/  BPT.TRAP 0x1 ;  /* 0x000000040000795c */ /* 0x000fe20000300000 */
.L_x_166:
[----:B------:R-:W-:Y:S01]  /*9f40*/  SYNCS.ARRIVE.TRANS64.RED.A1T0 RZ, [UR36], RZ ;  /* 0x000000ffffff79a7 */ /* 0x000fe20008100424 */
[----:B------:R-:W-:Y:S01]  /*9f50*/  UIADD3 UR19, UR19, 0x60, URZ ;  /* 0x0000006013137890 */ /* 0x000fe2000fffe03f */
[----:B------:R-:W-:Y:S11]  /*9f60*/  @!P2 BRA `(.L_x_167) ;  /* 0x000000000004a947 */ /* 0x000ff60003800000 */
[----:B------:R-:W-:Y:S01]  /*9f70*/  BPT.TRAP 0x1 ;  /* 0x000000040000795c */ /* 0x000fe20000300000 */
.L_x_167:
[----:B------:R-:W5:Y:S02]  /*9f80*/  SYNCS.PHASECHK.TRANS64.TRYWAIT P1, [UR31+0x384f0], R2 ;  /* 0x0384f002ff0075a7 */ /* 0x000f64000802015f */
[----:B-----5:R-:W-:Y:S05]  /*9f90*/  @!P1 BRA `(.L_x_168) ;  /* 0x0000005000149947 */ /* 0x020fea0003800000 */
.L_x_286:
        /* <DEDUP_REMOVED lines=13> */
.L_x_171:
[----:B---34-:R-:W1:Y:S02]  /*a070*/  LDC R3, c[0x0][0x828] ;  /* 0x00020a00ff037b82 */ /* 0x018e640000000800 */
[----:B-1----:R1:W-:Y:S02]  /*a080*/  SYNCS.ARRIVE.TRANS64.RED.A0TR RZ, [UR31+0x384d0], R3 ;  /* 0x0384d003ffff79a7 */ /* 0x0023e4000830041f */
.L_x_170:
[----:B------:R-:W-:Y:S05]  /*a090*/  BSYNC B0 ;  /* 0x0000000000007941 */ /* 0x000fea0003800000 */
.L_x_169:
[----:B------:R-:W-:Y:S05]  /*a0a0*/  @!P2 BRA `(.L_x_172) ;  /* 0x000000000004a947 */ /* 0x000fea0003800000 */
[----:B------:R-:W-:Y:S01]  /*a0b0*/  BPT.TRAP 0x1 ;  /* 0x000000040000795c */ /* 0x000fe20000300000 */
.L_x_172:
[----:B------:R-:W-:Y:S01]  /*a0c0*/  SYNCS.ARRIVE.TRANS64.RED.A1T0 RZ, [UR35], RZ ;  /* 0x000000ffffff79a7 */ /* 0x000fe20008100423 */
[----:B------:R-:W-:Y:S05]  /*a0d0*/  @!P2 BRA `(.L_x_173) ;  /* 0x000000000004a947 */ /* 0x000fea0003800000 */
[----:B------:R-:W-:Y:S01]  /*a0e0*/  BPT.TRAP 0x1 ;  /* 0x000000040000795c */ /* 0x000fe20000300000 */
.L_x_173:
[----:B------:R-:W5:Y:S02]  /*a0f0*/  SYNCS.PHASECHK.TRANS64.TRYWAIT P1, [UR31+0x384f8], R2 ;  /* 0x0384f802ff0075a7 */ /* 0x000f64000802015f */
[----:B-----5:R-:W-:Y:S05]  /*a100*/  @!P1 BRA `(.L_x_174) ;  /* 0x0000004c00d09947 */ /* 0x020fea0003800000 */
.L_x_287:
        /* <DEDUP_REMOVED lines=15> */
.L_x_177:
[----:B------:R-:W1:Y:S02]  /*a200*/  LDC R2, c[0x0][0x828] ;  /* 0x00020a00ff027b82 */ /* 0x000e640000000800 */
[----:B-1----:R1:W-:Y:S02]  /*a210*/  SYNCS.ARRIVE.TRANS64.RED.A0TR RZ, [UR31+0x384d8], R2 ;  /* 0x0384d802ffff79a7 */ /* 0x0023e4000830041f */
.L_x_176:
[----:B------:R-:W-:Y:S05]  /*a220*/  BSYNC B0 ;  /* 0x0000000000007941 */ /* 0x000fea0003800000 */
.L_x_175:
[----:B------:R-:W-:Y:S05]  /*a230*/  @!P2 BRA `(.L_x_178) ;  /* 0x000000000004a947 */ /* 0x000fea0003800000 */
[----:B------:R-:W-:Y:S01]  /*a240*/  BPT.TRAP 0x1 ;  /* 0x000000040000795c */ /* 0x000fe20000300000 */
.L_x_178:
[----:B--2---:R-:W-:Y:S01]  /*a250*/  ISETP.NE.AND P0, PT, R7, RZ, PT ;  /* 0x000000ff0700720c */ /* 0x004fe20003f05270 */
[----:B------:R-:W-:Y:S01]  /*a260*/  SYNCS.ARRIVE.TRANS64.RED.A1T0 RZ, [UR37], RZ ;  /* 0x000000ffffff79a7 */ /* 0x000fe20008100425 */
[CC--:B------:R-:W-:Y:S02]  /*a270*/  ISETP.NE.AND P3, PT, R18.reuse, R6.reuse, PT ;  /* 0x000000061200720c */ /* 0x0c0fe40003f65270 */
[----:B------:R-:W-:-:S13]  /*a280*/  ISETP.EQ.OR P0, PT, R18, R6, !P0 ;  /* 0x000000061200720c */ /* 0x000fda0004702670 */
[----:B------:R-:W-:Y:S05]  /*a290*/  @P0 BRA `(.L_x_179) ;  /* 0x0000000400040947 */ /* 0x000fea0003800000 */
[----:B------:R-:W-:Y:S01]  /*a2a0*/  ELECT P0, URZ, PT ;  /* 0x00000000003f782f */ /* 0x000fe20003800000 */
[----:B------:R-:W-:-:S12]  /*a2b0*/  BSSY B0, `(.L_x_180) ;  /* 0x0000032000007945 */ /* 0x000fd80003800000 */
[----:B------:R-:W-:Y:S05]  /*a2c0*/  @!P0 BRA `(.L_x_181) ;  /* 0x0000000000c08947 */ /* 0x000fea0003800000 */
[----:B-1-34-:R-:W1:Y:S08]  /*a2d0*/  LDC.64 R2, c[0x0][0x290] ;  /* 0x0000a400ff027b82 */ /* 0x01ae700000000a00 */
[----:B------:R-:W2:Y:S08]  /*a2e0*/  LDC.64 R14, c[0x0][0x808] ;  /* 0x00020200ff0e7b82 */ /* 0x000eb00000000a00 */
[----:B------:R-:W3:Y:S01]  /*a2f0*/  LDC.64 R16, c[0x0][0x810] ;  /* 0x00020400ff107b82 */ /* 0x000ee20000000a00 */
[----:B-1----:R-:W-:-:S05]  /*a300*/  IMAD.WIDE R2, R6, 0xc, R2 ;  /* 0x0000000c06027825 */ /* 0x002fca00078e0202 */
[----:B------:R1:W5:Y:S04]  /*a310*/  LDG.E R10, desc[UR58][R2.64] ;  /* 0x0000003a020a7981 */ /* 0x000368000c1e1900 */
[----:B------:R1:W5:Y:S01]  /*a320*/  LDG.E R13, desc[UR58][R2.64+0x4] ;  /* 0x0000043a020d7981 */ /* 0x000362000c1e1900 */
[----:B--2---:R-:W-:Y:S02]  /*a330*/  ISETP.NE.U32.AND P0, PT, R14, RZ, PT ;  /* 0x000000ff0e00720c */ /* 0x004fe40003f05070 */
[----:B------:R-:W-:Y:S02]  /*a340*/  SHF.R.S32.HI R8, RZ, 0x1f, R6 ;  /* 0x0000001fff087819 */ /* 0x000fe40000011406 */
[----:B------:R-:W-:Y:S02]  /*a350*/  ISETP.NE.AND.EX P0, PT, R15, RZ, PT, P0 ;  /* 0x000000ff0f00720c */ /* 0x000fe40003f05300 */
[----:B---3--:R-:W-:-:S04]  /*a360*/  ISETP.NE.U32.AND P1, PT, R16, RZ, PT ;  /* 0x000000ff1000720c */ /* 0x008fc80003f25070 */
[----:B------:R-:W-:-:S07]  /*a370*/  ISETP.NE.AND.EX P1, PT, R17, RZ, PT, P1 ;  /* 0x000000ff1100720c */ /* 0x000fce0003f25310 */
[----:B-1----:R-:W-:Y:S06]  /*a380*/  @!P0 BRA `(.L_x_182) ;  /* 0x0000000000108947 */ /* 0x002fec0003800000 */
[----:B------:R-:W-:-:S04]  /*a390*/  LEA R2, P0, R6, R14, 0x3 ;  /* 0x0000000e06027211 */ /* 0x000fc800078018ff */
[----:B------:R-:W-:-:S06]  /*a3a0*/  LEA.HI.X R3, R6, R15, R8, 0x3, P0 ;  /* 0x0000000f06037211 */ /* 0x000fcc00000f1c08 */
[----:B------:R-:W2:Y:S04]  /*a3b0*/  LDG.E.64 R2, desc[UR58][R2.64] ;  /* 0x0000003a02027981 */ /* 0x000ea8000c1e1b00 */
[----:B--2---:R1:W-:Y:S02]  /*a3c0*/  STS.64 [UR30], R2 ;  /* 0x00000002ff007988 */ /* 0x0043e40008000a1e */
.L_x_182:
[----:B------:R-:W-:Y:S05]  /*a3d0*/  @!P1 BRA `(.L_x_181) ;  /* 0x00000000007c9947 */ /* 0x000fea0003800000 */
[----:B-1----:R-:W-:-:S04]  /*a3e0*/  LEA R2, P0, R6, R16, 0x3 ;  /* 0x0000001006027211 */ /* 0x002fc800078018ff */
[----:B------:R-:W-:Y:S02]  /*a3f0*/  LEA.HI.X R3, R6, R17, R8, 0x3, P0 ;  /* 0x0000001106037211 */ /* 0x000fe400000f1c08 */
[----:B------:R-:W1:Y:S04]  /*a400*/  LDS R8, [UR30+0x1c] ;  /* 0x00001c1eff087984 */ /* 0x000e680008000800 */
[----:B------:R-:W2:Y:S01]  /*a410*/  LDG.E.64 R2, desc[UR58][R2.64] ;  /* 0x0000003a02027981 */ /* 0x000ea2000c1e1b00 */
[----:B------:R-:W-:-:S03]  /*a420*/  IMAD.U32 R16, RZ, RZ, UR30 ;  /* 0x0000001eff107e24 */ /* 0x000fc6000f8e00ff */
[----:B------:R-:W-:Y:S02]  /*a430*/  STS [UR30+0x30], RZ ;  /* 0x000030ffff007988 */ /* 0x000fe4000800081e */
[----:B------:R-:W-:-:S05]  /*a440*/  SHF.R.U64 R16, R16, 0x4, RZ ;  /* 0x0000000410107819 */ /* 0x000fca00000012ff */
        /* <DEDUP_REMOVED lines=10> */
[----:B------:R1:W-:Y:S04]  /*a4f0*/  STS [UR30+0x1c], R8 ;  /* 0x00001c08ff007988 */ /* 0x0003e8000800081e */
[----:B------:R-:W2:Y:S01]  /*a500*/  LDS R11, [UR30+0x1c] ;  /* 0x00001c1eff0b7984 */ /* 0x000ea20008000800 */
[----:B-1---5:R-:W-:Y:S01]  /*a510*/  VIADD R8, R10, 0xffffffff ;  /* 0xffffffff0a087836 */ /* 0x022fe20000000000 */
[----:B--2---:R-:W-:-:S05]  /*a520*/  LOP3.LUT R11, R11, 0xf0, RZ, 0xb8, !PT ;  /* 0x000000f00b0b7812 */ /* 0x004fca00078eb8ff */
[----:B------:R1:W-:Y:S04]  /*a530*/  STS [UR30+0x1c], R11 ;  /* 0x00001c0bff007988 */ /* 0x0003e8000800081e */
[----:B------:R-:W2:Y:S01]  /*a540*/  LDS R9, [UR30+0x1c] ;  /* 0x00001c1eff097984 */ /* 0x000ea20008000800 */
[----:B-1----:R-:W-:Y:S02]  /*a550*/  CS2R R10, SRZ ;  /* 0x00000000000a7805 */ /* 0x002fe4000001ff00 */
[----:B--2---:R-:W-:Y:S01]  /*a560*/  LOP3.LUT R17, R9, 0xf00, RZ, 0xb8, !PT ;  /* 0x00000f0009117812 */ /* 0x004fe200078eb8ff */
[----:B------:R-:W-:-:S04]  /*a570*/  VIADD R9, R13, 0xffffffff ;  /* 0xffffffff0d097836 */ /* 0x000fc80000000000 */
[----:B------:R-:W-:Y:S04]  /*a580*/  STS.64 [UR30+0x18], R16 ;  /* 0x00001810ff007988 */ /* 0x000fe80008000a1e */
[----:B------:R-:W1:Y:S04]  /*a590*/  LDS R15, [UR30+0x1c] ;  /* 0x00001c1eff0f7984 */ /* 0x000e680008000800 */
[----:B------:R2:W-:Y:S01]  /*a5a0*/  STS.128 [UR30+0x20], R8 ;  /* 0x00002008ff007988 */ /* 0x0005e20008000c1e */
[----:B-1----:R-:W-:-:S05]  /*a5b0*/  LOP3.LUT R2, R15, 0xf000, RZ, 0xb8, !PT ;  /* 0x0000f0000f027812 */ /* 0x002fca00078eb8ff */
[----:B------:R2:W-:Y:S02]  /*a5c0*/  STS [UR30+0x1c], R2 ;  /* 0x00001c02ff007988 */ /* 0x0005e4000800081e */
.L_x_181:
[----:B------:R-:W-:Y:S05]  /*a5d0*/  BSYNC B0 ;  /* 0x0000000000007941 */ /* 0x000fea0003800000 */
.L_x_180:
[----:B-12---:R-:W1:Y:S01]  /*a5e0*/  S2R R2, SR_LANEID ;  /* 0x0000000000027919 */ /* 0x006e620000000000 */
[----:B------:R-:W-:Y:S01]  /*a5f0*/  NOP ;  /* 0x0000000000007918 */ /* 0x000fe20000000000 */
[----:B------:R-:W-:Y:S01]  /*a600*/  ELECT P0, URZ, PT ;  /* 0x00000000003f782f */ /* 0x000fe20003800000 */
[----:B------:R-:W-:Y:S01]  /*a610*/  BSSY B0, `(.L_x_183) ;  /* 0x0000008000007945 */ /* 0x000fe20003800000 */
[----:B-1----:R-:W-:-:S05]  /*a620*/  IMAD.SHL.U32 R8, R2, 0x4, RZ ;  /* 0x0000000402087824 */ /* 0x002fca00078e00ff */
[----:B------:R1:W2:Y:S01]  /*a630*/  LDS R9, [R8+UR30] ;  /* 0x0000001e08097984 */ /* 0x0002a20008000800 */
[----:B------:R-:W-:-:S05]  /*a640*/  IADD3 R2, P1, R8, UR38, RZ ;  /* 0x0000002608027c10 */ /* 0x000fca000ff3e0ff */
[----:B---34-:R-:W-:Y:S01]  /*a650*/  IMAD.X R3, RZ, RZ, UR39, P1 ;  /* 0x00000027ff037e24 */ /* 0x018fe200088e06ff */
[----:B------:R-:W-:Y:S07]  /*a660*/  @!P0 BRA `(.L_x_184) ;  /* 0x0000000000088947 */ /* 0x000fee0003800000 */
[----:B------:R0:W-:Y:S01]  /*a670*/  UTMACMDFLUSH ;  /* 0x00000000000079b7 */ /* 0x0001e20000000000 */
[----:B------:R-:W-:-:S04]  /*a680*/  DEPBAR.LE SB0, 0x0 ;  /* 0x000080000000791a */ /* 0x000fc80000000000 */
.L_x_184:
[----:B------:R-:W-:Y:S05]  /*a690*/  BSYNC B0 ;  /* 0x0000000000007941 */ /* 0x000fea0003800000 */
.L_x_183:
[----:B--2---:R2:W5:Y:S02]  /*a6a0*/  ATOMG.E.EXCH.STRONG.GPU PT, RZ, [R2], R9 ;  /* 0x0000000902ff73a8 */ /* 0x00456400041ee100 */
.L_x_179:
[----:B------:R-:W-:Y:S01]  /*a6b0*/  UIADD3 UR34, UR34, 0x1, URZ ;  /* 0x0000000122227890 */ /* 0x000fe2000fffe03f */
[----:B------:R-:W-:Y:S01]  /*a6c0*/  ISETP.NE.AND P0, PT, R7, RZ, PT ;  /* 0x000000ff0700720c */ /* 0x000fe20003f05270 */
[----:B------:R-:W-:Y:S01]  /*a6d0*/  IMAD.MOV.U32 R16, RZ, RZ, R4 ;  /* 0x000000ffff107224 */ /* 0x000fe200078e0004 */
[----:B-12---:R-:W-:Y:S01]  /*a6e0*/  SEL R2, RZ, 0x1, !P3 ;  /* 0x00000001ff027807 */ /* 0x006fe20005800000 */
[----:B------:R-:W-:Y:S01]  /*a6f0*/  UISETP.NE.AND UP0, UPT, UR34, 0x8, UPT ;  /* 0x000000082200788c */ /* 0x000fe2000bf05270 */
[----:B------:R-:W-:Y:S02]  /*a700*/  IMAD.MOV.U32 R17, RZ, RZ, R5 ;  /* 0x000000ffff117224 */ /* 0x000fe400078e0005 */
[----:B------:R-:W-:Y:S01]  /*a710*/  IMAD.MOV.U32 R18, RZ, RZ, R6 ;  /* 0x000000ffff127224 */ /* 0x000fe200078e0006 */
[----:B------:R-:W-:Y:S02]  /*a720*/  USEL UR8, URZ, 0x1, UP0 ;  /* 0x000000013f087887 */ /* 0x000fe40008000000 */
[----:B------:R-:W-:-:S04]  /*a730*/  USEL UR34, UR34, URZ, UP0 ;  /* 0x0000003f22227287 */ /* 0x000fc80008000000 */
[----:B------:R-:W-:Y:S01]  /*a740*/  LOP3.LUT R12, R12, UR8, RZ, 0x3c, !PT ;  /* 0x000000080c0c7c12 */ /* 0x000fe2000f8e3cff */
[----:B------:R-:W-:Y:S07]  /*a750*/  @P0 BRA `(.L_x_185) ;  /* 0xffffffe800a80947 */ /* 0x000fee000383ffff */
[----:B-----5:R-:W-:Y:S01]  /*a760*/  ELECT P0, URZ, PT ;  /* 0x00000000003f782f */ /* 0x020fe20003800000 */
[----:B------:R-:W-:-:S12]  /*a770*/  BSSY B0, `(.L_x_186) ;  /* 0x0000017000007945 */ /* 0x000fd80003800000 */
[----:B------:R-:W-:Y:S05]  /*a780*/  @!P0 BRA `(.L_x_187) ;  /* 0x0000000000548947 */ /* 0x000fea0003800000 */
[----:B------:R-:W-:Y:S05]  /*a790*/  @!P2 BRA `(.L_x_188) ;  /* 0x000000000004a947 */ /* 0x000fea0003800000 */
[----:B------:R-:W-:Y:S01]  /*a7a0*/  BPT.TRAP 0x1 ;  /* 0x000000040000795c */ /* 0x000fe20000300000 */
.L_x_188:
[----:B------:R-:W1:Y:S02]  /*a7b0*/  SYNCS.PHASECHK.TRANS64.TRYWAIT P0, [UR31+0x384e0], R0 ;  /* 0x0384e000ff0075a7 */ /* 0x000e64000800015f */
[----:B-1----:R-:W-:Y:S05]  /*a7c0*/  @!P0 BRA `(.L_x_189) ;  /* 0x0000004800388947 */ /* 0x002fea0003800000 */
.L_x_288:
[----:B------:R-:W-:Y:S05]  /*a7d0*/  @!P2 BRA `(.L_x_190) ;  /* 0x000000000004a947 */ /* 0x000fea0003800000 */
[----:B------:R-:W-:Y:S01]  /*a7e0*/  BPT.TRAP 0x1 ;  /* 0x000000040000795c */ /* 0x000fe20000300000 */
.L_x_190:
[----:B------:R-:W2:Y:S02]  /*a7f0*/  SYNCS.PHASECHK.TRANS64.TRYWAIT P0, [UR31+0x384e8], R0 ;  /* 0x0384e800ff0075a7 */ /* 0x000ea4000800015f */
[----:B--2---:R-:W-:Y:S05]  /*a800*/  @!P0 BRA `(.L_x_191) ;  /* 0x0000004800408947 */ /* 0x004fea0003800000 */
.L_x_289:
[----:B------:R-:W-:Y:S05]  /*a810*/  @!P2 BRA `(.L_x_192) ;  /* 0x000000000004a947 */ /* 0x000fea0003800000 */
[----:B------:R-:W-:Y:S01]  /*a820*/  BPT.TRAP 0x1 ;  /* 0x000000040000795c */ /* 0x000fe20000300000 */
.L_x_192:
[----:B------:R-:W2:Y:S02]  /*a830*/  SYNCS.PHASECHK.TRANS64.TRYWAIT P0, [UR31+0x384f0], R0 ;  /* 0x0384f000ff0075a7 */ /* 0x000ea4000800015f */
[----:B--2---:R-:W-:Y:S05]  /*a840*/  @!P0 BRA `(.L_x_193) ;  /* 0x0000004800488947 */ /* 0x004fea0003800000 */
.L_x_290:
[----:B------:R-:W-:Y:S05]  /*a850*/  @!P2 BRA `(.L_x_194) ;  /* 0x000000000004a947 */ /* 0x000fea0003800000 */
[----:B------:R-:W-:Y:S01]  /*a860*/  BPT.TRAP 0x1 ;  /* 0x000000040000795c */ /* 0x000fe20000300000 */
.L_x_194:
[----:B-1----:R-:W-:-:S05]  /*a870*/  IMAD.MOV.U32 R0, RZ, RZ, 0x1 ;  /* 0x00000001ff007424 */ /* 0x002fca00078e00ff */
[----:B------:R-:W-:-:S07]  /*a880*/  SHF.L.U32 R0, R0, 0x1f, RZ ;  /* 0x0000001f00007819 */ /* 0x000fce00000006ff */
.L_x_195:
[----:B-1-34-:R-:W-:-:S04]  /*a890*/  IMAD.U32 R3, RZ, RZ, UR31 ;  /* 0x0000001fff037e24 */ /* 0x01afc8000f8e00ff */
[----:B------:R1:W2:Y:S03]  /*a8a0*/  SYNCS.PHASECHK.TRANS64.TRYWAIT P0, [R3+URZ+0x384f8], R0 ;  /* 0x0384f800030075a7 */ /* 0x0002a6000800017f */
[----:B--2---:R-:W-:Y:S05]  /*a8b0*/  @!P0 NANOSLEEP.SYNCS 0x989680 ;  /* 0x009896800000895d */ /* 0x004fea0003900000 */
[----:B------:R-:W2:Y:S02]  /*a8c0*/  @!P0 SYNCS.PHASECHK.TRANS64 P0, [R3+URZ+0x384f8], R0 ;  /* 0x0384f800030085a7 */ /* 0x000ea4000800007f */
[----:B--2---:R-:W-:Y:S05]  /*a8d0*/  @!P0 BRA `(.L_x_195) ;  /* 0xfffffffc00ec8947 */ /* 0x004fea000383ffff */
.L_x_187:
[----:B------:R-:W-:Y:S05]  /*a8e0*/  BSYNC B0 ;  /* 0x0000000000007941 */ /* 0x000fea0003800000 */
.L_x_186:
[----:B------:R-:W-:Y:S05]  /*a8f0*/  EXIT ;  /* 0x000000000000794d */ /* 0x000fea0003800000 */
.L_x_116:
[----:B------:R-:W1:Y:S01]  /*a900*/  S2UR UR4, SR_CTAID.Y ;  /* 0x00000000000479c3 */ /* 0x000e620000002600 */
[----:B------:R-:W3:Y:S01]  /*a910*/  S2R R37, SR_LANEID ;  /* 0x0000000000257919 */ /* 0x000ee20000000000 */
[----:B------:R-:W-:Y:S01]  /*a920*/  ELECT P0, URZ, PT ;  /* 0x00000000003f782f */ /* 0x000fe20003800000 */
[----:B------:R-:W-:Y:S01]  /*a930*/  BSSY B0, `(.L_x_196) ;  /* 0x0000037000007945 */ /* 0x000fe20003800000 */
[----:B------:R-:W-:Y:S01]  /*a940*/  ULDC.64 UR12, c[0x0][0x508] ;  /* 0x00014200000c7ab9 */ /* 0x000fe20000000a00 */
[----:B-1----:R-:W-:-:S04]  /*a950*/  UIMAD UR4, UR4, UR41, UR40 ;  /* 0x00000029040472a4 */ /* 0x002fc8000f8e0228 */
[----:B------:R-:W-:-:S06]  /*a960*/  UIMAD.WIDE UR12, UR4, 0x80, UR12 ;  /* 0x00000080040c78a5 */ /* 0x000fcc000f8e020c */
[----:B------:R-:W-:Y:S06]  /*a970*/  @!P0 BRA `(.L_x_197) ;  /* 0x0000000000c88947 */ /* 0x000fec0003800000 */
[----:B------:R-:W1:Y:S01]  /*a980*/  LDC.64 R8, c[0x0][0x300] ;  /* 0x0000c000ff087b82 */ /* 0x000e620000000a00 */
[----:B------:R-:W-:Y:S02]  /*a990*/  UMOV UR4, 0x400 ;  /* 0x0000040000047882 */ /* 0x000fe40000000000 */
[----:B--2---:R-:W-:-:S05]  /*a9a0*/  ULEA UR4, UR42, UR4, 0x18 ;  /* 0x000000042a047291 */ /* 0x004fca000f8ec03f */
[----:B------:R-:W1:Y:S08]  /*a9b0*/  LDC.64 R10, c[0x0][0x308] ;  /* 0x0000c200ff0a7b82 */ /* 0x000e700000000a00 */
[----:B------:R-:W2:Y:S08]  /*a9c0*/  LDC.64 R4, c[0x0][0x330] ;  /* 0x0000cc00ff047b82 */ /* 0x000eb00000000a00 */
[----:B------:R-:W2:Y:S01]  /*a9d0*/  LDC.64 R6, c[0x0][0x338] ;  /* 0x0000ce00ff067b82 */ /* 0x000ea20000000a00 */
[----:B-1----:R1:W-:Y:S07]  /*a9e0*/  STS.128 [UR4+0x38600], R8 ;  /* 0x03860008ff007988 */ /* 0x0023ee0008000c04 */
[----:B------:R-:W4:Y:S08]  /*a9f0*/  LDC.64 R32, c[0x0][0x310] ;  /* 0x0000c400ff207b82 */ /* 0x000f300000000a00 */
[----:B------:R-:W4:Y:S01]  /*aa00*/  LDC.64 R34, c[0x0][0x318] ;  /* 0x0000c600ff227b82 */ /* 0x000f220000000a00 */
[----:B--2---:R2:W-:Y:S07]  /*aa10*/  STS.128 [UR4+0x38630], R4 ;  /* 0x03863004ff007988 */ /* 0x0045ee0008000c04 */
[----:B------:R-:W5:Y:S08]  /*aa20*/  LDC.64 R28, c[0x0][0x320] ;  /* 0x0000c800ff1c7b82 */ /* 0x000f700000000a00 */
[----:B------:R-:W5:Y:S08]  /*aa30*/  LDC.64 R30, c[0x0][0x328] ;  /* 0x0000ca00ff1e7b82 */ /* 0x000f700000000a00 */
[----:B------:R-:W3:Y:S01]  /*aa40*/  LDC.64 R24, c[0x0][0x340] ;  /* 0x0000d000ff187b82 */ /* 0x000ee20000000a00 */
[----:B----4-:R4:W-:Y:S07]  /*aa50*/  STS.128 [UR4+0x38610], R32 ;  /* 0x03861020ff007988 */ /* 0x0109ee0008000c04 */
[----:B------:R-:W3:Y:S08]  /*aa60*/  LDC.64 R26, c[0x0][0x348] ;  /* 0x0000d200ff1a7b82 */ /* 0x000ef00000000a00 */
[----:B------:R-:W2:Y:S01]  /*aa70*/  LDC.64 R20, c[0x0][0x350] ;  /* 0x0000d400ff147b82 */ /* 0x000ea20000000a00 */
[----:B-----5:R5:W-:Y:S07]  /*aa80*/  STS.128 [UR4+0x38620], R28 ;  /* 0x0386201cff007988 */ /* 0x020bee0008000c04 */
[----:B------:R-:W2:Y:S08]  /*aa90*/  LDC.64 R22, c[0x0][0x358] ;  /* 0x0000d600ff167b82 */ /* 0x000eb00000000a00 */
[----:B------:R-:W4:Y:S01]  /*aaa0*/  LDC.64 R12, c[0x0][0x360] ;  /* 0x0000d800ff0c7b82 */ /* 0x000f220000000a00 */
[----:B---3--:R3:W-:Y:S07]  /*aab0*/  STS.128 [UR4+0x38640], R24 ;  /* 0x03864018ff007988 */ /* 0x0087ee0008000c04 */
[----:B------:R-:W4:Y:S08]  /*aac0*/  LDC.64 R14, c[0x0][0x368] ;  /* 0x0000da00ff0e7b82 */ /* 0x000f300000000a00 */
[----:B-1----:R-:W1:Y:S01]  /*aad0*/  LDC.64 R8, c[0x0][0x370] ;  /* 0x0000dc00ff087b82 */ /* 0x002e620000000a00 */
[----:B--2---:R2:W-:Y:S07]  /*aae0*/  STS.128 [UR4+0x38650], R20 ;  /* 0x03865014ff007988 */ /* 0x0045ee0008000c04 */
[----:B------:R-:W1:Y:S08]  /*aaf0*/  LDC.64 R10, c[0x0][0x378] ;  /* 0x0000de00ff0a7b82 */ /* 0x000e700000000a00 */
[----:B------:R-:W5:Y:S01]  /*ab00*/  LDC.64 R4, c[0x0][0x410] ;  /* 0x00010400ff047b82 */ /* 0x000f620000000a00 */
[----:B----4-:R4:W-:Y:S07]  /*ab10*/  STS.128 [UR4+0x38660], R12 ;  /* 0x0386600cff007988 */ /* 0x0109ee0008000c04 */
[----:B------:R-:W5:Y:S01]  /*ab20*/  LDC.64 R6, c[0x0][0x418] ;  /* 0x00010600ff067b82 */ /* 0x000f620000000a00 */
[----:B-1----:R1:W-:Y:S07]  /*ab30*/  STS.128 [UR4+0x38670], R8 ;  /* 0x03867008ff007988 */ /* 0x0023ee0008000c04 */
[----:B------:R-:W2:Y:S08]  /*ab40*/  LDC.64 R32, c[0x0][0x400] ;  /* 0x00010000ff207b82 */ /* 0x000eb00000000a00 */
[----:B------:R-:W2:Y:S01]  /*ab50*/  LDC.64 R34, c[0x0][0x408] ;  /* 0x00010200ff227b82 */ /* 0x000ea20000000a00 */
[----:B-----5:R5:W-:Y:S07]  /*ab60*/  STS.128 [UR4+0x38690], R4 ;  /* 0x03869004ff007988 */ /* 0x020bee0008000c04 */
[----:B------:R-:W4:Y:S08]  /*ab70*/  LDC.64 R28, c[0x0][0x420] ;  /* 0x00010800ff1c7b82 */ /* 0x000f300000000a00 */
[----:B------:R-:W4:Y:S08]  /*ab80*/  LDC.64 R30, c[0x0][0x428] ;  /* 0x00010a00ff1e7b82 */ /* 0x000f300000000a00 */
[----:B---3--:R-:W3:Y:S01]  /*ab90*/  LDC.64 R24, c[0x0][0x430] ;  /* 0x00010c00ff187b82 */ /* 0x008ee20000000a00 */
[----:B--2---:R2:W-:Y:S07]  /*aba0*/  STS.128 [UR4+0x38680], R32 ;  /* 0x03868020ff007988 */ /* 0x0045ee0008000c04 */
[----:B------:R-:W3:Y:S08]  /*abb0*/  LDC.64 R26, c[0x0][0x438] ;  /* 0x00010e00ff1a7b82 */ /* 0x000ef00000000a00 */
[----:B------:R-:W5:Y:S01]  /*abc0*/  LDC.64 R20, c[0x0][0x440] ;  /* 0x00011000ff147b82 */ /* 0x000f620000000a00 */
[----:B----4-:R2:W-:Y:S07]  /*abd0*/  STS.128 [UR4+0x386a0], R28 ;  /* 0x0386a01cff007988 */ /* 0x0105ee0008000c04 */
[----:B------:R-:W5:Y:S08]  /*abe0*/  LDC.64 R22, c[0x0][0x448] ;  /* 0x00011200ff167b82 */ /* 0x000f700000000a00 */
[----:B------:R-:W4:Y:S01]  /*abf0*/  LDC.64 R12, c[0x0][0x450] ;  /* 0x00011400ff0c7b82 */ /* 0x000f220000000a00 */
[----:B---3--:R2:W-:Y:S07]  /*ac00*/  STS.128 [UR4+0x386b0], R24 ;  /* 0x0386b018ff007988 */ /* 0x0085ee0008000c04 */
[----:B------:R-:W4:Y:S08]  /*ac10*/  LDC.64 R14, c[0x0][0x458] ;  /* 0x00011600ff0e7b82 */ /* 0x000f300000000a00 */
[----:B-1----:R-:W1:Y:S01]  /*ac20*/  LDC.64 R8, c[0x0][0x460] ;  /* 0x00011800ff087b82 */ /* 0x002e620000000a00 */
[----:B-----5:R2:W-:Y:S07]  /*ac30*/  STS.128 [UR4+0x386c0], R20 ;  /* 0x0386c014ff007988 */ /* 0x0205ee0008000c04 */
[----:B------:R-:W1:Y:S08]  /*ac40*/  LDC.64 R10, c[0x0][0x468] ;  /* 0x00011a00ff0a7b82 */ /* 0x000e700000000a00 */
[----:B------:R-:W3:Y:S01]  /*ac50*/  LDC.64 R4, c[0x0][0x470] ;  /* 0x00011c00ff047b82 */ /* 0x000ee20000000a00 */
[----:B----4-:R2:W-:Y:S07]  /*ac60*/  STS.128 [UR4+0x386d0], R12 ;  /* 0x0386d00cff007988 */ /* 0x0105ee0008000c04 */
[----:B------:R-:W3:Y:S01]  /*ac70*/  LDC.64 R6, c[0x0][0x478] ;  /* 0x00011e00ff067b82 */ /* 0x000ee20000000a00 */
[----:B-1----:R2:W-:Y:S04]  /*ac80*/  STS.128 [UR4+0x386e0], R8 ;  /* 0x0386e008ff007988 */ /* 0x0025e80008000c04 */
[----:B---3--:R2:W-:Y:S02]  /*ac90*/  STS.128 [UR4+0x386f0], R4 ;  /* 0x0386f004ff007988 */ /* 0x0085e40008000c04 */
.L_x_197:
[----:B--2---:R-:W-:Y:S05]  /*aca0*/  BSYNC B0 ;  /* 0x0000000000007941 */ /* 0x004fea0003800000 */
.L_x_196:
[----:B------:R-:W-:Y:S01]  /*acb0*/  ELECT P0, URZ, PT ;  /* 0x00000000003f782f */ /* 0x000fe20003800000 */
[----:B------:R-:W-:Y:S01]  /*acc0*/  NOP ;  /* 0x0000000000007918 */ /* 0x000fe20000000000 */
[----:B------:R-:W-:Y:S11]  /*acd0*/  BSSY B0, `(.L_x_198) ;  /* 0x0000052000007945 */ /* 0x000ff60003800000 */
[----:B------:R-:W-:Y:S05]  /*ace0*/  @!P0 BRA `(.L_x_199) ;  /* 0x0000000400408947 */ /* 0x000fea0003800000 */
[C---:B------:R-:W-:Y:S01]  /*acf0*/  IMAD.SHL.U32 R20, R18.reuse, 0x8, RZ ;  /* 0x0000000812147824 */ /* 0x040fe200078e00ff */
[----:B------:R-:W-:Y:S01]  /*ad00*/  ULDC.64 UR4, c[0x0][0x518] ;  /* 0x0001460000047ab9 */ /* 0x000fe20000000a00 */
[----:B------:R-:W-:Y:S01]  /*ad10*/  ULDC.64 UR6, c[0x0][0x528] ;  /* 0x00014a0000067ab9 */ /* 0x000fe20000000a00 */
[----:B------:R-:W-:Y:S02]  /*ad20*/  SHF.L.U64.HI R3, R18, 0x3, R3 ;  /* 0x0000000312037819 */ /* 0x000fe40000010203 */
[C---:B------:R-:W-:Y:S02]  /*ad30*/  IADD3 R6, P0, R20.reuse, UR4, RZ ;  /* 0x0000000414067c10 */ /* 0x040fe4000ff1e0ff */
[----:B------:R-:W-:Y:S02]  /*ad40*/  IADD3 R4, P1, R20, UR6, RZ ;  /* 0x0000000614047c10 */ /* 0x000fe4000ff3e0ff */
[C---:B------:R-:W-:Y:S01]  /*ad50*/  IADD3.X R7, R3.reuse, UR5, RZ, P0, !PT ;  /* 0x0000000503077c10 */ /* 0x040fe200087fe4ff */
[----:B------:R-:W-:Y:S01]  /*ad60*/  ULDC.64 UR4, c[0x0][0x510] ;  /* 0x0001440000047ab9 */ /* 0x000fe20000000a00 */
[----:B------:R-:W-:Y:S01]  /*ad70*/  IADD3.X R5, R3, UR7, RZ, P1, !PT ;  /* 0x0000000703057c10 */ /* 0x000fe20008ffe4ff */
[----:B------:R-:W-:-:S03]  /*ad80*/  ULDC.64 UR6, c[0x0][0x520] ;  /* 0x0001480000067ab9 */ /* 0x000fc60000000a00 */
[----:B------:R-:W2:Y:S04]  /*ad90*/  LDG.E.64 R6, desc[UR58][R6.64] ;  /* 0x0000003a06067981 */ /* 0x000ea8000c1e1b00 */
[----:B------:R-:W4:Y:S01]  /*ada0*/  LDG.E.64 R4, desc[UR58][R4.64] ;  /* 0x0000003a04047981 */ /* 0x000f22000c1e1b00 */
[C---:B------:R-:W-:Y:S02]  /*adb0*/  IADD3 R22, P0, R20.reuse, UR4, RZ ;  /* 0x0000000414167c10 */ /* 0x040fe4000ff1e0ff */
[----:B------:R-:W-:Y:S02]  /*adc0*/  IADD3 R20, P1, R20, UR6, RZ ;  /* 0x0000000614147c10 */ /* 0x000fe4000ff3e0ff */
[C---:B------:R-:W-:Y:S02]  /*add0*/  IADD3.X R23, R3.reuse, UR5, RZ, P0, !PT ;  /* 0x0000000503177c10 */ /* 0x040fe400087fe4ff */
[----:B------:R-:W-:-:S04]  /*ade0*/  IADD3.X R21, R3, UR7, RZ, P1, !PT ;  /* 0x0000000703157c10 */ /* 0x000fc80008ffe4ff */
[----:B------:R-:W5:Y:S04]  /*adf0*/  LDG.E.64 R22, desc[UR58][R22.64] ;  /* 0x0000003a16167981 */ /* 0x000f68000c1e1b00 */
[----:B------:R-:W3:Y:S01]  /*ae00*/  LDG.E.64 R20, desc[UR58][R20.64] ;  /* 0x0000003a14147981 */ /* 0x000ee2000c1e1b00 */
[----:B------:R-:W-:Y:S01]  /*ae10*/  UMOV UR4, 0x400 ;  /* 0x0000040000047882 */ /* 0x000fe20000000000 */
[----:B------:R-:W-:Y:S01]  /*ae20*/  VIADD R13, R0, 0xffffffff ;  /* 0xffffffff000d7836 */ /* 0x000fe20000000000 */
[----:B------:R-:W-:Y:S01]  /*ae30*/  ULEA UR4, UR42, UR4, 0x18 ;  /* 0x000000042a047291 */ /* 0x000fe2000f8ec03f */
[----:B------:R-:W-:-:S03]  /*ae40*/  CS2R R14, SRZ ;  /* 0x00000000000e7805 */ /* 0x000fc6000001ff00 */
[----:B------:R-:W-:Y:S02]  /*ae50*/  UIADD3 UR6, UR4, 0x38680, URZ ;  /* 0x0003868004067890 */ /* 0x000fe4000fffe03f */
[----:B------:R-:W-:-:S03]  /*ae60*/  UIADD3 UR5, UR4, 0x38600, URZ ;  /* 0x0003860004057890 */ /* 0x000fc6000fffe03f */
[----:B------:R-:W1:Y:S01]  /*ae70*/  LDS R8, [UR4+0x3861c] ;  /* 0x03861c04ff087984 */ /* 0x000e620008000800 */
[----:B------:R-:W-:Y:S02]  /*ae80*/  IMAD.U32 R26, RZ, RZ, UR6 ;  /* 0x00000006ff1a7e24 */ /* 0x000fe4000f8e00ff */
[----:B------:R-:W-:Y:S01]  /*ae90*/  MOV R24, UR5 ;  /* 0x0000000500187c02 */ /* 0x000fe20008000f00 */
[----:B------:R-:W5:Y:S02]  /*aea0*/  LDS R9, [UR4+0x3869c] ;  /* 0x03869c04ff097984 */ /* 0x000f640008000800 */
[----:B------:R-:W-:Y:S02]  /*aeb0*/  SHF.R.U64 R26, R26, 0x4, RZ ;  /* 0x000000041a1a7819 */ /* 0x000fe400000012ff */
[----:B------:R-:W-:Y:S01]  /*aec0*/  SHF.R.U64 R24, R24, 0x4, RZ ;  /* 0x0000000418187819 */ /* 0x000fe200000012ff */
[----:B------:R-:W-:Y:S04]  /*aed0*/  STS [UR4+0x38630], RZ ;  /* 0x038630ffff007988 */ /* 0x000fe80008000804 */
[----:B------:R-:W-:Y:S04]  /*aee0*/  STS [UR4+0x38610], R24 ;  /* 0x03861018ff007988 */ /* 0x000fe80008000804 */
[----:B------:R-:W-:Y:S04]  /*aef0*/  STS [UR4+0x38614], R24 ;  /* 0x03861418ff007988 */ /* 0x000fe80008000804 */
[----:B------:R-:W-:Y:S04]  /*af00*/  STS [UR4+0x38690], R26 ;  /* 0x0386901aff007988 */ /* 0x000fe80008000804 */
[----:B------:R-:W-:Y:S04]  /*af10*/  STS [UR4+0x38694], R26 ;  /* 0x0386941aff007988 */ /* 0x000fe80008000804 */
[----:B------:R-:W-:Y:S01]  /*af20*/  STS [UR4+0x386b0], RZ ;  /* 0x0386b0ffff007988 */ /* 0x000fe20008000804 */
[----:B--2---:R-:W-:-:S02]  /*af30*/  SHF.L.U64.HI R7, R6, 0x1, R7 ;  /* 0x0000000106077819 */ /* 0x004fc40000010207 */
[C---:B----4-:R-:W-:Y:S01]  /*af40*/  SHF.L.U64.HI R3, R4.reuse, 0x1, R5 ;  /* 0x0000000104037819 */ /* 0x050fe20000010205 */
[----:B------:R-:W-:Y:S01]  /*af50*/  IMAD.SHL.U32 R0, R4, 0x2, RZ ;  /* 0x0000000204007824 */ /* 0x000fe200078e00ff */
[----:B------:R-:W-:Y:S02]  /*af60*/  LOP3.LUT R5, R7, 0x1fffffff, RZ, 0xc0, !PT ;  /* 0x1fffffff07057812 */ /* 0x000fe400078ec0ff */
[----:B------:R-:W-:Y:S02]  /*af70*/  LOP3.LUT R3, R3, 0x1fffffff, RZ, 0xc0, !PT ;  /* 0x1fffffff03037812 */ /* 0x000fe400078ec0ff */
[----:B------:R-:W-:Y:S02]  /*af80*/  SHF.R.U32.HI R7, RZ, 0x4, R5 ;  /* 0x00000004ff077819 */ /* 0x000fe40000011605 */
[----:B------:R-:W-:Y:S02]  /*af90*/  SHF.R.U32.HI R10, RZ, 0x4, R3 ;  /* 0x00000004ff0a7819 */ /* 0x000fe40000011603 */
[----:B-1----:R-:W-:Y:S01]  /*afa0*/  LOP3.LUT R8, R8, 0xf, R7, 0xb8, !PT ;  /* 0x0000000f08087812 */ /* 0x002fe200078eb807 */
[----:B-----5:R-:W-:Y:S01]  /*afb0*/  STS.64 [UR4+0x38600], R22 ;  /* 0x03860016ff007988 */ /* 0x020fe20008000a04 */
[----:B------:R-:W-:-:S02]  /*afc0*/  LOP3.LUT R9, R9, 0xf, R10, 0xb8, !PT ;  /* 0x0000000f09097812 */ /* 0x000fc400078eb80a */
[----:B------:R-:W-:Y:S01]  /*afd0*/  LOP3.LUT R0, R0, 0xfffffffe, RZ, 0xc0, !PT ;  /* 0xfffffffe00007812 */ /* 0x000fe200078ec0ff */
[----:B------:R1:W-:Y:S03]  /*afe0*/  STS [UR4+0x3861c], R8 ;  /* 0x03861c08ff007988 */ /* 0x0003e60008000804 */
[----:B------:R-:W-:Y:S01]  /*aff0*/  SHF.R.U64 R3, R0, 0x4, R3 ;  /* 0x0000000400037819 */ /* 0x000fe20000001203 */
[----:B------:R2:W-:Y:S04]  /*b000*/  STS [UR4+0x3869c], R9 ;  /* 0x03869c09ff007988 */ /* 0x0005e80008000804 */
[----:B------:R-:W4:Y:S01]  /*b010*/  LDS R7, [UR4+0x3861c] ;  /* 0x03861c04ff077984 */ /* 0x000f220008000800 */
[----:B-1----:R-:W-:-:S03]  /*b020*/  VIADD R8, R36, 0xffffffff ;  /* 0xffffffff24087836 */ /* 0x002fc60000000000 */
[----:B------:R-:W1:Y:S01]  /*b030*/  LDS R10, [UR4+0x3869c] ;  /* 0x03869c04ff0a7984 */ /* 0x000e620008000800 */
[----:B--2---:R-:W-:Y:S02]  /*b040*/  VIADD R9, R2, 0xffffffff ;  /* 0xffffffff02097836 */ /* 0x004fe40000000000 */
[----:B------:R-:W-:Y:S01]  /*b050*/  IMAD.SHL.U32 R2, R6, 0x2, RZ ;  /* 0x0000000206027824 */ /* 0x000fe200078e00ff */
[----:B---3--:R-:W-:Y:S01]  /*b060*/  STS.64 [UR4+0x38680], R20 ;  /* 0x03868014ff007988 */ /* 0x008fe20008000a04 */
[----:B------:R-:W-:-:S03]  /*b070*/  IMAD.MOV.U32 R12, RZ, RZ, R8 ;  /* 0x000000ffff0c7224 */ /* 0x000fc600078e0008 */
[----:B------:R-:W-:Y:S01]  /*b080*/  LOP3.LUT R2, R2, 0xfffffffe, RZ, 0xc0, !PT ;  /* 0xfffffffe02027812 */ /* 0x000fe200078ec0ff */
[----:B------:R-:W-:Y:S03]  /*b090*/  STS [UR4+0x3868c], R3 ;  /* 0x03868c03ff007988 */ /* 0x000fe60008000804 */
[----:B------:R-:W-:Y:S01]  /*b0a0*/  SHF.R.U64 R5, R2, 0x4, R5 ;  /* 0x0000000402057819 */ /* 0x000fe20000001205 */
[----:B------:R-:W-:Y:S04]  /*b0b0*/  STS.128 [UR4+0x386a0], R12 ;  /* 0x0386a00cff007988 */ /* 0x000fe80008000c04 */
[----:B------:R-:W-:Y:S01]  /*b0c0*/  STS [UR4+0x3860c], R5 ;  /* 0x03860c05ff007988 */ /* 0x000fe20008000804 */
[----:B----4-:R-:W-:-:S02]  /*b0d0*/  LOP3.LUT R7, R7, 0xf0, RZ, 0xb8, !PT ;  /* 0x000000f007077812 */ /* 0x010fc400078eb8ff */
[----:B-1----:R-:W-:-:S03]  /*b0e0*/  LOP3.LUT R10, R10, 0xf0, RZ, 0xb8, !PT ;  /* 0x000000f00a0a7812 */ /* 0x002fc600078eb8ff */
[----:B------:R-:W-:Y:S04]  /*b0f0*/  STS [UR4+0x3861c], R7 ;  /* 0x03861c07ff007988 */ /* 0x000fe80008000804 */
[----:B------:R1:W-:Y:S04]  /*b100*/  STS [UR4+0x3869c], R10 ;  /* 0x03869c0aff007988 */ /* 0x0003e80008000804 */
[----:B------:R-:W2:Y:S04]  /*b110*/  LDS R25, [UR4+0x3861c] ;  /* 0x03861c04ff197984 */ /* 0x000ea80008000800 */
[----:B------:R-:W3:Y:S01]  /*b120*/  LDS R27, [UR4+0x3869c] ;  /* 0x03869c04ff1b7984 */ /* 0x000ee20008000800 */
[----:B-1----:R-:W-:-:S05]  /*b130*/  CS2R R10, SRZ ;  /* 0x00000000000a7805 */ /* 0x002fca000001ff00 */
[----:B------:R-:W-:Y:S01]  /*b140*/  STS.128 [UR4+0x38620], R8 ;  /* 0x03862008ff007988 */ /* 0x000fe20008000c04 */
[----:B--2---:R-:W-:Y:S02]  /*b150*/  LOP3.LUT R25, R25, 0xf00, RZ, 0xb8, !PT ;  /* 0x00000f0019197812 */ /* 0x004fe400078eb8ff */
[----:B---3--:R-:W-:-:S03]  /*b160*/  LOP3.LUT R27, R27, 0xf00, RZ, 0xb8, !PT ;  /* 0x00000f001b1b7812 */ /* 0x008fc600078eb8ff */
[----:B------:R-:W-:Y:S04]  /*b170*/  STS.64 [UR4+0x38618], R24 ;  /* 0x03861818ff007988 */ /* 0x000fe80008000a04 */
[----:B------:R-:W-:Y:S04]  /*b180*/  STS.64 [UR4+0x38698], R26 ;  /* 0x0386981aff007988 */ /* 0x000fe80008000a04 */
[----:B------:R-:W1:Y:S04]  /*b190*/  LDS R7, [UR4+0x3861c] ;  /* 0x03861c04ff077984 */ /* 0x000e680008000800 */
[----:B------:R-:W2:Y:S01]  /*b1a0*/  LDS R28, [UR4+0x3869c] ;  /* 0x03869c04ff1c7984 */ /* 0x000ea20008000800 */
[----:B-1----:R-:W-:-:S02]  /*b1b0*/  LOP3.LUT R0, R7, 0xf000, RZ, 0xb8, !PT ;  /* 0x0000f00007007812 */ /* 0x002fc400078eb8ff */
[----:B--2---:R-:W-:-:S03]  /*b1c0*/  LOP3.LUT R2, R28, 0xf000, RZ, 0xb8, !PT ;  /* 0x0000f0001c027812 */ /* 0x004fc600078eb8ff */
[----:B------:R1:W-:Y:S04]  /*b1d0*/  STS [UR4+0x3861c], R0 ;  /* 0x03861c00ff007988 */ /* 0x0003e80008000804 */
[----:B------:R1:W-:Y:S02]  /*b1e0*/  STS [UR4+0x3869c], R2 ;  /* 0x03869c02ff007988 */ /* 0x0003e40008000804 */
.L_x_199:
[----:B------:R-:W-:Y:S05]  /*b1f0*/  BSYNC B0 ;  /* 0x0000000000007941 */ /* 0x000fea0003800000 */
.L_x_198:
[----:B------:R-:W-:Y:S01]  /*b200*/  ELECT P0, URZ, PT ;  /* 0x00000000003f782f */ /* 0x000fe20003800000 */
[----:B------:R-:W-:Y:S01]  /*b210*/  NOP ;  /* 0x0000000000007918 */ /* 0x000fe20000000000 */
[----:B------:R-:W-:Y:S11]  /*b220*/  BSSY B0, `(.L_x_200) ;  /* 0x0000004000007945 */ /* 0x000ff60003800000 */
[----:B------:R-:W-:Y:S05]  /*b230*/  @!P0 BRA `(.L_x_201) ;  /* 0x0000000000088947 */ /* 0x000fea0003800000 */
[----:B------:R0:W-:Y:S01]  /*b240*/  UTMACMDFLUSH ;  /* 0x00000000000079b7 */ /* 0x0001e20000000000 */
[----:B------:R-:W-:-:S04]  /*b250*/  DEPBAR.LE SB0, 0x0 ;  /* 0x000080000000791a */ /* 0x000fc80000000000 */
.L_x_201:
[----:B------:R-:W-:Y:S05]  /*b260*/  BSYNC B0 ;  /* 0x0000000000007941 */ /* 0x000fea0003800000 */
.L_x_200:
[----:B------:R-:W-:Y:S01]  /*b270*/  UMOV UR4, 0x400 ;  /* 0x0000040000047882 */ /* 0x000fe20000000000 */
[----:B---3--:R-:W-:Y:S01]  /*b280*/  IMAD.SHL.U32 R37, R37, 0x4, RZ ;  /* 0x0000000425257824 */ /* 0x008fe200078e00ff */
[----:B------:R-:W-:Y:S01]  /*b290*/  ULEA UR18, UR42, UR4, 0x18 ;  /* 0x000000042a127291 */ /* 0x000fe2000f8ec03f */
[----:B------:R-:W-:-:S03]  /*b2a0*/  ULDC UR14, c[0x0][0x884] ;  /* 0x00022100000e7ab9 */ /* 0x000fc60000000800 */
[----:B------:R-:W-:Y:S01]  /*b2b0*/  UIADD3 UR20, UR18, 0x38600, URZ ;  /* 0x0003860012147890 */ /* 0x000fe2000fffe03f */
[----:B------:R-:W-:Y:S01]  /*b2c0*/  IADD3 R4, P0, R37, UR12, RZ ;  /* 0x0000000c25047c10 */ /* 0x000fe2000ff1e0ff */
[----:B------:R-:W-:Y:S01]  /*b2d0*/  UIMAD.WIDE UR14, UR14, 0x80, UR12 ;  /* 0x000000800e0e78a5 */ /* 0x000fe2000f8e020c */
[----:B------:R-:W-:-:S03]  /*b2e0*/  IMAD.MOV.U32 R6, RZ, RZ, 0x1 ;  /* 0x00000001ff067424 */ /* 0x000fc600078e00ff */
[----:B------:R-:W-:Y:S02]  /*b2f0*/  IMAD.X R5, RZ, RZ, UR13, P0 ;  /* 0x0000000dff057e24 */ /* 0x000fe400080e06ff */
[----:B-1----:R-:W-:Y:S01]  /*b300*/  IADD3 R2, P1, R37, UR14, RZ ;  /* 0x0000000e25027c10 */ /* 0x002fe2000ff3e0ff */
[----:B------:R-:W1:Y:S04]  /*b310*/  LDS R7, [R37+UR20] ;  /* 0x0000001425077984 */ /* 0x000e680008000800 */
[----:B------:R-:W2:Y:S01]  /*b320*/  LDS R9, [R37+UR20+0x80] ;  /* 0x0000801425097984 */ /* 0x000ea20008000800 */
[----:B------:R-:W-:Y:S01]  /*b330*/  IMAD.X R3, RZ, RZ, UR15, P1 ;  /* 0x0000000fff037e24 */ /* 0x000fe200088e06ff */
[----:B------:R-:W-:Y:S01]  /*b340*/  MOV R8, 0x1 ;  /* 0x0000000100087802 */ /* 0x000fe20000000f00 */
[----:B------:R-:W-:Y:S01]  /*b350*/  BSSY B0, `(.L_x_202) ;  /* 0x00000ef000007945 */ /* 0x000fe20003800000 */
[----:B------:R-:W-:Y:S01]  /*b360*/  USHF.L.U32 UR4, UR42, 0x6, URZ ;  /* 0x000000062a047899 */ /* 0x000fe2000800063f */
[----:B------:R-:W-:Y:S01]  /*b370*/  IMAD.MOV.U32 R0, RZ, RZ, RZ ;  /* 0x000000ffff007224 */ /* 0x000fe200078e00ff */
[----:B------:R-:W-:Y:S01]  /*b380*/  USHF.L.U32 UR5, UR42, 0xc, URZ ;  /* 0x0000000c2a057899 */ /* 0x000fe2000800063f */
[----:B------:R-:W-:-:S02]  /*b390*/  IMAD.MOV.U32 R20, RZ, RZ, 0x1 ;  /* 0x00000001ff147424 */ /* 0x000fc400078e00ff */
[----:B------:R-:W-:Y:S02]  /*b3a0*/  IMAD.MOV.U32 R21, RZ, RZ, RZ ;  /* 0x000000ffff157224 */ /* 0x000fe400078e00ff */
[----:B------:R-:W-:Y:S01]  /*b3b0*/  IMAD.MOV.U32 R22, RZ, RZ, RZ ;  /* 0x000000ffff167224 */ /* 0x000fe200078e00ff */
[----:B------:R-:W-:Y:S02]  /*b3c0*/  ULOP3.LUT UR22, UR54, 0x1, URZ, 0xfc, !UPT ;  /* 0x0000000136167892 */ /* 0x000fe4000f8efc3f */
[----:B------:R-:W-:Y:S02]  /*b3d0*/  ULOP3.LUT UR19, UR53, 0x2, URZ, 0xfc, !UPT ;  /* 0x0000000235137892 */ /* 0x000fe4000f8efc3f */
[----:B------:R-:W-:Y:S02]  /*b3e0*/  ULOP3.LUT UR16, UR4, 0x40, URZ, 0xc0, !UPT ;  /* 0x0000004004107892 */ /* 0x000fe4000f8ec03f */
[----:B------:R-:W-:Y:S02]  /*b3f0*/  ULOP3.LUT UR17, UR5, 0x1000, URZ, 0xc0, !UPT ;  /* 0x0000100005117892 */ /* 0x000fe4000f8ec03f */
[----:B------:R-:W-:Y:S01]  /*b400*/  UIADD3 UR21, UR18, 0x38680, URZ ;  /* 0x0003868012157890 */ /* 0x000fe2000fffe03f */
[----:B-1----:R-:W5:Y:S04]  /*b410*/  ATOMG.E.EXCH.STRONG.GPU PT, RZ, [R4], R7 ;  /* 0x0000000704ff73a8 */ /* 0x002f6800041ee100 */
[----:B--2---:R1:W5:Y:S02]  /*b420*/  ATOMG.E.EXCH.STRONG.GPU PT, RZ, [R2], R9 ;  /* 0x0000000902ff73a8 */ /* 0x00436400041ee100 */
[----:B-1----:R-:W-:-:S02]  /*b430*/  PRMT R2, R6, 0x7610, R2 ;  /* 0x0000761006027816 */ /* 0x002fc40000000002 */
[----:B------:R-:W-:-:S07]  /*b440*/  PRMT R3, R8, 0x7610, R3 ;  /* 0x0000761008037816 */ /* 0x000fce0000000003 */
.L_x_221:
[----:B------:R-:W-:Y:S01]  /*b450*/  LOP3.LUT P0, RZ, R3, 0xff, RZ, 0xc0, !PT ;  /* 0x000000ff03ff7812 */ /* 0x000fe2000780c0ff */
[----:B-----5:R-:W-:Y:S01]  /*b460*/  VIADD R4, R36, 0x3f ;  /* 0x0000003f24047836 */ /* 0x020fe20000000000 */
[----:B------:R-:W-:Y:S05]  /*b470*/  YIELD ;  /* 0x0000000000007946 */ /* 0x000fea0003800000 */
[----:B------:R-:W-:Y:S01]  /*b480*/  SHF.R.S32.HI R5, RZ, 0x1f, R4 ;  /* 0x0000001fff057819 */ /* 0x000fe20000011404 */
[----:B------:R-:W-:Y:S03]  /*b490*/  BSSY B1, `(.L_x_203) ;  /* 0x0000008000017945 */ /* 0x000fe60003800000 */
[----:B------:R-:W-:-:S02]  /*b4a0*/  LEA.HI R5, R5, R4, RZ, 0x6 ;  /* 0x0000000405057211 */ /* 0x000fc400078f30ff */
[----:B------:R-:W-:Y:S05]  /*b4b0*/  @!P0 BRA `(.L_x_204) ;  /* 0x0000000000148947 */ /* 0x000fea0003800000 */
[----:B------:R-:W-:-:S04]  /*b4c0*/  DEPBAR {5,4,3,2,1,0} ;  /* 0x0000003f0000791a */ /* 0x000fc80000000000 */
[----:B------:R1:W-:Y:S01]  /*b4d0*/  UTMACCTL.IV [UR12] ;  /* 0x000000000c0079b9 */ /* 0x0003e20008000000 */
[----:B------:R-:W-:-:S04]  /*b4e0*/  DEPBAR {5,4,3,2,1,0} ;  /* 0x0000003f0000791a */ /* 0x000fc80000000000 */
[----:B------:R1:W-:Y:S02]  /*b4f0*/  UTMACCTL.IV [UR14] ;  /* 0x000000000e0079b9 */ /* 0x0003e40008000000 */
[----:B-1----:R-:W-:Y:S01]  /*b500*/  NOP ;  /* 0x0000000000007918 */ /* 0x002fe20000000000 */
.L_x_204:
[----:B------:R-:W-:Y:S05]  /*b510*/  BSYNC B1 ;  /* 0x0000000000017941 */ /* 0x000fea0003800000 */
.L_x_203:
[----:B------:R-:W-:Y:S01]  /*b520*/  UMOV UR4, 0xffffffff ;  /* 0xffffffff00047882 */ /* 0x000fe20000000000 */
[----:B------:R-:W-:Y:S02]  /*b530*/  SHF.R.S32.HI R7, RZ, 0x6, R5 ;  /* 0x00000006ff077819 */ /* 0x000fe40000011405 */
[----:B------:R-:W-:Y:S05]  /*b540*/  BRA.DIV UR4, `(.L_x_205) ;  /* 0x0000003e04207947 */ /* 0x000fea000b800000 */
[----:B-----5:R-:W-:-:S13]  /*b550*/  ELECT P6, URZ, PT ;  /* 0x00000000003f782f */ /* 0x020fda00038c0000 */
.L_x_293:
[----:B------:R-:W-:Y:S01]  /*b560*/  ISETP.LT.OR P6, PT, R36, 0x1, !P6 ;  /* 0x000000012400780c */ /* 0x000fe200077c1670 */
[----:B------:R-:W-:-:S12]  /*b570*/  BSSY B1, `(.L_x_206) ;  /* 0x000002f000017945 */ /* 0x000fd80003800000 */
[----:B------:R-:W-:Y:S05]  /*b580*/  @P6 BRA `(.L_x_207) ;  /* 0x0000000000b46947 */ /* 0x000fea0003800000 */
[----:B------:R-:W-:Y:S01]  /*b590*/  LEA R17, R17, UR16, 0x7 ;  /* 0x0000001011117c11 */ /* 0x000fe2000f8e38ff */
[----:B------:R-:W-:Y:S02]  /*b5a0*/  IMAD.SHL.U32 R16, R16, 0x100, RZ ;  /* 0x0000010010107824 */ /* 0x000fe400078e00ff */
[----:B------:R-:W-:Y:S02]  /*b5b0*/  VIADD R9, R7, 0x1 ;  /* 0x0000000107097836 */ /* 0x000fe40000000000 */
[----:B------:R-:W-:Y:S02]  /*b5c0*/  IMAD.MOV.U32 R10, RZ, RZ, RZ ;  /* 0x000000ffff0a7224 */ /* 0x000fe400078e00ff */
[----:B------:R-:W-:Y:S02]  /*b5d0*/  IMAD.MOV.U32 R3, RZ, RZ, R20 ;  /* 0x000000ffff037224 */ /* 0x000fe400078e0014 */
[----:B------:R-:W-:-:S07]  /*b5e0*/  IMAD.MOV.U32 R4, RZ, RZ, R0 ;  /* 0x000000ffff047224 */ /* 0x000fce00078e0000 */
.L_x_210:
[----:B-1----:R-:W-:Y:S01]  /*b5f0*/  LEA R8, R4, UR18, 0x3 ;  /* 0x0000001204087c11 */ /* 0x002fe2000f8e18ff */
[----:B------:R-:W-:Y:S05]  /*b600*/  YIELD ;  /* 0x0000000000007946 */ /* 0x000fea0003800000 */
[----:B------:R-:W-:Y:S02]  /*b610*/  SHF.L.U32 R5, R3, 0x1f, RZ ;  /* 0x0000001f03057819 */ /* 0x000fe400000006ff */
[----:B------:R-:W-:Y:S02]  /*b620*/  LOP3.LUT P1, RZ, R19, 0x7f, RZ, 0xc0, !PT ;  /* 0x0000007f13ff7812 */ /* 0x000fe4000782c0ff */
[----:B------:R-:W1:Y:S11]  /*b630*/  SYNCS.PHASECHK.TRANS64.TRYWAIT P0, [R8+URZ+0x384a0], R5 ;  /* 0x0384a005080075a7 */ /* 0x000e76000800017f */
[----:B------:R-:W2:Y:S01]  /*b640*/  @!P1 LDC R6, c[0x0][0x500] ;  /* 0x00014000ff069b82 */ /* 0x000ea20000000800 */
[----:B-1----:R-:W-:Y:S05]  /*b650*/  @!P0 BRA `(.L_x_208) ;  /* 0x0000003800fc8947 */ /* 0x002fea0003800000 */
.L_x_294:
[----:B------:R-:W-:Y:S01]  /*b660*/  UPRMT UR4, UR19, 0x9910, URZ ;  /* 0x0000991013047896 */ /* 0x000fe2000800003f */
[----:B--2---:R2:W-:Y:S03]  /*b670*/  @!P1 SYNCS.ARRIVE.TRANS64 RZ, [R8+URZ+0x38480], R6 ;  /* 0x0384800608ff99a7 */ /* 0x0045e6000800003f */
[----:B------:R-:W-:-:S06]  /*b680*/  UISETP.NE.AND UP0, UPT, UR4, 0x2, UPT ;  /* 0x000000020400788c */ /* 0x000fcc000bf05270 */
[----:B------:R-:W-:-:S13]  /*b690*/  PLOP3.LUT P0, PT, PT, PT, UP0, 0x80, 0x0 ;  /* 0x000000000000781c */ /* 0x000fda0003f0f008 */
[----:B--2---:R-:W-:Y:S05]  /*b6a0*/  @P0 BRA `(.L_x_209) ;  /* 0x0000000000040947 */ /* 0x004fea0003800000 */
[----:B------:R-:W-:Y:S01]  /*b6b0*/  BPT.TRAP 0x1 ;  /* 0x000000040000795c */ /* 0x000fe20000300000 */
.L_x_209:
[----:B------:R-:W-:Y:S01]  /*b6c0*/  R2UR UR8, R4 ;  /* 0x00000000040872ca */ /* 0x000fe200000e0000 */
[----:B------:R-:W-:Y:S01]  /*b6d0*/  VIADD R9, R9, 0xffffffff ;  /* 0xffffffff09097836 */ /* 0x000fe20000000000 */
[----:B------:R-:W-:Y:S01]  /*b6e0*/  R2UR UR9, R8 ;  /* 0x00000000080972ca */ /* 0x000fe200000e0000 */
[----:B------:R-:W-:Y:S01]  /*b6f0*/  VIADD R4, R4, 0x1 ;  /* 0x0000000104047836 */ /* 0x000fe20000000000 */
[----:B------:R-:W-:Y:S01]  /*b700*/  R2UR UR10, R10 ;  /* 0x000000000a0a72ca */ /* 0x000fe200000e0000 */
[----:B------:R-:W-:Y:S01]  /*b710*/  UMOV UR24, 0x0 ;  /* 0x0000000000187882 */ /* 0x000fe20000000000 */
[----:B------:R-:W-:Y:S01]  /*b720*/  R2UR UR11, R16 ;  /* 0x00000000100b72ca */ /* 0x000fe200000e0000 */
[----:B------:R-:W-:Y:S01]  /*b730*/  UMOV UR25, 0x10000000 ;  /* 0x1000000000197882 */ /* 0x000fe20000000000 */
[----:B------:R-:W-:Y:S01]  /*b740*/  R2UR UR7, R17 ;  /* 0x00000000110772ca */ /* 0x000fe200000e0000 */
[----:B------:R-:W-:Y:S01]  /*b750*/  UMOV UR23, 0x30000 ;  /* 0x0003000000177882 */ /* 0x000fe20000000000 */
[----:B------:R-:W-:Y:S01]  /*b760*/  ISETP.GT.AND P1, PT, R9, 0x1, PT ;  /* 0x000000010900780c */ /* 0x000fe20003f24270 */
[----:B------:R-:W-:Y:S01]  /*b770*/  VIADD R10, R10, 0x40 ;  /* 0x000000400a0a7836 */ /* 0x000fe20000000000 */
[----:B------:R-:W-:Y:S01]  /*b780*/  ISETP.NE.AND P0, PT, R4, 0x4, PT ;  /* 0x000000040400780c */ /* 0x000fe20003f05270 */
[----:B------:R-:W-:-:S02]  /*b790*/  ULEA UR4, UR8, UR17, 0xd ;  /* 0x0000001108047291 */ /* 0x000fc4000f8e683f */
[----:B------:R-:W-:Y:S01]  /*b7a0*/  ULEA UR8, UR8, UR18, 0xf ;  /* 0x0000001208087291 */ /* 0x000fe2000f8e783f */
[----:B------:R-:W-:Y:S01]  /*b7b0*/  SEL R6, RZ, 0x1, P0 ;  /* 0x00000001ff067807 */ /* 0x000fe20000000000 */
[----:B------:R-:W-:Y:S01]  /*b7c0*/  ULEA UR4, UR4, UR18, 0x1 ;  /* 0x0000001204047291 */ /* 0x000fe2000f8e083f */
[----:B------:R-:W-:Y:S01]  /*b7d0*/  SEL R4, R4, RZ, P0 ;  /* 0x000000ff04047207 */ /* 0x000fe20000000000 */
[----:B------:R-:W-:Y:S01]  /*b7e0*/  UIADD3 UR9, UR9, 0x38480, URZ ;  /* 0x0003848009097890 */ /* 0x000fe2000fffe03f */
[----:B------:R-:W-:Y:S01]  /*b7f0*/  LOP3.LUT R3, R3, R6, RZ, 0x3c, !PT ;  /* 0x0000000603037212 */ /* 0x000fe200078e3cff */
[----:B------:R-:W-:Y:S01]  /*b800*/  UIADD3 UR4, UR4, 0x20000, URZ ;  /* 0x0002000004047890 */ /* 0x000fe2000fffe03f */
[----:B------:R-:W-:-:S04]  /*b810*/  UMOV UR6, UR10 ;  /* 0x0000000a00067c82 */ /* 0x000fc80008000000 */
[----:B------:R-:W-:Y:S02]  /*b820*/  UMOV UR5, UR9 ;  /* 0x0000000900057c82 */ /* 0x000fe40008000000 */
[----:B------:R2:W-:Y:S02]  /*b830*/  UTMALDG.2D [UR8], [UR12], desc[UR24] ;  /* 0x000018080c0075b4 */ /* 0x0005e40008009000 */
[----:B------:R2:W-:Y:S02]  /*b840*/  UTMALDG.2D.MULTICAST [UR4], [UR14], UR23, desc[UR24] ;  /* 0x000018040e0073b4 */ /* 0x0005e40008009817 */
[----:B--2---:R-:W-:Y:S05]  /*b850*/  @P1 BRA `(.L_x_210) ;  /* 0xfffffffc00641947 */ /* 0x004fea000383ffff */
.L_x_207:
[----:B------:R-:W-:Y:S05]  /*b860*/  BSYNC B1 ;  /* 0x0000000000017941 */ /* 0x000fea0003800000 */
.L_x_206:
[----:B------:R-:W-:Y:S02]  /*b870*/  IADD3 R0, R7, R0, RZ ;  /* 0x0000000007007210 */ /* 0x000fe40007ffe0ff */
[----:B------:R-:W-:Y:S02]  /*b880*/  LOP3.LUT P0, RZ, R2, 0xff, RZ, 0xc0, !PT ;  /* 0x000000ff02ff7812 */ /* 0x000fe4000780c0ff */
[----:B------:R-:W-:-:S04]  /*b890*/  SHF.R.U32.HI R2, RZ, 0x2, R0 ;  /* 0x00000002ff027819 */ /* 0x000fc80000011600 */
[----:B------:R-:W-:-:S04]  /*b8a0*/  LOP3.LUT R2, R2, 0x1, RZ, 0xc0, !PT ;  /* 0x0000000102027812 */ /* 0x000fc800078ec0ff */
[----:B------:R-:W-:Y:S01]  /*b8b0*/  ISETP.NE.U32.AND P1, PT, R2, 0x1, PT ;  /* 0x000000010200780c */ /* 0x000fe20003f25070 */
[----:B------:R-:W-:Y:S02]  /*b8c0*/  IMAD.U32 R2, RZ, RZ, UR22 ;  /* 0x00000016ff027e24 */ /* 0x000fe4000f8e00ff */
[----:B------:R-:W-:Y:S01]  /*b8d0*/  @P0 SYNCS.ARRIVE.TRANS64.A1T0 RZ, [UR18+0x38508], RZ ;  /* 0x038508ffffff09a7 */ /* 0x000fe20008100012 */
[----:B------:R-:W-:Y:S02]  /*b8e0*/  ISETP.GT.U32.AND P0, PT, R0, 0x3, PT ;  /* 0x000000030000780c */ /* 0x000fe40003f04070 */
[----:B------:R-:W-:Y:S02]  /*b8f0*/  ISETP.NE.AND P2, PT, R2, 0x3, PT ;  /* 0x000000030200780c */ /* 0x000fe40003f45270 */
[C---:B------:R-:W-:Y:S02]  /*b900*/  ISETP.LT.U32.AND P0, PT, R7.reuse, 0x4, P0 ;  /* 0x000000040700780c */ /* 0x040fe40000701070 */
[----:B------:R-:W-:-:S02]  /*b910*/  ISETP.GT.U32.AND P1, PT, R7, 0x3, !P1 ;  /* 0x000000030700780c */ /* 0x000fc40004f24070 */
[----:B------:R-:W-:Y:S02]  /*b920*/  SEL R3, RZ, 0x1, !P0 ;  /* 0x00000001ff037807 */ /* 0x000fe40004000000 */
[----:B------:R-:W-:Y:S02]  /*b930*/  SEL R2, RZ, 0x1, !P1 ;  /* 0x00000001ff027807 */ /* 0x000fe40004800000 */
[----:B------:R-:W-:Y:S02]  /*b940*/  LOP3.LUT R0, R0, 0x3, RZ, 0xc0, !PT ;  /* 0x0000000300007812 */ /* 0x000fe400078ec0ff */
[----:B------:R-:W-:Y:S01]  /*b950*/  LOP3.LUT R20, R2, R20, R3, 0x96, !PT ;  /* 0x0000001402147212 */ /* 0x000fe200078e9603 */
[----:B------:R-:W-:Y:S06]  /*b960*/  @!P2 BRA `(.L_x_211) ;  /* 0x000000000004a947 */ /* 0x000fec0003800000 */
[----:B------:R-:W-:Y:S01]  /*b970*/  BPT.TRAP 0x1 ;  /* 0x000000040000795c */ /* 0x000fe20000300000 */
.L_x_211:
[C---:B------:R-:W-:Y:S01]  /*b980*/  LEA R3, R21.reuse, UR18, 0x3 ;  /* 0x0000001215037c11 */ /* 0x040fe2000f8e18ff */
[----:B------:R-:W-:Y:S01]  /*b990*/  BSSY B1, `(.L_x_212) ;  /* 0x0000005000017945 */ /* 0x000fe20003800000 */
[----:B------:R-:W-:Y:S02]  /*b9a0*/  SHF.L.U32 R2, R22, 0x1f, RZ ;  /* 0x0000001f16027819 */ /* 0x000fe400000006ff */
[----:B------:R-:W-:Y:S02]  /*b9b0*/  LEA R4, R21, UR18, 0x4 ;  /* 0x0000001215047c11 */ /* 0x000fe4000f8e20ff */
[----:B------:R-:W2:Y:S02]  /*b9c0*/  SYNCS.PHASECHK.TRANS64.TRYWAIT P0, [R3+URZ+0x38400], R2 ;  /* 0x03840002030075a7 */ /* 0x000ea4000800017f */
[----:B--2---:R-:W-:Y:S05]  /*b9d0*/  @!P0 BRA `(.L_x_213) ;  /* 0x0000003800308947 */ /* 0x004fea0003800000 */
.L_x_295:
[----:B------:R-:W-:Y:S05]  /*b9e0*/  BSYNC B1 ;  /* 0x0000000000017941 */ /* 0x000fea0003800000 */
.L_x_212:
[----:B-1----:R-:W1:Y:S01]  /*b9f0*/  LDS.128 R4, [R4+0x38510] ;  /* 0x0385100004047984 */ /* 0x002e620000000c00 */
[----:B------:R-:W-:Y:S01]  /*ba00*/  @!PT LDS RZ, [RZ] ;  /* 0x00000000fffff984 */ /* 0x000fe20000000800 */
[----:B------:R-:W-:Y:S01]  /*ba10*/  @!PT LDS RZ, [RZ] ;  /* 0x00000000fffff984 */ /* 0x000fe20000000800 */
[----:B------:R-:W-:Y:S01]  /*ba20*/  @!PT LDS RZ, [RZ] ;  /* 0x00000000fffff984 */ /* 0x000fe20000000800 */
[----:B------:R-:W-:Y:S01]  /*ba30*/  @!PT LDS RZ, [RZ] ;  /* 0x00000000fffff984 */ /* 0x000fe20000000800 */
[----:B------:R3:W-:Y:S06]  /*ba40*/  MEMBAR.ALL.CTA ;  /* 0x0000000000007992 */ /* 0x0007ec0000008000 */
[----:B---3--:R-:W3:Y:S01]  /*ba50*/  FENCE.VIEW.ASYNC.S ;  /* 0x00000000000073c6 */ /* 0x008ee20000000000 */
[----:B-1----:R-:W-:Y:S02]  /*ba60*/  IMAD.MOV.U32 R17, RZ, RZ, R5 ;  /* 0x000000ffff117224 */ /* 0x002fe400078e0005 */
[----:B------:R-:W-:Y:S01]  /*ba70*/  IMAD.MOV.U32 R16, RZ, RZ, R4 ;  /* 0x000000ffff107224 */ /* 0x000fe200078e0004 */
[----:B---3--:R-:W-:Y:S06]  /*ba80*/  @!P2 BRA `(.L_x_214) ;  /* 0x000000000004a947 */ /* 0x008fec0003800000 */
[----:B------:R-:W-:Y:S01]  /*ba90*/  BPT.TRAP 0x1 ;  /* 0x000000040000795c */ /* 0x000fe20000300000 */
.L_x_214:
[----:B------:R-:W1:Y:S01]  /*baa0*/  S2R R5, SR_CgaCtaId ;  /* 0x0000000000057919 */ /* 0x000e620000008800 */
[----:B------:R-:W-:Y:S01]  /*bab0*/  ISETP.NE.AND P0, PT, R7, RZ, PT ;  /* 0x000000ff0700720c */ /* 0x000fe20003f05270 */
[----:B--2---:R-:W-:Y:S01]  /*bac0*/  VIADD R2, R3, 0x38440 ;  /* 0x0003844003027836 */ /* 0x004fe20000000000 */
[CC--:B------:R-:W-:Y:S02]  /*bad0*/  ISETP.NE.AND P1, PT, R6.reuse, R18.reuse, PT ;  /* 0x000000120600720c */ /* 0x0c0fe40003f25270 */
[----:B------:R-:W-:Y:S02]  /*bae0*/  ISETP.EQ.OR P0, PT, R6, R18, !P0 ;  /* 0x000000120600720c */ /* 0x000fe40004702670 */
[----:B-1----:R-:W-:-:S04]  /*baf0*/  PRMT R2, R5, 0x654, R2 ;  /* 0x0000065405027816 */ /* 0x002fc80000000002 */
[----:B------:R1:W-:Y:S07]  /*bb00*/  SYNCS.ARRIVE.TRANS64.RED.A1T0 RZ, [R2+URZ], RZ ;  /* 0x000000ff02ff79a7 */ /* 0x0003ee000810043f */
[----:B------:R-:W-:Y:S05]  /*bb10*/  @P0 BRA `(.L_x_215) ;  /* 0x0000000400a40947 */ /* 0x000fea0003800000 */
[----:B-1----:R-:W1:Y:S02]  /*bb20*/  LDC.64 R2, c[0x0][0x290] ;  /* 0x0000a400ff027b82 */ /* 0x002e640000000a00 */
[----:B-1----:R-:W-:-:S05]  /*bb30*/  IMAD.WIDE R2, R6, 0xc, R2 ;  /* 0x0000000c06027825 */ /* 0x002fca00078e0202 */
[----:B------:R1:W5:Y:S01]  /*bb40*/  LDG.E R36, desc[UR58][R2.64+0x8] ;  /* 0x0000083a02247981 */ /* 0x000362000c1e1900 */
[----:B------:R-:W-:-:S03]  /*bb50*/  UMOV UR4, 0xffffffff ;  /* 0xffffffff00047882 */ /* 0x000fc60000000000 */
[----:B------:R-:W-:Y:S05]  /*bb60*/  BRA.DIV UR4, `(.L_x_216) ;  /* 0x0000003604e07947 */ /* 0x000fea000b800000 */
[----:B------:R-:W-:-:S13]  /*bb70*/  ELECT P6, URZ, PT ;  /* 0x00000000003f782f */ /* 0x000fda00038c0000 */
.L_x_298:
[----:B------:R-:W-:Y:S04]  /*bb80*/  BSSY B1, `(.L_x_217) ;  /* 0x000004f000017945 */ /* 0x000fe80003800000 */
[----:B------:R-:W-:Y:S05]  /*bb90*/  @!P6 BRA `(.L_x_218) ;  /* 0x000000040034e947 */ /* 0x000fea0003800000 */
[C---:B------:R-:W-:Y:S01]  /*bba0*/  IMAD.SHL.U32 R4, R6.reuse, 0x8, RZ ;  /* 0x0000000806047824 */ /* 0x040fe200078e00ff */
[----:B------:R-:W-:Y:S01]  /*bbb0*/  SHF.R.S32.HI R5, RZ, 0x1f, R6 ;  /* 0x0000001fff057819 */ /* 0x000fe20000011406 */
[----:B------:R-:W-:Y:S01]  /*bbc0*/  ULDC.64 UR4, c[0x0][0x510] ;  /* 0x0001440000047ab9 */ /* 0x000fe20000000a00 */
[----:B------:R-:W-:Y:S01]  /*bbd0*/  ULDC.64 UR6, c[0x0][0x520] ;  /* 0x0001480000067ab9 */ /* 0x000fe20000000a00 */
[----:B------:R-:W2:Y:S01]  /*bbe0*/  LDG.E R15, desc[UR58][R2.64] ;  /* 0x0000003a020f7981 */ /* 0x000ea2000c1e1900 */
[----:B------:R-:W-:Y:S02]  /*bbf0*/  SHF.L.U64.HI R5, R6, 0x3, R5 ;  /* 0x0000000306057819 */ /* 0x000fe40000010205 */
[C---:B------:R-:W-:Y:S02]  /*bc00*/  IADD3 R12, P0, R4.reuse, UR4, RZ ;  /* 0x00000004040c7c10 */ /* 0x040fe4000ff1e0ff */
[----:B------:R-:W-:Y:S02]  /*bc10*/  IADD3 R10, P2, R4, UR6, RZ ;  /* 0x00000006040a7c10 */ /* 0x000fe4000ff5e0ff */
[C---:B------:R-:W-:Y:S01]  /*bc20*/  IADD3.X R13, R5.reuse, UR5, RZ, P0, !PT ;  /* 0x00000005050d7c10 */ /* 0x040fe200087fe4ff */
[----:B------:R-:W-:Y:S01]  /*bc30*/  ULDC.64 UR4, c[0x0][0x518] ;  /* 0x0001460000047ab9 */ /* 0x000fe20000000a00 */
[----:B------:R-:W-:-:S04]  /*bc40*/  IADD3.X R11, R5, UR7, RZ, P2, !PT ;  /* 0x00000007050b7c10 */ /* 0x000fc800097fe4ff */
[----:B------:R-:W3:Y:S04]  /*bc50*/  LDG.E.64 R12, desc[UR58][R12.64] ;  /* 0x0000003a0c0c7981 */ /* 0x000ee8000c1e1b00 */
[----:B------:R-:W4:Y:S01]  /*bc60*/  LDG.E.64 R10, desc[UR58][R10.64] ;  /* 0x0000003a0a0a7981 */ /* 0x000f22000c1e1b00 */
[----:B------:R-:W-:-:S04]  /*bc70*/  IADD3 R8, P0, R4, UR4, RZ ;  /* 0x0000000404087c10 */ /* 0x000fc8000ff1e0ff */
[----:B------:R-:W-:Y:S01]  /*bc80*/  IADD3.X R9, R5, UR5, RZ, P0, !PT ;  /* 0x0000000505097c10 */ /* 0x000fe200087fe4ff */
[----:B------:R-:W-:-:S05]  /*bc90*/  ULDC.64 UR4, c[0x0][0x528] ;  /* 0x00014a0000047ab9 */ /* 0x000fca0000000a00 */
[----:B------:R-:W2:Y:S01]  /*bca0*/  LDG.E.64 R8, desc[UR58][R8.64] ;  /* 0x0000003a08087981 */ /* 0x000ea2000c1e1b00 */
[----:B------:R-:W-:-:S04]  /*bcb0*/  IADD3 R4, P0, R4, UR4, RZ ;  /* 0x0000000404047c10 */ /* 0x000fc8000ff1e0ff */
[----:B------:R-:W-:-:S06]  /*bcc0*/  IADD3.X R5, R5, UR5, RZ, P0, !PT ;  /* 0x0000000505057c10 */ /* 0x000fcc00087fe4ff */
[----:B------:R-:W2:Y:S04]  /*bcd0*/  LDG.E.64 R4, desc[UR58][R4.64] ;  /* 0x0000003a04047981 */ /* 0x000ea8000c1e1b00 */
[----:B---3--:R-:W-:Y:S04]  /*bce0*/  STS.64 [UR20], R12 ;  /* 0x0000000cff007988 */ /* 0x008fe80008000a14 */
[----:B----4-:R-:W-:Y:S04]  /*bcf0*/  STS.64 [UR21], R10 ;  /* 0x0000000aff007988 */ /* 0x010fe80008000a15 */
[----:B------:R-:W3:Y:S01]  /*bd00*/  LDS R14, [UR20+0x1c] ;  /* 0x00001c14ff0e7984 */ /* 0x000ee20008000800 */
[----:B--2---:R-:W-:-:S04]  /*bd10*/  SHF.L.U64.HI R24, R8, 0x1, R9 ;  /* 0x0000000108187819 */ /* 0x004fc80000010209 */
[----:B------:R-:W-:-:S04]  /*bd20*/  LOP3.LUT R24, R24, 0x1fffffff, RZ, 0xc0, !PT ;  /* 0x1fffffff18187812 */ /* 0x000fc800078ec0ff */
[----:B------:R-:W-:-:S04]  /*bd30*/  SHF.R.U32.HI R9, RZ, 0x4, R24 ;  /* 0x00000004ff097819 */ /* 0x000fc80000011618 */
[----:B---3--:R-:W-:Y:S02]  /*bd40*/  LOP3.LUT R9, R14, 0xf, R9, 0xb8, !PT ;  /* 0x0000000f0e097812 */ /* 0x008fe400078eb809 */
[----:B------:R1:W2:Y:S04]  /*bd50*/  LDG.E R14, desc[UR58][R2.64+0x4] ;  /* 0x0000043a020e7981 */ /* 0x0002a8000c1e1900 */
[----:B------:R-:W-:Y:S04]  /*bd60*/  STS [UR20+0x1c], R9 ;  /* 0x00001c09ff007988 */ /* 0x000fe80008000814 */
[----:B------:R-:W3:Y:S02]  /*bd70*/  LDS R18, [UR20+0x1c] ;  /* 0x00001c14ff127984 */ /* 0x000ee40008000800 */
[----:B---3--:R-:W-:-:S05]  /*bd80*/  LOP3.LUT R18, R18, 0xf0, RZ, 0xb8, !PT ;  /* 0x000000f012127812 */ /* 0x008fca00078eb8ff */
[----:B------:R-:W-:Y:S04]  /*bd90*/  STS [UR20+0x1c], R18 ;  /* 0x00001c12ff007988 */ /* 0x000fe80008000814 */
[----:B------:R-:W3:Y:S01]  /*bda0*/  LDS R13, [UR20+0x1c] ;  /* 0x00001c14ff0d7984 */ /* 0x000ee20008000800 */
[----:B------:R-:W-:-:S05]  /*bdb0*/  IMAD.U32 R12, RZ, RZ, UR20 ;  /* 0x00000014ff0c7e24 */ /* 0x000fca000f8e00ff */
[----:B------:R-:W-:Y:S02]  /*bdc0*/  SHF.R.U64 R12, R12, 0x4, RZ ;  /* 0x000000040c0c7819 */ /* 0x000fe400000012ff */
[----:B---3--:R-:W-:-:S05]  /*bdd0*/  LOP3.LUT R13, R13, 0xf00, RZ, 0xb8, !PT ;  /* 0x00000f000d0d7812 */ /* 0x008fca00078eb8ff */
[----:B------:R-:W-:Y:S04]  /*bde0*/  STS.64 [UR20+0x18], R12 ;  /* 0x0000180cff007988 */ /* 0x000fe80008000a14 */
[----:B------:R-:W1:Y:S01]  /*bdf0*/  LDS R25, [UR20+0x1c] ;  /* 0x00001c14ff197984 */ /* 0x000e620008000800 */
[----:B------:R-:W-:Y:S01]  /*be00*/  IMAD.SHL.U32 R23, R8, 0x2, RZ ;  /* 0x0000000208177824 */ /* 0x000fe200078e00ff */
[----:B------:R-:W-:-:S04]  /*be10*/  CS2R R10, SRZ ;  /* 0x00000000000a7805 */ /* 0x000fc8000001ff00 */
[----:B------:R-:W-:Y:S01]  /*be20*/  LOP3.LUT R23, R23, 0xfffffffe, RZ, 0xc0, !PT ;  /* 0xfffffffe17177812 */ /* 0x000fe200078ec0ff */
[----:B-----5:R-:W-:Y:S02]  /*be30*/  VIADD R8, R36, 0xffffffff ;  /* 0xffffffff24087836 */ /* 0x020fe40000000000 */
[----:B------:R-:W-:Y:S01]  /*be40*/  VIADD R9, R15, 0xffffffff ;  /* 0xffffffff0f097836 */ /* 0x000fe20000000000 */
[----:B------:R-:W-:Y:S01]  /*be50*/  SHF.R.U64 R23, R23, 0x4, R24 ;  /* 0x0000000417177819 */ /* 0x000fe20000001218 */
[----:B------:R-:W-:Y:S04]  /*be60*/  STS [UR20+0x10], R12 ;  /* 0x0000100cff007988 */ /* 0x000fe80008000814 */
[----:B------:R-:W-:Y:S04]  /*be70*/  STS [UR20+0x14], R12 ;  /* 0x0000140cff007988 */ /* 0x000fe80008000814 */
[----:B------:R-:W-:Y:S04]  /*be80*/  STS.128 [UR20+0x20], R8 ;  /* 0x00002008ff007988 */ /* 0x000fe80008000c14 */
[----:B------:R-:W-:Y:S04]  /*be90*/  STS [UR20+0xc], R23 ;  /* 0x00000c17ff007988 */ /* 0x000fe80008000814 */
[----:B------:R-:W-:Y:S01]  /*bea0*/  STS [UR20+0x30], RZ ;  /* 0x000030ffff007988 */ /* 0x000fe20008000814 */
[----:B-1----:R-:W-:-:S05]  /*beb0*/  LOP3.LUT R2, R25, 0xf000, RZ, 0xb8, !PT ;  /* 0x0000f00019027812 */ /* 0x002fca00078eb8ff */
[----:B------:R-:W-:Y:S04]  /*bec0*/  STS [UR20+0x1c], R2 ;  /* 0x00001c02ff007988 */ /* 0x000fe80008000814 */
[----:B------:R-:W1:Y:S01]  /*bed0*/  LDS R3, [UR21+0x1c] ;  /* 0x00001c15ff037984 */ /* 0x000e620008000800 */
[----:B------:R-:W-:-:S04]  /*bee0*/  SHF.L.U64.HI R24, R4, 0x1, R5 ;  /* 0x0000000104187819 */ /* 0x000fc80000010205 */
[----:B------:R-:W-:-:S04]  /*bef0*/  LOP3.LUT R24, R24, 0x1fffffff, RZ, 0xc0, !PT ;  /* 0x1fffffff18187812 */ /* 0x000fc800078ec0ff */
[----:B------:R-:W-:-:S04]  /*bf00*/  SHF.R.U32.HI R18, RZ, 0x4, R24 ;  /* 0x00000004ff127819 */ /* 0x000fc80000011618 */
[----:B-1----:R-:W-:-:S05]  /*bf10*/  LOP3.LUT R5, R3, 0xf, R18, 0xb8, !PT ;  /* 0x0000000f03057812 */ /* 0x002fca00078eb812 */
[----:B------:R-:W-:Y:S04]  /*bf20*/  STS [UR21+0x1c], R5 ;  /* 0x00001c05ff007988 */ /* 0x000fe80008000815 */
[----:B------:R-:W1:Y:S02]  /*bf30*/  LDS R3, [UR21+0x1c] ;  /* 0x00001c15ff037984 */ /* 0x000e640008000800 */
[----:B-1----:R-:W-:-:S05]  /*bf40*/  LOP3.LUT R9, R3, 0xf0, RZ, 0xb8, !PT ;  /* 0x000000f003097812 */ /* 0x002fca00078eb8ff */
[----:B------:R-:W-:Y:S04]  /*bf50*/  STS [UR21+0x1c], R9 ;  /* 0x00001c09ff007988 */ /* 0x000fe80008000815 */
[----:B------:R-:W1:Y:S01]  /*bf60*/  LDS R3, [UR21+0x1c] ;  /* 0x00001c15ff037984 */ /* 0x000e620008000800 */
[----:B------:R-:W-:-:S05]  /*bf70*/  IMAD.U32 R2, RZ, RZ, UR21 ;  /* 0x00000015ff027e24 */ /* 0x000fca000f8e00ff */
[----:B------:R-:W-:Y:S02]  /*bf80*/  SHF.R.U64 R2, R2, 0x4, RZ ;  /* 0x0000000402027819 */ /* 0x000fe400000012ff */
[----:B-1----:R-:W-:-:S05]  /*bf90*/  LOP3.LUT R3, R3, 0xf00, RZ, 0xb8, !PT ;  /* 0x00000f0003037812 */ /* 0x002fca00078eb8ff */
[----:B------:R-:W-:Y:S04]  /*bfa0*/  STS.64 [UR21+0x18], R2 ;  /* 0x00001802ff007988 */ /* 0x000fe80008000a15 */
[----:B------:R-:W1:Y:S01]  /*bfb0*/  LDS R12, [UR21+0x1c] ;  /* 0x00001c15ff0c7984 */ /* 0x000e620008000800 */
[----:B------:R-:W-:-:S05]  /*bfc0*/  IMAD.SHL.U32 R4, R4, 0x2, RZ ;  /* 0x0000000204047824 */ /* 0x000fca00078e00ff */
[----:B------:R-:W-:Y:S01]  /*bfd0*/  LOP3.LUT R5, R4, 0xfffffffe, RZ, 0xc0, !PT ;  /* 0xfffffffe04057812 */ /* 0x000fe200078ec0ff */
[----:B--2---:R-:W-:-:S03]  /*bfe0*/  VIADD R9, R14, 0xffffffff ;  /* 0xffffffff0e097836 */ /* 0x004fc60000000000 */
[----:B------:R-:W-:Y:S01]  /*bff0*/  SHF.R.U64 R5, R5, 0x4, R24 ;  /* 0x0000000405057819 */ /* 0x000fe20000001218 */
[----:B------:R2:W-:Y:S04]  /*c000*/  STS [UR21+0x10], R2 ;  /* 0x00001002ff007988 */ /* 0x0005e80008000815 */
[----:B------:R2:W-:Y:S04]  /*c010*/  STS.128 [UR21+0x20], R8 ;  /* 0x00002008ff007988 */ /* 0x0005e80008000c15 */
[----:B------:R2:W-:Y:S04]  /*c020*/  STS [UR21+0xc], R5 ;  /* 0x00000c05ff007988 */ /* 0x0005e80008000815 */
[----:B------:R2:W-:Y:S04]  /*c030*/  STS [UR21+0x14], R2 ;  /* 0x00001402ff007988 */ /* 0x0005e80008000815 */
[----:B------:R-:W-:Y:S01]  /*c040*/  STS [UR21+0x30], RZ ;  /* 0x000030ffff007988 */ /* 0x000fe20008000815 */
[----:B-1----:R-:W-:-:S05]  /*c050*/  LOP3.LUT R4, R12, 0xf000, RZ, 0xb8, !PT ;  /* 0x0000f0000c047812 */ /* 0x002fca00078eb8ff */
[----:B------:R2:W-:Y:S02]  /*c060*/  STS [UR21+0x1c], R4 ;  /* 0x00001c04ff007988 */ /* 0x0005e40008000815 */
.L_x_218:
[----:B------:R-:W-:Y:S05]  /*c070*/  BSYNC B1 ;  /* 0x0000000000017941 */ /* 0x000fea0003800000 */
.L_x_217:
[----:B------:R-:W-:-:S03]  /*c080*/  UMOV UR4, 0xffffffff ;  /* 0xffffffff00047882 */ /* 0x000fc60000000000 */
[----:B------:R-:W-:Y:S05]  /*c090*/  BRA.DIV UR4, `(.L_x_219) ;  /* 0x0000003204b47947 */ /* 0x000fea000b800000 */
[----:B------:R-:W-:Y:S01]  /*c0a0*/  ELECT P6, URZ, PT ;  /* 0x00000000003f782f */ /* 0x000fe200038c0000 */
[----:B------:R-:W-:-:S12]  /*c0b0*/  NOP ;  /* 0x0000000000007918 */ /* 0x000fd80000000000 */
.L_x_302:
[----:B-12---:R-:W1:Y:S02]  /*c0c0*/  S2R R2, SR_LANEID ;  /* 0x0000000000027919 */ /* 0x006e640000000000 */
[----:B-1----:R-:W-:-:S04]  /*c0d0*/  SHF.L.U32 R8, R2, 0x2, RZ ;  /* 0x0000000202087819 */ /* 0x002fc800000006ff */
[C---:B------:R-:W-:Y:S01]  /*c0e0*/  IADD3 R4, P0, R8.reuse, UR12, RZ ;  /* 0x0000000c08047c10 */ /* 0x040fe2000ff1e0ff */
[----:B------:R1:W2:Y:S01]  /*c0f0*/  LDS R9, [R8+UR20] ;  /* 0x0000001408097984 */ /* 0x0002a20008000800 */
[----:B------:R-:W-:-:S03]  /*c100*/  IADD3 R2, P2, R8, UR14, RZ ;  /* 0x0000000e08027c10 */ /* 0x000fc6000ff5e0ff */
[----:B------:R1:W3:Y:S01]  /*c110*/  LDS R11, [R8+UR20+0x80] ;  /* 0x00008014080b7984 */ /* 0x0002e20008000800 */
[----:B------:R-:W-:Y:S09]  /*c120*/  @!P6 BRA `(.L_x_220) ;  /* 0x000000000008e947 */ /* 0x000ff20003800000 */
[----:B------:R0:W-:Y:S01]  /*c130*/  UTMACMDFLUSH ;  /* 0x00000000000079b7 */ /* 0x0001e20000000000 */
[----:B------:R-:W-:-:S04]  /*c140*/  DEPBAR.LE SB0, 0x0 ;  /* 0x000080000000791a */ /* 0x000fc80000000000 */
.L_x_220:
[----:B------:R-:W-:Y:S01]  /*c150*/  IMAD.X R5, RZ, RZ, UR13, P0 ;  /* 0x0000000dff057e24 */ /* 0x000fe200080e06ff */
[----:B------:R-:W-:Y:S05]  /*c160*/  WARPSYNC.ALL ;  /* 0x0000000000007948 */ /* 0x000fea0003800000 */
[----:B------:R-:W-:Y:S01]  /*c170*/  IMAD.X R3, RZ, RZ, UR15, P2 ;  /* 0x0000000fff037e24 */ /* 0x000fe200090e06ff */
[----:B--2---:R2:W5:Y:S04]  /*c180*/  ATOMG.E.EXCH.STRONG.GPU PT, RZ, [R4], R9 ;  /* 0x0000000904ff73a8 */ /* 0x00456800041ee100 */
[----:B---3--:R2:W5:Y:S01]  /*c190*/  ATOMG.E.EXCH.STRONG.GPU PT, RZ, [R2], R11 ;  /* 0x0000000b02ff73a8 */ /* 0x00856200041ee100 */
[----:B------:R-:W-:-:S07]  /*c1a0*/  IMAD.MOV.U32 R18, RZ, RZ, R6 ;  /* 0x000000ffff127224 */ /* 0x000fce00078e0006 */
.L_x_215:
[----:B------:R-:W-:Y:S01]  /*c1b0*/  ISETP.NE.AND P2, PT, R7, RZ, PT ;  /* 0x000000ff0700720c */ /* 0x000fe20003f45270 */
[----:B------:R-:W-:Y:S01]  /*c1c0*/  VIADD R21, R21, 0x1 ;  /* 0x0000000115157836 */ /* 0x000fe20000000000 */
[----:B--2---:R-:W-:Y:S02]  /*c1d0*/  SEL R3, RZ, 0x1, !P1 ;  /* 0x00000001ff037807 */ /* 0x004fe40004800000 */
[----:B-1----:R-:W-:Y:S02]  /*c1e0*/  PRMT R2, RZ, 0x7610, R2 ;  /* 0x00007610ff027816 */ /* 0x002fe40000000002 */
[----:B------:R-:W-:-:S04]  /*c1f0*/  ISETP.NE.AND P0, PT, R21, 0x8, PT ;  /* 0x000000081500780c */ /* 0x000fc80003f05270 */
[----:B------:R-:W-:Y:S02]  /*c200*/  SEL R5, RZ, 0x1, P0 ;  /* 0x00000001ff057807 */ /* 0x000fe40000000000 */
[----:B------:R-:W-:Y:S02]  /*c210*/  SEL R21, R21, RZ, P0 ;  /* 0x000000ff15157207 */ /* 0x000fe40000000000 */
[----:B------:R-:W-:Y:S01]  /*c220*/  LOP3.LUT R22, R22, R5, RZ, 0x3c, !PT ;  /* 0x0000000516167212 */ /* 0x000fe200078e3cff */
[----:B------:R-:W-:Y:S06]  /*c230*/  @P2 BRA `(.L_x_221) ;  /* 0xfffffff000842947 */ /* 0x000fec000383ffff */
[----:B------:R-:W-:Y:S05]  /*c240*/  BSYNC B0 ;  /* 0x0000000000007941 */ /* 0x000fea0003800000 */
.L_x_202:
[----:B------:R-:W-:-:S03]  /*c250*/  UMOV UR4, 0xffffffff ;  /* 0xffffffff00047882 */ /* 0x000fc60000000000 */
[----:B------:R-:W-:Y:S05]  /*c260*/  BRA.DIV UR4, `(.L_x_222) ;  /* 0x0000003204707947 */ /* 0x000fea000b800000 */
[----:B-----5:R-:W-:-:S13]  /*c270*/  ELECT P6, URZ, PT ;  /* 0x00000000003f782f */ /* 0x020fda00038c0000 */
.L_x_305:
[----:B------:R-:W-:Y:S04]  /*c280*/  BSSY B0, `(.L_x_223) ;  /* 0x000002a000007945 */ /* 0x000fe80003800000 */
[----:B------:R-:W-:Y:S05]  /*c290*/  @!P6 BRA `(.L_x_224) ;  /* 0x0000000000a0e947 */ /* 0x000fea0003800000 */
[----:B------:R-:W-:-:S04]  /*c2a0*/  ULOP3.LUT UR4, UR53, 0x2, URZ, 0xfc, !UPT ;  /* 0x0000000235047892 */ /* 0x000fc8000f8efc3f */
[----:B------:R-:W-:-:S06]  /*c2b0*/  UISETP.NE.AND UP0, UPT, UR4, 0x3, UPT ;  /* 0x000000030400788c */ /* 0x000fcc000bf05270 */
[----:B------:R-:W-:-:S13]  /*c2c0*/  PLOP3.LUT P0, PT, PT, PT, UP0, 0x80, 0x0 ;  /* 0x000000000000781c */ /* 0x000fda0003f0f008 */
[----:B------:R-:W-:Y:S05]  /*c2d0*/  @!P0 BRA `(.L_x_225) ;  /* 0x0000000000048947 */ /* 0x000fea0003800000 */
[----:B------:R-:W-:Y:S01]  /*c2e0*/  BPT.TRAP 0x1 ;  /* 0x000000040000795c */ /* 0x000fe20000300000 */
.L_x_225:
[----:B------:R-:W-:Y:S01]  /*c2f0*/  IMAD.U32 R3, RZ, RZ, UR18 ;  /* 0x00000012ff037e24 */ /* 0x000fe2000f8e00ff */
[----:B------:R-:W-:-:S03]  /*c300*/  SHF.L.U32 R2, R20, 0x1f, RZ ;  /* 0x0000001f14027819 */ /* 0x000fc600000006ff */
[----:B------:R-:W-:-:S04]  /*c310*/  VIADD R3, R3, 0x384a0 ;  /* 0x000384a003037836 */ /* 0x000fc80000000000 */
[C---:B------:R-:W-:Y:S02]  /*c320*/  IMAD R7, R0.reuse, 0x8, R3 ;  /* 0x0000000800077824 */ /* 0x040fe400078e0203 */
[----:B------:R-:W-:Y:S02]  /*c330*/  VIADD R0, R0, 0x1 ;  /* 0x0000000100007836 */ /* 0x000fe40000000000 */
[----:B------:R-:W1:Y:S03]  /*c340*/  SYNCS.PHASECHK.TRANS64.TRYWAIT P0, [R7+URZ], R2 ;  /* 0x00000002070075a7 */ /* 0x000e66000800017f */
[----:B------:R-:W-:-:S04]  /*c350*/  ISETP.NE.AND P1, PT, R0, 0x4, PT ;  /* 0x000000040000780c */ /* 0x000fc80003f25270 */
[----:B------:R-:W-:Y:S02]  /*c360*/  SEL R5, RZ, 0x1, P1 ;  /* 0x00000001ff057807 */ /* 0x000fe40000800000 */
[----:B------:R-:W-:Y:S02]  /*c370*/  SEL R0, R0, RZ, P1 ;  /* 0x000000ff00007207 */ /* 0x000fe40000800000 */
[----:B------:R-:W-:-:S03]  /*c380*/  LOP3.LUT R5, R20, R5, RZ, 0x3c, !PT ;  /* 0x0000000514057212 */ /* 0x000fc600078e3cff */
[----:B------:R-:W-:Y:S01]  /*c390*/  IMAD R9, R0, 0x8, R3 ;  /* 0x0000000800097824 */ /* 0x000fe200078e0203 */
[----:B------:R-:W-:Y:S01]  /*c3a0*/  SHF.L.U32 R4, R5, 0x1f, RZ ;  /* 0x0000001f05047819 */ /* 0x000fe200000006ff */
[----:B-1----:R-:W-:Y:S06]  /*c3b0*/  @!P0 BRA `(.L_x_226) ;  /* 0x00000030003c8947 */ /* 0x002fec0003800000 */
.L_x_306:
[----:B------:R-:W2:Y:S01]  /*c3c0*/  SYNCS.PHASECHK.TRANS64.TRYWAIT P0, [R9+URZ], R4 ;  /* 0x00000004090075a7 */ /* 0x000ea2000800017f */
[----:B------:R-:W-:-:S05]  /*c3d0*/  VIADD R0, R0, 0x1 ;  /* 0x0000000100007836 */ /* 0x000fca0000000000 */
[----:B------:R-:W-:-:S04]  /*c3e0*/  ISETP.NE.AND P1, PT, R0, 0x4, PT ;  /* 0x000000040000780c */ /* 0x000fc80003f25270 */
[----:B-1----:R-:W-:Y:S02]  /*c3f0*/  SEL R2, RZ, 0x1, P1 ;  /* 0x00000001ff027807 */ /* 0x002fe40000800000 */
[----:B------:R-:W-:Y:S02]  /*c400*/  SEL R0, R0, RZ, P1 ;  /* 0x000000ff00007207 */ /* 0x000fe40000800000 */
[----:B------:R-:W-:-:S03]  /*c410*/  LOP3.LUT R7, R5, R2, RZ, 0x3c, !PT ;  /* 0x0000000205077212 */ /* 0x000fc600078e3cff */
[----:B------:R-:W-:Y:S01]  /*c420*/  IMAD R6, R0, 0x8, R3 ;  /* 0x0000000800067824 */ /* 0x000fe200078e0203 */
[----:B------:R-:W-:Y:S01]  /*c430*/  SHF.L.U32 R5, R7, 0x1f, RZ ;  /* 0x0000001f07057819 */ /* 0x000fe200000006ff */
[----:B--2---:R-:W-:Y:S06]  /*c440*/  @!P0 BRA `(.L_x_227) ;  /* 0x00000030002c8947 */ /* 0x004fec0003800000 */
.L_x_307:
[----:B------:R-:W2:Y:S01]  /*c450*/  SYNCS.PHASECHK.TRANS64.TRYWAIT P0, [R6+URZ], R5 ;  /* 0x00000005060075a7 */ /* 0x000ea2000800017f */
[----:B------:R-:W-:-:S05]  /*c460*/  VIADD R0, R0, 0x1 ;  /* 0x0000000100007836 */ /* 0x000fca0000000000 */
[----:B------:R-:W-:-:S04]  /*c470*/  ISETP.NE.AND P1, PT, R0, 0x4, PT ;  /* 0x000000040000780c */ /* 0x000fc80003f25270 */
[----:B------:R-:W-:Y:S02]  /*c480*/  SEL R2, RZ, 0x1, P1 ;  /* 0x00000001ff027807 */ /* 0x000fe40000800000 */
[----:B------:R-:W-:Y:S02]  /*c490*/  SEL R0, R0, RZ, P1 ;  /* 0x000000ff00007207 */ /* 0x000fe40000800000 */
[----:B------:R-:W-:Y:S01]  /*c4a0*/  LOP3.LUT R2, R7, R2, RZ, 0x3c, !PT ;  /* 0x0000000207027212 */ /* 0x000fe200078e3cff */
[----:B--2---:R-:W-:Y:S06]  /*c4b0*/  @!P0 BRA `(.L_x_228) ;  /* 0x0000003000248947 */ /* 0x004fec0003800000 */
.L_x_308:
[----:B------:R-:W-:Y:S02]  /*c4c0*/  LEA R3, R0, R3, 0x3 ;  /* 0x0000000300037211 */ /* 0x000fe400078e18ff */
[----:B------:R-:W-:-:S07]  /*c4d0*/  SHF.L.U32 R0, R2, 0x1f, RZ ;  /* 0x0000001f02007819 */ /* 0x000fce00000006ff */
.L_x_229:
[----:B---3--:R3:W4:Y:S02]  /*c4e0*/  SYNCS.PHASECHK.TRANS64.TRYWAIT P0, [R3+URZ], R0 ;  /* 0x00000000030075a7 */ /* 0x008724000800017f */
[----:B----4-:R-:W-:Y:S05]  /*c4f0*/  @!P0 NANOSLEEP.SYNCS 0x989680 ;  /* 0x009896800000895d */ /* 0x010fea0003900000 */
[----:B------:R-:W4:Y:S02]  /*c500*/  @!P0 SYNCS.PHASECHK.TRANS64 P0, [R3+URZ], R0 ;  /* 0x00000000030085a7 */ /* 0x000f24000800007f */
[----:B----4-:R-:W-:Y:S05]  /*c510*/  @!P0 BRA `(.L_x_229) ;  /* 0xfffffffc00f08947 */ /* 0x010fea000383ffff */
.L_x_224:
[----:B------:R-:W-:Y:S05]  /*c520*/  BSYNC B0 ;  /* 0x0000000000007941 */ /* 0x000fea0003800000 */
.L_x_223:
[----:B------:R-:W-:Y:S05]  /*c530*/  EXIT ;  /* 0x000000000000794d */ /* 0x000fea0003800000 */
.L_x_115:
[----:B------:R-:W-:Y:S01]  /*c540*/  PLOP3.LUT P1, PT, PT, PT, UP3, 0x80, 0x0 ;  /* 0x000000000000781c */ /* 0x000fe20003f2f038 */
[----:B------:R-:W-:Y:S01]  /*c550*/  ULDC UR19, c[0x0][0x14] ;  /* 0x0000050000137ab9 */ /* 0x000fe20000000800 */
[----:B------:R-:W-:Y:S01]  /*c560*/  ULDC UR20, c[0x0][0x10] ;  /* 0x0000040000147ab9 */ /* 0x000fe20000000800 */
[----:B------:R-:W-:Y:S01]  /*c570*/  ULDC.64 UR12, c[0x0][0x8c8] ;  /* 0x00023200000c7ab9 */ /* 0x000fe20000000a00 */
[----:B------:R-:W-:Y:S01]  /*c580*/  P2R R0, PR, RZ, 0x2 ;  /* 0x00000002ff007803 */ /* 0x000fe20000000000 */
[----:B------:R-:W-:Y:S01]  /*c590*/  UIMAD.WIDE.U32 UR20, UR41, UR20, URZ ;  /* 0x00000014291472a5 */ /* 0x000fe2000f8e003f */
[----:B------:R-:W-:Y:S01]  /*c5a0*/  IMAD.MOV.U32 R16, RZ, RZ, RZ ;  /* 0x000000ffff107224 */ /* 0x000fe200078e00ff */
[----:B------:R-:W-:Y:S01]  /*c5b0*/  ULDC.64 UR14, c[0x0][0x8e0] ;  /* 0x00023800000e7ab9 */ /* 0x000fe20000000a00 */
[----:B------:R-:W-:Y:S01]  /*c5c0*/  ULDC UR24, c[0x0][0x904] ;  /* 0x0002410000187ab9 */ /* 0x000fe20000000800 */
[----:B------:R-:W-:Y:S01]  /*c5d0*/  UMOV UR22, 0xffffffff ;  /* 0xffffffff00167882 */ /* 0x000fe20000000000 */
[----:B------:R-:W-:-:S02]  /*c5e0*/  UIADD3 UR11, UP1, UR12, -0x1, URZ ;  /* 0xffffffff0c0b7890 */ /* 0x000fc4000ff3e03f */
[----:B------:R-:W-:Y:S01]  /*c5f0*/  UIADD3 UR12, UP2, UR14, -0x1, URZ ;  /* 0xffffffff0e0c7890 */ /* 0x000fe2000ff5e03f */
[----:B------:R-:W1:Y:S01]  /*c600*/  @P1 S2R R0, SR_CTAID.Y ;  /* 0x0000000000001919 */ /* 0x000e620000002600 */
[----:B------:R-:W-:Y:S02]  /*c610*/  USHF.L.U32 UR25, UR22, UR24, URZ ;  /* 0x0000001816197299 */ /* 0x000fe4000800063f */
[----:B------:R-:W-:Y:S02]  /*c620*/  UIMAD.WIDE.U32 UR22, UR20, UR19, URZ ;  /* 0x00000013141672a5 */ /* 0x000fe4000f8e003f */
[----:B------:R-:W-:Y:S01]  /*c630*/  UIMAD UR21, UR21, UR19, URZ ;  /* 0x00000013151572a4 */ /* 0x000fe2000f8e023f */
[----:B------:R-:W-:Y:S01]  /*c640*/  ULDC UR18, c[0x0][0x8a8] ;  /* 0x00022a0000127ab9 */ /* 0x000fe20000000800 */
[----:B------:R-:W-:Y:S01]  /*c650*/  UMOV UR26, 0x1 ;  /* 0x00000001001a7882 */ /* 0x000fe20000000000 */
[----:B------:R-:W-:Y:S02]  /*c660*/  UIADD3.X UR14, UR15, -0x1, URZ, UP2, !UPT ;  /* 0xffffffff0f0e7890 */ /* 0x000fe400097fe43f */
[----:B------:R-:W-:-:S02]  /*c670*/  UIADD3.X UR13, UR13, -0x1, URZ, UP1, !UPT ;  /* 0xffffffff0d0d7890 */ /* 0x000fc40008ffe43f */
[----:B------:R-:W-:Y:S02]  /*c680*/  ULOP3.LUT UR15, UR54, 0x2, URZ, 0xfc, !UPT ;  /* 0x00000002360f7892 */ /* 0x000fe4000f8efc3f */
[----:B------:R-:W-:Y:S02]  /*c690*/  UIADD3 UR16, UR8, -0x1, URZ ;  /* 0xffffffff08107890 */ /* 0x000fe4000fffe03f */
[----:B------:R-:W-:Y:S02]  /*c6a0*/  UIADD3 UR17, UR7, -0x1, URZ ;  /* 0xffffffff07117890 */ /* 0x000fe4000fffe03f */
[----:B------:R-:W-:Y:S02]  /*c6b0*/  UIADD3 UR18, UR18, -0x1, URZ ;  /* 0xffffffff12127890 */ /* 0x000fe4000fffe03f */
[----:B------:R-:W-:Y:S02]  /*c6c0*/  USHF.L.U32 UR19, UR26, UR24, URZ ;  /* 0x000000181a137299 */ /* 0x000fe4000800063f */
[----:B------:R-:W-:-:S02]  /*c6d0*/  ULOP3.LUT UR20, URZ, UR25, URZ, 0x33, !UPT ;  /* 0x000000193f147292 */ /* 0x000fc4000f8e333f */
[----:B------:R-:W-:Y:S01]  /*c6e0*/  UIADD3 UR21, UR23, UR21, URZ ;  /* 0x0000001517157290 */ /* 0x000fe2000fffe03f */
[----:B-1----:R-:W-:Y:S01]  /*c6f0*/  @P1 R2UR UR40, R0 ;  /* 0x00000000002812ca */ /* 0x002fe200000e0000 */
[----:B------:R-:W-:-:S14]  /*c700*/  IMAD.MOV.U32 R0, RZ, RZ, 0x1 ;  /* 0x00000001ff007424 */ /* 0x000fdc00078e00ff */
.L_x_250:
[----:B------:R-:W1:Y:S01]  /*c710*/  LDC.64 R2, c[0x0][0x8f8] ;  /* 0x00023e00ff027b82 */ /* 0x000e620000000a00 */
[----:B------:R-:W-:Y:S01]  /*c720*/  UIADD3 UR10, UP1, UR10, UR22, URZ ;  /* 0x000000160a0a7290 */ /* 0x000fe2000ff3e03f */
[----:B------:R-:W-:Y:S01]  /*c730*/  ISETP.NE.AND P2, PT, R21, RZ, PT ;  /* 0x000000ff1500720c */ /* 0x000fe20003f45270 */
[----:B------:R-:W-:Y:S01]  /*c740*/  UMOV UR24, 0xffffffff ;  /* 0xffffffff00187882 */ /* 0x000fe20000000000 */
[----:B------:R-:W-:Y:S01]  /*c750*/  UMOV UR25, 0xffffffff ;  /* 0xffffffff00197882 */ /* 0x000fe20000000000 */
[----:B------:R-:W-:Y:S01]  /*c760*/  UIADD3.X UR9, UR9, UR21, URZ, UP1, !UPT ;  /* 0x0000001509097290 */ /* 0x000fe20008ffe43f */
[----:B------:R-:W-:Y:S01]  /*c770*/  IMAD.MOV.U32 R15, RZ, RZ, RZ ;  /* 0x000000ffff0f7224 */ /* 0x000fe200078e00ff */
[----:B------:R-:W-:Y:S01]  /*c780*/  UMOV UR26, 0xffffffff ;  /* 0xffffffff001a7882 */ /* 0x000fe20000000000 */
[----:B-1----:R-:W-:-:S03]  /*c790*/  ISETP.LE.U32.AND P1, PT, R2, UR10, PT ;  /* 0x0000000a02007c0c */ /* 0x002fc6000bf23070 */
[----:B------:R-:W-:-:S05]  /*c7a0*/  IMAD.U32 R2, RZ, RZ, UR9 ;  /* 0x00000009ff027e24 */ /* 0x000fca000f8e00ff */
[----:B------:R-:W-:-:S13]  /*c7b0*/  ISETP.GE.U32.AND.EX P1, PT, R2, R3, PT, P1 ;  /* 0x000000030200720c */ /* 0x000fda0003f26110 */
[----:B---345:R-:W-:Y:S05]  /*c7c0*/  @P2 BRA P1, `(.L_x_230) ;  /* 0x0000001800402947 */ /* 0x038fea0000800000 */
[----:B------:R-:W-:-:S04]  /*c7d0*/  IADD3 R2, P2, R6, UR5, RZ ;  /* 0x0000000506027c10 */ /* 0x000fc8000ff5e0ff */
[----:B------:R-:W-:Y:S02]  /*c7e0*/  ISETP.GT.U32.AND P1, PT, R2, UR10, PT ;  /* 0x0000000a02007c0c */ /* 0x000fe4000bf24070 */
[----:B------:R-:W-:-:S04]  /*c7f0*/  IADD3.X R2, R7, UR4, RZ, P2, !PT ;  /* 0x0000000407027c10 */ /* 0x000fc800097fe4ff */
[----:B------:R-:W-:-:S13]  /*c800*/  ISETP.GT.U32.AND.EX P1, PT, R2, UR9, PT, P1 ;  /* 0x0000000902007c0c */ /* 0x000fda000bf24110 */
[----:B------:R-:W-:Y:S05]  /*c810*/  @P1 BRA `(.L_x_231) ;  /* 0x0000001400201947 */ /* 0x000fea0003800000 */
[----:B------:R-:W-:Y:S01]  /*c820*/  VIADD R12, R9, UR6 ;  /* 0x00000006090c7c36 */ /* 0x000fe20008000000 */
[----:B------:R-:W-:Y:S01]  /*c830*/  ULDC UR24, c[0x0][0x910] ;  /* 0x0002440000187ab9 */ /* 0x000fe20000000800 */
[----:B------:R-:W-:Y:S02]  /*c840*/  IMAD.MOV.U32 R23, RZ, RZ, R8 ;  /* 0x000000ffff177224 */ /* 0x000fe400078e0008 */
[----:B------:R-:W-:Y:S02]  /*c850*/  VIADD R13, R12, 0x20 ;  /* 0x000000200c0d7836 */ /* 0x000fe40000000000 */
[----:B------:R-:W-:-:S03]  /*c860*/  IMAD.MOV.U32 R14, RZ, RZ, R10 ;  /* 0x000000ffff0e7224 */ /* 0x000fc600078e000a */
[----:B------:R-:W-:-:S13]  /*c870*/  ISETP.GE.AND P1, PT, R13, UR24, PT ;  /* 0x000000180d007c0c */ /* 0x000fda000bf26270 */
[----:B------:R-:W1:Y:S01]  /*c880*/  @!P1 LDC.64 R2, c[0x0][0x918] ;  /* 0x00024600ff029b82 */ /* 0x000e620000000a00 */
[----:B------:R-:W-:Y:S01]  /*c890*/  @!P1 VIADD R7, R12, 0x20 ;  /* 0x000000200c079836 */ /* 0x000fe20000000000 */
[----:B------:R-:W-:Y:S01]  /*c8a0*/  BSSY B0, `(.L_x_232) ;  /* 0x0000064000007945 */ /* 0x000fe20003800000 */
[----:B------:R-:W-:Y:S02]  /*c8b0*/  IMAD.MOV.U32 R6, RZ, RZ, 0x7fffffff ;  /* 0x7fffffffff067424 */ /* 0x000fe400078e00ff */
[----:B-1----:R-:W-:-:S05]  /*c8c0*/  @!P1 IMAD.WIDE R2, R7, 0xc, R2 ;  /* 0x0000000c07029825 */ /* 0x002fca00078e0202 */
[----:B------:R1:W5:Y:S04]  /*c8d0*/  @!P1 LDG.E R8, desc[UR58][R2.64] ;  /* 0x0000003a02089981 */ /* 0x000368000c1e1900 */
[----:B------:R1:W5:Y:S01]  /*c8e0*/  @!P1 LDG.E R10, desc[UR58][R2.64+0x4] ;  /* 0x0000043a020a9981 */ /* 0x000362000c1e1900 */
[----:B------:R-:W-:Y:S01]  /*c8f0*/  ISETP.GE.AND P1, PT, R12, UR24, PT ;  /* 0x000000180c007c0c */ /* 0x000fe2000bf26270 */
[----:B------:R-:W-:-:S12]  /*c900*/  IMAD.MOV.U32 R7, RZ, RZ, RZ ;  /* 0x000000ffff077224 */ /* 0x000fd800078e00ff */
[----:B-1----:R-:W-:Y:S05]  /*c910*/  @P1 BRA `(.L_x_233) ;  /* 0x0000000400701947 */ /* 0x002fea0003800000 */
[----:B------:R-:W-:Y:S01]  /*c920*/  IABS R7, R20 ;  /* 0x0000001400077213 */ /* 0x000fe20000000000 */
[----:B------:R-:W-:Y:S01]  /*c930*/  ULDC UR25, c[0x0][0x8f0] ;  /* 0x00023c0000197ab9 */ /* 0x000fe20000000800 */
[----:B------:R-:W-:Y:S02]  /*c940*/  IABS R6, R11 ;  /* 0x0000000b00067213 */ /* 0x000fe40000000000 */
[----:B------:R-:W1:Y:S01]  /*c950*/  I2F.RP R3, R7 ;  /* 0x0000000700037306 */ /* 0x000e620000209400 */
[----:B------:R-:W-:Y:S02]  /*c960*/  PLOP3.LUT P3, PT, PT, PT, UP0, 0x80, 0x0 ;  /* 0x000000000000781c */ /* 0x000fe40003f6f008 */
[C---:B------:R-:W-:Y:S02]  /*c970*/  IADD3 R22, P2, R14.reuse, UR12, RZ ;  /* 0x0000000c0e167c10 */ /* 0x040fe4000ff5e0ff */
[C---:B------:R-:W-:Y:S02]  /*c980*/  IADD3 R19, P1, R23.reuse, UR11, RZ ;  /* 0x0000000b17137c10 */ /* 0x040fe4000ff3e0ff */
[----:B------:R-:W-:Y:S01]  /*c990*/  LEA.HI.X.SX32 R25, R14, UR14, 0x1, P2 ;  /* 0x0000000e0e197c11 */ /* 0x000fe200090f0eff */
[----:B------:R-:W3:Y:S01]  /*c9a0*/  I2F.RP R2, R6 ;  /* 0x0000000600027306 */ /* 0x000ee20000209400 */
[----:B------:R-:W-:-:S07]  /*c9b0*/  LEA.HI.X.SX32 R24, R23, UR13, 0x1, P1 ;  /* 0x0000000d17187c11 */ /* 0x000fce00088f0eff */
[----:B-1----:R-:W1:Y:S08]  /*c9c0*/  MUFU.RCP R3, R3 ;  /* 0x0000000300037308 */ /* 0x002e700000001000 */
[----:B---3--:R-:W3:Y:S01]  /*c9d0*/  MUFU.RCP R2, R2 ;  /* 0x0000000200027308 */ /* 0x008ee20000001000 */
[----:B-1----:R-:W-:-:S07]  /*c9e0*/  VIADD R17, R3, 0xffffffe ;  /* 0x0ffffffe03117836 */ /* 0x002fce0000000000 */
[----:B------:R-:W1:Y:S01]  /*c9f0*/  F2I.FTZ.U32.TRUNC.NTZ R17, R17 ;  /* 0x0000001100117305 */ /* 0x000e62000021f000 */
[----:B---3--:R-:W-:-:S07]  /*ca00*/  IADD3 R15, R2, 0xffffffe, RZ ;  /* 0x0ffffffe020f7810 */ /* 0x008fce0007ffe0ff */
[----:B------:R-:W3:Y:S01]  /*ca10*/  F2I.FTZ.U32.TRUNC.NTZ R15, R15 ;  /* 0x0000000f000f7305 */ /* 0x000ee2000021f000 */
[----:B-1----:R-:W-:Y:S02]  /*ca20*/  IMAD.MOV R18, RZ, RZ, -R17 ;  /* 0x000000ffff127224 */ /* 0x002fe400078e0a11 */
[----:B---3--:R-:W-:Y:S01]  /*ca30*/  IMAD.MOV R14, RZ, RZ, -R15 ;  /* 0x000000ffff0e7224 */ /* 0x008fe200078e0a0f */
[----:B------:R-:W-:Y:S06]  /*ca40*/  @!P3 BRA `(.L_x_234) ;  /* 0x000000000034b947 */ /* 0x000fec0003800000 */
[----:B------:R-:W-:Y:S01]  /*ca50*/  ULDC UR6, c[0x0][0x8dc] ;  /* 0x0002370000067ab9 */ /* 0x000fe20000000800 */
[----:B------:R-:W-:Y:S01]  /*ca60*/  ULDC.64 UR26, c[0x0][0x8d0] ;  /* 0x00023400001a7ab9 */ /* 0x000fe20000000a00 */
[----:B------:R-:W-:-:S05]  /*ca70*/  IADD3 R3, P1, R19, UR6, RZ ;  /* 0x0000000613037c10 */ /* 0x000fca000ff3e0ff */
[----:B------:R-:W-:-:S04]  /*ca80*/  IMAD.X R19, RZ, RZ, R24, P1 ;  /* 0x000000ffff137224 */ /* 0x000fc800008e0618 */
[----:B------:R-:W-:-:S04]  /*ca90*/  IMAD.WIDE.U32 R4, R19, UR26, RZ ;  /* 0x0000001a13047c25 */ /* 0x000fc8000f8e00ff */
[----:B------:R-:W-:-:S04]  /*caa0*/  IMAD.WIDE.U32 R4, P1, R3, UR27, R4 ;  /* 0x0000001b03047c25 */ /* 0x000fc8000f820004 */
[----:B------:R-:W-:-:S04]  /*cab0*/  IMAD.WIDE.U32 R2, R3, UR26, RZ ;  /* 0x0000001a03027c25 */ /* 0x000fc8000f8e00ff */
[----:B------:R-:W-:Y:S01]  /*cac0*/  IMAD.MOV.U32 R2, RZ, RZ, R5 ;  /* 0x000000ffff027224 */ /* 0x000fe200078e0005 */
[----:B------:R-:W-:Y:S01]  /*cad0*/  IADD3 RZ, P2, R3, R4, RZ ;  /* 0x0000000403ff7210 */ /* 0x000fe20007f5e0ff */
[----:B------:R-:W-:-:S04]  /*cae0*/  IMAD.X R3, RZ, RZ, RZ, P1 ;  /* 0x000000ffff037224 */ /* 0x000fc800008e06ff */
[----:B------:R-:W-:-:S04]  /*caf0*/  IMAD.WIDE.U32.X R2, R19, UR27, R2, P2 ;  /* 0x0000001b13027c25 */ /* 0x000fc800090e0402 */
[----:B------:R-:W-:Y:S02]  /*cb00*/  IMAD.MOV.U32 R19, RZ, RZ, R2 ;  /* 0x000000ffff137224 */ /* 0x000fe400078e0002 */
[----:B------:R-:W-:-:S07]  /*cb10*/  IMAD.MOV.U32 R24, RZ, RZ, R3 ;  /* 0x000000ffff187224 */ /* 0x000fce00078e0003 */
.L_x_234:
[----:B------:R-:W-:Y:S05]  /*cb20*/  @!P0 BRA `(.L_x_235) ;  /* 0x0000000000348947 */ /* 0x000fea0003800000 */
        /* <DEDUP_REMOVED lines=13> */
.L_x_235:
[----:B------:R-:W-:Y:S01]  /*cc00*/  MOV R2, RZ ;  /* 0x000000ff00027202 */ /* 0x000fe20000000f00 */
[----:B------:R-:W-:Y:S01]  /*cc10*/  IMAD R18, R18, R7, RZ ;  /* 0x0000000712127224 */ /* 0x000fe200078e02ff */
[----:B------:R-:W-:Y:S01]  /*cc20*/  ULDC UR6, c[0x0][0x8d8] ;  /* 0x0002360000067ab9 */ /* 0x000fe20000000800 */
[----:B------:R-:W-:Y:S01]  /*cc30*/  IMAD.MOV.U32 R3, RZ, RZ, R17 ;  /* 0x000000ffff037224 */ /* 0x000fe200078e0011 */
[----:B------:R-:W-:Y:S01]  /*cc40*/  SHF.R.U64 R22, R22, UR25, R25 ;  /* 0x0000001916167c19 */ /* 0x000fe20008001219 */
[----:B------:R-:W-:Y:S01]  /*cc50*/  IMAD R4, R14, R6, RZ ;  /* 0x000000060e047224 */ /* 0x000fe200078e02ff */
[----:B------:R-:W-:Y:S01]  /*cc60*/  SHF.R.U64 R19, R19, UR6, R24 ;  /* 0x0000000613137c19 */ /* 0x000fe20008001218 */
[----:B------:R-:W-:Y:S01]  /*cc70*/  IMAD.HI.U32 R23, R17, R18, R2 ;  /* 0x0000001211177227 */ /* 0x000fe200078e0002 */
[----:B------:R-:W-:Y:S02]  /*cc80*/  IABS R17, R20 ;  /* 0x0000001400117213 */ /* 0x000fe40000000000 */
[----:B------:R-:W-:Y:S01]  /*cc90*/  PLOP3.LUT P5, PT, PT, PT, UP3, 0x80, 0x0 ;  /* 0x000000000000781c */ /* 0x000fe20003faf038 */
[----:B------:R-:W-:-:S02]  /*cca0*/  IMAD.MOV.U32 R3, RZ, RZ, R15 ;  /* 0x000000ffff037224 */ /* 0x000fc400078e000f */
[----:B------:R-:W-:Y:S02]  /*ccb0*/  VIADD R14, R19, UR16 ;  /* 0x00000010130e7c36 */ /* 0x000fe40008000000 */
[----:B------:R-:W-:Y:S01]  /*ccc0*/  IMAD.HI.U32 R2, R15, R4, R2 ;  /* 0x000000040f027227 */ /* 0x000fe200078e0002 */
[----:B------:R-:W-:Y:S02]  /*ccd0*/  IABS R3, R11 ;  /* 0x0000000b00037213 */ /* 0x000fe40000000000 */
[----:B------:R-:W-:Y:S01]  /*cce0*/  IABS R5, R14 ;  /* 0x0000000e00057213 */ /* 0x000fe20000000000 */
[----:B------:R-:W-:Y:S02]  /*ccf0*/  VIADD R15, R22, UR17 ;  /* 0x00000011160f7c36 */ /* 0x000fe40008000000 */
[----:B------:R-:W-:Y:S02]  /*cd00*/  IMAD.MOV R18, RZ, RZ, -R17 ;  /* 0x000000ffff127224 */ /* 0x000fe400078e0a11 */
[----:B------:R-:W-:Y:S01]  /*cd10*/  IMAD.MOV R17, RZ, RZ, -R3 ;  /* 0x000000ffff117224 */ /* 0x000fe200078e0a03 */
[----:B------:R-:W-:Y:S01]  /*cd20*/  IABS R4, R15 ;  /* 0x0000000f00047213 */ /* 0x000fe20000000000 */
[----:B------:R-:W-:-:S04]  /*cd30*/  IMAD.HI.U32 R2, R2, R5, RZ ;  /* 0x0000000502027227 */ /* 0x000fc800078e00ff */
[----:B------:R-:W-:-:S04]  /*cd40*/  IMAD.HI.U32 R3, R23, R4, RZ ;  /* 0x0000000417037227 */ /* 0x000fc800078e00ff */
[----:B------:R-:W-:Y:S02]  /*cd50*/  IMAD R4, R3, R18, R4 ;  /* 0x0000001203047224 */ /* 0x000fe400078e0204 */
[----:B------:R-:W-:-:S03]  /*cd60*/  IMAD R3, R2, R17, R5 ;  /* 0x0000001102037224 */ /* 0x000fc600078e0205 */
[----:B------:R-:W-:Y:S02]  /*cd70*/  ISETP.GT.U32.AND P2, PT, R7, R4, PT ;  /* 0x000000040700720c */ /* 0x000fe40003f44070 */
[----:B------:R-:W-:-:S11]  /*cd80*/  ISETP.GT.U32.AND P1, PT, R6, R3, PT ;  /* 0x000000030600720c */ /* 0x000fd60003f24070 */
[----:B------:R-:W-:Y:S01]  /*cd90*/  @!P2 IMAD.IADD R4, R4, 0x1, -R7 ;  /* 0x000000010404a824 */ /* 0x000fe200078e0a07 */
[----:B------:R-:W-:Y:S01]  /*cda0*/  ISETP.GE.AND P2, PT, R15, RZ, PT ;  /* 0x000000ff0f00720c */ /* 0x000fe20003f46270 */
[----:B------:R-:W-:Y:S01]  /*cdb0*/  @!P1 IMAD.IADD R3, R3, 0x1, -R6 ;  /* 0x0000000103039824 */ /* 0x000fe200078e0a06 */
[----:B------:R-:W-:Y:S02]  /*cdc0*/  ISETP.GE.AND P1, PT, R14, RZ, PT ;  /* 0x000000ff0e00720c */ /* 0x000fe40003f26270 */
[----:B------:R-:W-:Y:S02]  /*cdd0*/  ISETP.GT.U32.AND P4, PT, R7, R4, PT ;  /* 0x000000040700720c */ /* 0x000fe40003f84070 */
[----:B------:R-:W-:-:S11]  /*cde0*/  ISETP.GT.U32.AND P3, PT, R6, R3, PT ;  /* 0x000000030600720c */ /* 0x000fd60003f64070 */
[----:B------:R-:W-:Y:S01]  /*cdf0*/  @!P4 IMAD.IADD R4, R4, 0x1, -R7 ;  /* 0x000000010404c824 */ /* 0x000fe200078e0a07 */
[----:B------:R-:W-:Y:S01]  /*ce00*/  ISETP.NE.AND P4, PT, RZ, UR7, PT ;  /* 0x00000007ff007c0c */ /* 0x000fe2000bf85270 */
[----:B------:R-:W-:Y:S01]  /*ce10*/  @!P3 IMAD.IADD R3, R3, 0x1, -R6 ;  /* 0x000000010303b824 */ /* 0x000fe200078e0a06 */
[----:B------:R-:W-:Y:S01]  /*ce20*/  ISETP.NE.AND P3, PT, RZ, UR8, PT ;  /* 0x00000008ff007c0c */ /* 0x000fe2000bf65270 */
[----:B------:R-:W-:Y:S02]  /*ce30*/  @!P2 IMAD.MOV R4, RZ, RZ, -R4 ;  /* 0x000000ffff04a224 */ /* 0x000fe400078e0a04 */
[----:B------:R-:W-:-:S08]  /*ce40*/  @!P1 IMAD.MOV R3, RZ, RZ, -R3 ;  /* 0x000000ffff039224 */ /* 0x000fd000078e0a03 */
[----:B------:R-:W-:Y:S02]  /*ce50*/  @!P4 LOP3.LUT R4, RZ, UR7, RZ, 0x33, !PT ;  /* 0x00000007ff04cc12 */ /* 0x000fe4000f8e33ff */
[----:B------:R-:W-:Y:S02]  /*ce60*/  @!P3 LOP3.LUT R3, RZ, UR8, RZ, 0x33, !PT ;  /* 0x00000008ff03bc12 */ /* 0x000fe4000f8e33ff */
[----:B------:R-:W-:-:S03]  /*ce70*/  IADD3 R4, R15, -R4, RZ ;  /* 0x800000040f047210 */ /* 0x000fc60007ffe0ff */
[----:B------:R-:W-:-:S04]  /*ce80*/  IMAD.IADD R3, R14, 0x1, -R3 ;  /* 0x000000010e037824 */ /* 0x000fc800078e0a03 */
[----:B------:R-:W-:Y:S01]  /*ce90*/  IMAD R6, R3, R4, RZ ;  /* 0x0000000403067224 */ /* 0x000fe200078e02ff */
[----:B------:R-:W-:-:S04]  /*cea0*/  SEL R2, R4, R3, !P5 ;  /* 0x0000000304027207 */ /* 0x000fc80006800000 */
[--C-:B------:R-:W-:Y:S01]  /*ceb0*/  SHF.R.S32.HI R5, RZ, 0x1f, R2.reuse ;  /* 0x0000001fff057819 */ /* 0x100fe20000011402 */
[----:B------:R-:W-:Y:S01]  /*cec0*/  IMAD.MOV.U32 R4, RZ, RZ, R2 ;  /* 0x000000ffff047224 */ /* 0x000fe200078e0002 */
[----:B------:R-:W-:-:S07]  /*ced0*/  SHF.R.S32.HI R7, RZ, 0x1f, R6 ;  /* 0x0000001fff077819 */ /* 0x000fce0000011406 */
.L_x_233:
[----:B--2---:R-:W-:Y:S05]  /*cee0*/  BSYNC B0 ;  /* 0x0000000000007941 */ /* 0x004fea0003800000 */
.L_x_232:
[----:B------:R-:W1:Y:S01]  /*cef0*/  SHFL.UP PT, R3, R6, 0x1, RZ ;  /* 0x0420000006037989 */ /* 0x000e6200000e00ff */
[----:B------:R-:W-:-:S03]  /*cf00*/  ISETP.NE.AND P1, PT, R9, RZ, PT ;  /* 0x000000ff0900720c */ /* 0x000fc60003f25270 */
[----:B------:R-:W2:Y:S01]  /*cf10*/  SHFL.UP PT, R2, R7, 0x1, RZ ;  /* 0x0420000007027989 */ /* 0x000ea200000e00ff */
[----:B-1----:R-:W-:Y:S02]  /*cf20*/  SEL R3, R3, RZ, P1 ;  /* 0x000000ff03037207 */ /* 0x002fe40000800000 */
[----:B--2---:R-:W-:Y:S02]  /*cf30*/  SEL R2, R2, RZ, P1 ;  /* 0x000000ff02027207 */ /* 0x004fe40000800000 */
[----:B------:R-:W-:-:S05]  /*cf40*/  IADD3 R18, P2, R3, R6, RZ ;  /* 0x0000000603127210 */ /* 0x000fca0007f5e0ff */
[----:B------:R-:W-:Y:S01]  /*cf50*/  IMAD.X R15, R2, 0x1, R7, P2 ;  /* 0x00000001020f7824 */ /* 0x000fe200010e0607 */
[----:B------:R-:W1:Y:S01]  /*cf60*/  SHFL.UP PT, R3, R18, 0x2, RZ ;  /* 0x0440000012037989 */ /* 0x000e6200000e00ff */
[----:B------:R-:W-:-:S03]  /*cf70*/  ISETP.GE.U32.AND P2, PT, R9, 0x2, PT ;  /* 0x000000020900780c */ /* 0x000fc60003f46070 */
[----:B------:R-:W2:Y:S01]  /*cf80*/  SHFL.UP PT, R2, R15, 0x2, RZ ;  /* 0x044000000f027989 */ /* 0x000ea200000e00ff */
[----:B-1----:R-:W-:-:S04]  /*cf90*/  SEL R3, R3, RZ, P2 ;  /* 0x000000ff03037207 */ /* 0x002fc80001000000 */
[----:B------:R-:W-:Y:S02]  /*cfa0*/  IADD3 R14, P3, R3, R18, RZ ;  /* 0x00000012030e7210 */ /* 0x000fe40007f7e0ff */
[----:B--2---:R-:W-:-:S03]  /*cfb0*/  SEL R2, R2, RZ, P2 ;  /* 0x000000ff02027207 */ /* 0x004fc60001000000 */
[----:B------:R-:W1:Y:S02]  /*cfc0*/  SHFL.UP PT, R3, R14, 0x4, RZ ;  /* 0x048000000e037989 */ /* 0x000e6400000e00ff */
[----:B------:R-:W-:Y:S01]  /*cfd0*/  IMAD.X R17, R2, 0x1, R15, P3 ;  /* 0x0000000102117824 */ /* 0x000fe200018e060f */
[----:B------:R-:W-:-:S04]  /*cfe0*/  ISETP.GE.U32.AND P3, PT, R9, 0x4, PT ;  /* 0x000000040900780c */ /* 0x000fc80003f66070 */
        /* <DEDUP_REMOVED lines=17> */
[----:B--2---:R-:W-:-:S05]  /*d100*/  SEL R2, R2, RZ, P5 ;  /* 0x000000ff02027207 */ /* 0x004fca0002800000 */
[----:B------:R-:W-:Y:S01]  /*d110*/  IMAD.X R22, R2, 0x1, R17, P6 ;  /* 0x0000000102167824 */ /* 0x000fe200030e0611 */
[----:B------:R-:W-:-:S04]  /*d120*/  IADD3 R2, P6, R15, UR5, RZ ;  /* 0x000000050f027c10 */ /* 0x000fc8000ffde0ff */
[----:B------:R-:W-:Y:S02]  /*d130*/  IADD3.X R3, R22, UR4, RZ, P6, !PT ;  /* 0x0000000416037c10 */ /* 0x000fe4000b7fe4ff */
[----:B------:R-:W-:-:S04]  /*d140*/  ISETP.GT.U32.AND P6, PT, R2, UR10, PT ;  /* 0x0000000a02007c0c */ /* 0x000fc8000bfc4070 */
[----:B------:R-:W-:-:S13]  /*d150*/  ISETP.GT.U32.AND.EX P6, PT, R3, UR9, PT, P6 ;  /* 0x0000000903007c0c */ /* 0x000fda000bfc4160 */
[----:B------:R-:W-:-:S04]  /*d160*/  VOTE.ANY R14, PT, P6 ;  /* 0x00000000000e7806 */ /* 0x000fc800030e0100 */
[----:B------:R-:W-:-:S13]  /*d170*/  ISETP.NE.AND P6, PT, R14, RZ, PT ;  /* 0x000000ff0e00720c */ /* 0x000fda0003fc5270 */
[----:B------:R-:W-:Y:S05]  /*d180*/  @P6 BRA `(.L_x_236) ;  /* 0x0000000800746947 */ /* 0x000fea0003800000 */
[----:B------:R-:W-:Y:S01]  /*d190*/  IMAD.MOV.U32 R17, RZ, RZ, R2 ;  /* 0x000000ffff117224 */ /* 0x000fe200078e0002 */
[----:B------:R-:W-:Y:S01]  /*d1a0*/  ULDC UR24, c[0x0][0x910] ;  /* 0x0002440000187ab9 */ /* 0x000fe20000000800 */
[----:B------:R-:W-:Y:S01]  /*d1b0*/  IMAD.MOV.U32 R19, RZ, RZ, R3 ;  /* 0x000000ffff137224 */ /* 0x000fe200078e0003 */
[----:B------:R-:W-:Y:S01]  /*d1c0*/  ULDC UR25, c[0x0][0x8f4] ;  /* 0x00023d0000197ab9 */ /* 0x000fe20000000800 */
[----:B------:R-:W-:Y:S01]  /*d1d0*/  ULDC UR6, c[0x0][0x8dc] ;  /* 0x0002370000067ab9 */ /* 0x000fe20000000800 */
[----:B------:R-:W-:Y:S01]  /*d1e0*/  ULDC UR30, c[0x0][0x8d8] ;  /* 0x00023600001e7ab9 */ /* 0x000fe20000000800 */
[----:B------:R-:W-:Y:S01]  /*d1f0*/  ULDC UR31, c[0x0][0x8f0] ;  /* 0x00023c00001f7ab9 */ /* 0x000fe20000000800 */
[----:B------:R-:W-:Y:S01]  /*d200*/  ULDC.64 UR26, c[0x0][0x8d0] ;  /* 0x00023400001a7ab9 */ /* 0x000fe20000000a00 */
[----:B------:R-:W-:-:S05]  /*d210*/  ULDC.64 UR28, c[0x0][0x8e8] ;  /* 0x00023a00001c7ab9 */ /* 0x000fca0000000a00 */
.L_x_241:
[----:B------:R-:W-:Y:S01]  /*d220*/  IMAD.MOV.U32 R12, RZ, RZ, R13 ;  /* 0x000000ffff0c7224 */ /* 0x000fe200078e000d */
[----:B-----5:R-:W-:Y:S01]  /*d230*/  MOV R14, R8 ;  /* 0x00000008000e7202 */ /* 0x020fe20000000f00 */
[----:B------:R-:W-:Y:S02]  /*d240*/  VIADD R13, R13, 0x20 ;  /* 0x000000200d0d7836 */ /* 0x000fe40000000000 */
[----:B------:R-:W-:-:S03]  /*d250*/  IMAD.MOV.U32 R15, RZ, RZ, R10 ;  /* 0x000000ffff0f7224 */ /* 0x000fc600078e000a */
[----:B------:R-:W-:-:S13]  /*d260*/  ISETP.GE.AND P6, PT, R13, UR24, PT ;  /* 0x000000180d007c0c */ /* 0x000fda000bfc6270 */
[----:B------:R-:W1:Y:S01]  /*d270*/  @!P6 LDC.64 R2, c[0x0][0x918] ;  /* 0x00024600ff02eb82 */ /* 0x000e620000000a00 */
[----:B------:R-:W2:Y:S01]  /*d280*/  SHFL.IDX PT, R19, R19, 0x1f, 0x1f ;  /* 0x03e01f0013137f89 */ /* 0x000ea200000e0000 */
[----:B------:R-:W-:-:S03]  /*d290*/  @!P6 VIADD R7, R12, 0x20 ;  /* 0x000000200c07e836 */ /* 0x000fc60000000000 */
[----:B------:R-:W3:Y:S01]  /*d2a0*/  SHFL.IDX PT, R17, R17, 0x1f, 0x1f ;  /* 0x03e01f0011117f89 */ /* 0x000ee200000e0000 */
[----:B------:R-:W-:Y:S01]  /*d2b0*/  BSSY B0, `(.L_x_237) ;  /* 0x0000063000007945 */ /* 0x000fe20003800000 */
[----:B-1----:R-:W-:-:S05]  /*d2c0*/  @!P6 IMAD.WIDE R2, R7, 0xc, R2 ;  /* 0x0000000c0702e825 */ /* 0x002fca00078e0202 */
[----:B------:R1:W5:Y:S04]  /*d2d0*/  @!P6 LDG.E R8, desc[UR58][R2.64] ;  /* 0x0000003a0208e981 */ /* 0x000368000c1e1900 */
[----:B------:R1:W5:Y:S01]  /*d2e0*/  @!P6 LDG.E R10, desc[UR58][R2.64+0x4] ;  /* 0x0000043a020ae981 */ /* 0x000362000c1e1900 */
[----:B------:R-:W-:Y:S01]  /*d2f0*/  ISETP.GE.AND P6, PT, R12, UR24, PT ;  /* 0x000000180c007c0c */ /* 0x000fe2000bfc6270 */
[----:B------:R-:W-:Y:S01]  /*d300*/  IMAD.MOV.U32 R6, RZ, RZ, 0x7fffffff ;  /* 0x7fffffffff067424 */ /* 0x000fe200078e00ff */
[----:B--2---:R-:W-:Y:S01]  /*d310*/  R2UR UR4, R19 ;  /* 0x00000000130472ca */ /* 0x004fe200000e0000 */
[----:B------:R-:W-:Y:S01]  /*d320*/  IMAD.MOV.U32 R7, RZ, RZ, RZ ;  /* 0x000000ffff077224 */ /* 0x000fe200078e00ff */
[----:B---3--:R-:W-:-:S09]  /*d330*/  R2UR UR5, R17 ;  /* 0x00000000110572ca */ /* 0x008fd200000e0000 */
[----:B-1----:R-:W-:Y:S06]  /*d340*/  @P6 BRA `(.L_x_238) ;  /* 0x0000000400646947 */ /* 0x002fec0003800000 */
[----:B------:R-:W-:-:S04]  /*d350*/  IADD3 R17, P6, R14, UR11, RZ ;  /* 0x0000000b0e117c10 */ /* 0x000fc8000ffde0ff */
[----:B------:R-:W-:Y:S02]  /*d360*/  LEA.HI.X.SX32 R22, R14, UR13, 0x1, P6 ;  /* 0x0000000d0e167c11 */ /* 0x000fe4000b0f0eff */
[----:B------:R-:W-:Y:S02]  /*d370*/  IABS R14, R20 ;  /* 0x00000014000e7213 */ /* 0x000fe40000000000 */
[C---:B------:R-:W-:Y:S02]  /*d380*/  IADD3 R19, P6, R15.reuse, UR12, RZ ;  /* 0x0000000c0f137c10 */ /* 0x040fe4000ffde0ff */
[----:B------:R-:W1:Y:S02]  /*d390*/  I2F.RP R2, R14 ;  /* 0x0000000e00027306 */ /* 0x000e640000209400 */
[----:B------:R-:W-:Y:S02]  /*d3a0*/  LEA.HI.X.SX32 R24, R15, UR14, 0x1, P6 ;  /* 0x0000000e0f187c11 */ /* 0x000fe4000b0f0eff */
[----:B------:R-:W-:-:S04]  /*d3b0*/  PLOP3.LUT P6, PT, PT, PT, UP0, 0x80, 0x0 ;  /* 0x000000000000781c */ /* 0x000fc80003fcf008 */
[----:B-1----:R-:W1:Y:S02]  /*d3c0*/  MUFU.RCP R2, R2 ;  /* 0x0000000200027308 */ /* 0x002e640000001000 */
[----:B-1----:R-:W-:-:S06]  /*d3d0*/  VIADD R15, R2, 0xffffffe ;  /* 0x0ffffffe020f7836 */ /* 0x002fcc0000000000 */
[----:B------:R-:W1:Y:S02]  /*d3e0*/  F2I.FTZ.U32.TRUNC.NTZ R15, R15 ;  /* 0x0000000f000f7305 */ /* 0x000e64000021f000 */
[----:B-1----:R-:W-:Y:S01]  /*d3f0*/  IMAD.MOV R18, RZ, RZ, -R15 ;  /* 0x000000ffff127224 */ /* 0x002fe200078e0a0f */
[----:B------:R-:W-:Y:S06]  /*d400*/  @!P6 BRA `(.L_x_239) ;  /* 0x00000000002ce947 */ /* 0x000fec0003800000 */
        /* <DEDUP_REMOVED lines=11> */
.L_x_239:
[----:B------:R-:W-:Y:S05]  /*d4c0*/  @!P0 BRA `(.L_x_240) ;  /* 0x00000000002c8947 */ /* 0x000fea0003800000 */
[----:B------:R-:W-:-:S05]  /*d4d0*/  IADD3 R7, P6, R19, UR25, RZ ;  /* 0x0000001913077c10 */ /* 0x000fca000ffde0ff */
[----:B------:R-:W-:-:S04]  /*d4e0*/  IMAD.X R19, RZ, RZ, R24, P6 ;  /* 0x000000ffff137224 */ /* 0x000fc800030e0618 */
[----:B------:R-:W-:-:S04]  /*d4f0*/  IMAD.WIDE.U32 R4, R19, UR28, RZ ;  /* 0x0000001c13047c25 */ /* 0x000fc8000f8e00ff */
[----:B------:R-:W-:-:S04]  /*d500*/  IMAD.WIDE.U32 R4, P6, R7, UR29, R4 ;  /* 0x0000001d07047c25 */ /* 0x000fc8000f8c0004 */
[----:B------:R-:W-:Y:S01]  /*d510*/  IMAD.WIDE.U32 R6, R7, UR28, RZ ;  /* 0x0000001c07067c25 */ /* 0x000fe2000f8e00ff */
[----:B------:R-:W-:-:S03]  /*d520*/  MOV R2, R5 ;  /* 0x0000000500027202 */ /* 0x000fc60000000f00 */
[----:B------:R-:W-:Y:S01]  /*d530*/  IMAD.X R3, RZ, RZ, RZ, P6 ;  /* 0x000000ffff037224 */ /* 0x000fe200030e06ff */
[----:B------:R-:W-:-:S05]  /*d540*/  IADD3 RZ, P6, R7, R4, RZ ;  /* 0x0000000407ff7210 */ /* 0x000fca0007fde0ff */
[----:B------:R-:W-:-:S04]  /*d550*/  IMAD.WIDE.U32.X R2, R19, UR29, R2, P6 ;  /* 0x0000001d13027c25 */ /* 0x000fc8000b0e0402 */
[----:B------:R-:W-:Y:S02]  /*d560*/  IMAD.MOV.U32 R19, RZ, RZ, R2 ;  /* 0x000000ffff137224 */ /* 0x000fe400078e0002 */
[----:B------:R-:W-:-:S07]  /*d570*/  IMAD.MOV.U32 R24, RZ, RZ, R3 ;  /* 0x000000ffff187224 */ /* 0x000fce00078e0003 */
.L_x_240:
[----:B------:R-:W-:Y:S01]  /*d580*/  SHF.R.U64 R4, R19, UR31, R24 ;  /* 0x0000001f13047c19 */ /* 0x000fe20008001218 */
[----:B------:R-:W-:Y:S01]  /*d590*/  IMAD R5, R18, R14, RZ ;  /* 0x0000000e12057224 */ /* 0x000fe200078e02ff */
[----:B------:R-:W-:Y:S01]  /*d5a0*/  IABS R2, R20 ;  /* 0x0000001400027213 */ /* 0x000fe20000000000 */
[----:B------:R-:W-:Y:S01]  /*d5b0*/  IMAD.MOV.U32 R3, RZ, RZ, R15 ;  /* 0x000000ffff037224 */ /* 0x000fe200078e000f */
[----:B------:R-:W-:Y:S01]  /*d5c0*/  SHF.R.U64 R17, R17, UR30, R22 ;  /* 0x0000001e11117c19 */ /* 0x000fe20008001216 */
[----:B------:R-:W-:Y:S01]  /*d5d0*/  VIADD R4, R4, UR17 ;  /* 0x0000001104047c36 */ /* 0x000fe20008000000 */
[----:B------:R-:W-:Y:S01]  /*d5e0*/  IABS R19, R11 ;  /* 0x0000000b00137213 */ /* 0x000fe20000000000 */
[----:B------:R-:W-:Y:S02]  /*d5f0*/  IMAD.MOV R7, RZ, RZ, -R2 ;  /* 0x000000ffff077224 */ /* 0x000fe400078e0a02 */
[----:B------:R-:W-:Y:S01]  /*d600*/  IMAD.MOV.U32 R2, RZ, RZ, RZ ;  /* 0x000000ffff027224 */ /* 0x000fe200078e00ff */
[----:B------:R-:W-:Y:S01]  /*d610*/  IABS R6, R4 ;  /* 0x0000000400067213 */ /* 0x000fe20000000000 */
[----:B------:R-:W-:-:S02]  /*d620*/  VIADD R17, R17, UR16 ;  /* 0x0000001011117c36 */ /* 0x000fc40008000000 */
[----:B------:R-:W-:-:S04]  /*d630*/  IMAD.HI.U32 R2, R15, R5, R2 ;  /* 0x000000050f027227 */ /* 0x000fc800078e0002 */
[----:B------:R-:W-:Y:S01]  /*d640*/  IMAD.MOV.U32 R3, RZ, RZ, R7 ;  /* 0x000000ffff037224 */ /* 0x000fe200078e0007 */
[----:B------:R-:W-:Y:S01]  /*d650*/  IABS R7, R11 ;  /* 0x0000000b00077213 */ /* 0x000fe20000000000 */
[----:B------:R-:W-:-:S03]  /*d660*/  IMAD.MOV.U32 R5, RZ, RZ, R6 ;  /* 0x000000ffff057224 */ /* 0x000fc600078e0006 */
[----:B------:R-:W1:Y:S01]  /*d670*/  I2F.RP R6, R7 ;  /* 0x0000000700067306 */ /* 0x000e620000209400 */
[----:B------:R-:W-:-:S04]  /*d680*/  IMAD.HI.U32 R2, R2, R5, RZ ;  /* 0x0000000502027227 */ /* 0x000fc800078e00ff */
[----:B------:R-:W-:-:S05]  /*d690*/  IMAD R5, R2, R3, R5 ;  /* 0x0000000302057224 */ /* 0x000fca00078e0205 */
[----:B------:R-:W-:Y:S01]  /*d6a0*/  ISETP.GT.U32.AND P6, PT, R14, R5, PT ;  /* 0x000000050e00720c */ /* 0x000fe20003fc4070 */
[----:B-1----:R-:W1:-:S12]  /*d6b0*/  MUFU.RCP R6, R6 ;  /* 0x0000000600067308 */ /* 0x002e580000001000 */
[----:B------:R-:W-:Y:S02]  /*d6c0*/  @!P6 IMAD.IADD R5, R5, 0x1, -R14 ;  /* 0x000000010505e824 */ /* 0x000fe400078e0a0e */
[----:B-1----:R-:W-:-:S04]  /*d6d0*/  VIADD R2, R6, 0xffffffe ;  /* 0x0ffffffe06027836 */ /* 0x002fc80000000000 */
[----:B------:R1:W2:Y:S02]  /*d6e0*/  F2I.FTZ.U32.TRUNC.NTZ R3, R2 ;  /* 0x0000000200037305 */ /* 0x0002a4000021f000 */
[----:B-1----:R-:W-:Y:S01]  /*d6f0*/  MOV R2, RZ ;  /* 0x000000ff00027202 */ /* 0x002fe20000000f00 */
        /* <DEDUP_REMOVED lines=24> */
[----:B------:R-:W-:-:S03]  /*d880*/  PLOP3.LUT P6, PT, PT, PT, UP3, 0x80, 0x0 ;  /* 0x000000000000781c */ /* 0x000fc60003fcf038 */
[----:B------:R-:W-:-:S04]  /*d890*/  IMAD.IADD R2, R17, 0x1, -R2 ;  /* 0x0000000111027824 */ /* 0x000fc800078e0a02 */
[CC--:B------:R-:W-:Y:S01]  /*d8a0*/  IMAD R6, R3.reuse, R2.reuse, RZ ;  /* 0x0000000203067224 */ /* 0x0c0fe200078e02ff */
[----:B------:R-:W-:-:S04]  /*d8b0*/  SEL R4, R3, R2, !P6 ;  /* 0x0000000203047207 */ /* 0x000fc80007000000 */
[----:B------:R-:W-:Y:S02]  /*d8c0*/  SHF.R.S32.HI R5, RZ, 0x1f, R4 ;  /* 0x0000001fff057819 */ /* 0x000fe40000011404 */
[----:B------:R-:W-:-:S07]  /*d8d0*/  SHF.R.S32.HI R7, RZ, 0x1f, R6 ;  /* 0x0000001fff077819 */ /* 0x000fce0000011406 */
.L_x_238:
[----:B------:R-:W-:Y:S05]  /*d8e0*/  BSYNC B0 ;  /* 0x0000000000007941 */ /* 0x000fea0003800000 */
.L_x_237:
        /* <DEDUP_REMOVED lines=16> */
[----:B------:R-:W-:-:S04]  /*d9f0*/  IADD3 R22, P6, R3, R14, RZ ;  /* 0x0000000e03167210 */ /* 0x000fc80007fde0ff */
[----:B------:R-:W-:Y:S01]  /*da00*/  IADD3.X R17, R2, R19, RZ, P6, !PT ;  /* 0x0000001302117210 */ /* 0x000fe200037fe4ff */
        /* <DEDUP_REMOVED lines=12> */
[----:B------:R-:W-:-:S04]  /*dad0*/  IADD3 R17, P6, R2, UR5, RZ ;  /* 0x0000000502117c10 */ /* 0x000fc8000ffde0ff */
[----:B------:R-:W-:Y:S02]  /*dae0*/  IADD3.X R19, R3, UR4, RZ, P6, !PT ;  /* 0x0000000403137c10 */ /* 0x000fe4000b7fe4ff */
[----:B------:R-:W-:-:S04]  /*daf0*/  ISETP.GT.U32.AND P6, PT, R17, UR10, PT ;  /* 0x0000000a11007c0c */ /* 0x000fc8000bfc4070 */
[----:B------:R-:W-:-:S13]  /*db00*/  ISETP.GT.U32.AND.EX P6, PT, R19, UR9, PT, P6 ;  /* 0x0000000913007c0c */ /* 0x000fda000bfc4160 */
[----:B------:R-:W-:-:S04]  /*db10*/  VOTE.ANY R14, PT, P6 ;  /* 0x00000000000e7806 */ /* 0x000fc800030e0100 */
[----:B------:R-:W-:-:S13]  /*db20*/  ISETP.NE.AND P6, PT, R14, RZ, PT ;  /* 0x000000ff0e00720c */ /* 0x000fda0003fc5270 */
[----:B------:R-:W-:Y:S05]  /*db30*/  @!P6 BRA `(.L_x_241) ;  /* 0xfffffff400b8e947 */ /* 0x000fea000383ffff */
[----:B------:R-:W-:Y:S02]  /*db40*/  IMAD.MOV.U32 R15, RZ, RZ, R2 ;  /* 0x000000ffff0f7224 */ /* 0x000fe400078e0002 */
[----:B------:R-:W-:-:S07]  /*db50*/  IMAD.MOV.U32 R22, RZ, RZ, R3 ;  /* 0x000000ffff167224 */ /* 0x000fce00078e0003 */
.L_x_236:
[----:B------:R-:W1:Y:S08]  /*db60*/  BREV R14, R14 ;  /* 0x0000000e000e7301 */ /* 0x000e700000000000 */
[----:B-1----:R-:W1:Y:S02]  /*db70*/  FLO.U32.SH R13, R14 ;  /* 0x0000000e000d7300 */ /* 0x002e6400000e0400 */
[----:B-1----:R-:W1:Y:S02]  /*db80*/  SHFL.IDX PT, R12, R12, R13, 0x1f ;  /* 0x00001f0d0c0c7589 */ /* 0x002e6400000e0000 */
[----:B-1----:R-:W-:-:S13]  /*db90*/  R2UR UR6, R12 ;  /* 0x000000000c0672ca */ /* 0x002fda00000e0000 */
[----:B------:R-:W-:-:S05]  /*dba0*/  VIADD R17, R9, UR6 ;  /* 0x0000000609117c36 */ /* 0x000fca0008000000 */
[----:B------:R-:W-:-:S13]  /*dbb0*/  ISETP.GE.AND P1, PT, R17, UR24, PT ;  /* 0x0000001811007c0c */ /* 0x000fda000bf26270 */
[----:B------:R-:W1:Y:S02]  /*dbc0*/  @!P1 LDC.64 R2, c[0x0][0x918] ;  /* 0x00024600ff029b82 */ /* 0x000e640000000a00 */
[----:B-1----:R-:W-:-:S05]  /*dbd0*/  @!P1 IMAD.WIDE R2, R17, 0xc, R2 ;  /* 0x0000000c11029825 */ /* 0x002fca00078e0202 */
[----:B-----5:R1:W5:Y:S04]  /*dbe0*/  @!P1 LDG.E R8, desc[UR58][R2.64] ;  /* 0x0000003a02089981 */ /* 0x020368000c1e1900 */
[----:B------:R1:W5:Y:S01]  /*dbf0*/  @!P1 LDG.E R10, desc[UR58][R2.64+0x4] ;  /* 0x0000043a020a9981 */ /* 0x000362000c1e1900 */
[----:B------:R-:W-:-:S03]  /*dc00*/  IADD3 R18, P1, P2, R15, UR5, -R6 ;  /* 0x000000050f127c10 */ /* 0x000fc6000fa3e806 */
[----:B------:R-:W-:Y:S01]  /*dc10*/  SHFL.IDX PT, R6, R6, R13, 0x1f ;  /* 0x00001f0d06067589 */ /* 0x000fe200000e0000 */
[----:B------:R-:W-:-:S03]  /*dc20*/  IADD3.X R22, R22, UR4, ~R7, P1, P2 ;  /* 0x0000000416167c10 */ /* 0x000fc60008fe4c07 */
[----:B------:R-:W2:Y:S04]  /*dc30*/  SHFL.IDX PT, R18, R18, R13, 0x1f ;  /* 0x00001f0d12127589 */ /* 0x000ea800000e0000 */
[----:B------:R-:W3:Y:S04]  /*dc40*/  SHFL.IDX PT, R22, R22, R13, 0x1f ;  /* 0x00001f0d16167589 */ /* 0x000ee800000e0000 */
[----:B------:R1:W4:Y:S04]  /*dc50*/  SHFL.IDX PT, R7, R7, R13, 0x1f ;  /* 0x00001f0d07077589 */ /* 0x00032800000e0000 */
[----:B------:R1:W1:Y:S04]  /*dc60*/  SHFL.IDX PT, R5, R5, R13, 0x1f ;  /* 0x00001f0d05057589 */ /* 0x00026800000e0000 */
[----:B------:R1:W1:Y:S01]  /*dc70*/  SHFL.IDX PT, R4, R4, R13, 0x1f ;  /* 0x00001f0d04047589 */ /* 0x00026200000e0000 */
[----:B--2---:R-:W-:-:S02]  /*dc80*/  R2UR UR5, R18 ;  /* 0x00000000120572ca */ /* 0x004fc400000e0000 */
[----:B---3--:R-:W-:-:S15]  /*dc90*/  R2UR UR4, R22 ;  /* 0x00000000160472ca */ /* 0x008fde00000e0000 */
.L_x_231:
[----:B-1----:R-:W1:Y:S01]  /*dca0*/  LDC R2, c[0x0][0x910] ;  /* 0x00024400ff027b82 */ /* 0x002e620000000800 */
[----:B------:R-:W-:Y:S01]  /*dcb0*/  UMOV UR24, 0xffffffff ;  /* 0xffffffff00187882 */ /* 0x000fe20000000000 */
[----:B------:R-:W-:Y:S01]  /*dcc0*/  UMOV UR25, 0xffffffff ;  /* 0xffffffff00197882 */ /* 0x000fe20000000000 */
[----:B------:R-:W-:Y:S01]  /*dcd0*/  UMOV UR26, 0xffffffff ;  /* 0xffffffff001a7882 */ /* 0x000fe20000000000 */
[----:B------:R-:W-:Y:S01]  /*dce0*/  IMAD.MOV.U32 R15, RZ, RZ, RZ ;  /* 0x000000ffff0f7224 */ /* 0x000fe200078e00ff */
[----:B-1----:R-:W-:-:S13]  /*dcf0*/  ISETP.LE.AND P1, PT, R2, UR6, PT ;  /* 0x0000000602007c0c */ /* 0x002fda000bf23270 */
[----:B------:R-:W-:Y:S05]  /*dd00*/  @P1 BRA `(.L_x_230) ;  /* 0x0000000000f01947 */ /* 0x000fea0003800000 */
[C---:B------:R-:W-:Y:S01]  /*dd10*/  R2UR UR24, R4.reuse ;  /* 0x00000000041872ca */ /* 0x040fe200000e0000 */
[----:B------:R-:W-:Y:S01]  /*dd20*/  UIADD3 UR30, UP1, -UR5, UR10, URZ ;  /* 0x0000000a051e7290 */ /* 0x000fe2000ff3e13f */
[----:B------:R-:W-:Y:S01]  /*dd30*/  R2UR UR25, R5 ;  /* 0x00000000051972ca */ /* 0x000fe200000e0000 */
[----:B------:R-:W-:Y:S01]  /*dd40*/  ULDC UR26, c[0x0][0x8c0] ;  /* 0x00023000001a7ab9 */ /* 0x000fe20000000800 */
[----:B------:R-:W-:Y:S01]  /*dd50*/  ULDC UR27, c[0x0][0x8b0] ;  /* 0x00022c00001b7ab9 */ /* 0x000fe20000000800 */
[----:B------:R-:W-:Y:S01]  /*dd60*/  ULDC UR28, c[0x0][0x904] ;  /* 0x00024100001c7ab9 */ /* 0x000fe20000000800 */
[----:B------:R-:W-:-:S03]  /*dd70*/  SHF.R.U64 R2, R4, UR27, R5 ;  /* 0x0000001b04027c19 */ /* 0x000fc60008001205 */
[----:B------:R-:W-:Y:S01]  /*dd80*/  UIADD3.X UR24, ~UR4, UR9, URZ, UP1, !UPT ;  /* 0x0000000904187290 */ /* 0x000fe20008ffe53f */
[----:B------:R-:W-:-:S03]  /*dd90*/  R2UR UR32, R2 ;  /* 0x00000000022072ca */ /* 0x000fc600000e0000 */
[----:B------:R-:W-:Y:S02]  /*dda0*/  USHF.R.U32.HI UR31, URZ, UR26, UR24 ;  /* 0x0000001a3f1f7299 */ /* 0x000fe40008011618 */
[----:B------:R-:W-:Y:S02]  /*ddb0*/  USHF.R.U32.HI UR35, URZ, UR27, UR25 ;  /* 0x0000001b3f237299 */ /* 0x000fe40008011619 */
[----:B------:R-:W-:Y:S02]  /*ddc0*/  USHF.R.U32.HI UR33, URZ, UR27, UR31 ;  /* 0x0000001b3f217299 */ /* 0x000fe4000801161f */
[----:B------:R-:W-:Y:S02]  /*ddd0*/  USHF.R.U64 UR30, UR30, UR26, UR24 ;  /* 0x0000001a1e1e7299 */ /* 0x000fe40008001218 */
[----:B------:R-:W-:Y:S02]  /*dde0*/  USHF.R.U32.HI UR34, URZ, UR28, UR33 ;  /* 0x0000001c3f227299 */ /* 0x000fe40008011621 */
[----:B------:R-:W-:-:S02]  /*ddf0*/  USHF.R.U64 UR31, UR30, UR27, UR31 ;  /* 0x0000001b1e1f7299 */ /* 0x000fc4000800121f */
[----:B------:R-:W-:Y:S02]  /*de00*/  ULOP3.LUT UR24, UR34, UR35, URZ, 0xfc, !UPT ;  /* 0x0000002322187292 */ /* 0x000fe4000f8efc3f */
[----:B------:R-:W-:-:S04]  /*de10*/  USHF.R.U64 UR33, UR31, UR28, UR33 ;  /* 0x0000001c1f217299 */ /* 0x000fc80008001221 */
[----:B------:R-:W-:-:S13]  /*de20*/  ISETP.NE.U32.AND P1, PT, RZ, UR24, PT ;  /* 0x00000018ff007c0c */ /* 0x000fda000bf25070 */
[----:B------:R-:W-:Y:S05]  /*de30*/  @!P1 BRA `(.L_x_242) ;  /* 0x0000000000189947 */ /* 0x000fea0003800000 */
[----:B------:R-:W-:-:S07]  /*de40*/  MOV R12, 0xde60 ;  /* 0x0000de60000c7802 */ /* 0x000fce0000000f00 */
[----:B--2-45:R-:W-:Y:S05]  /*de50*/  CALL.REL.NOINC `(.L_x_243) ;  /* 0x0000001c006c7944 */ /* 0x034fea0003c00000 */
[----:B------:R-:W-:-:S04]  /*de60*/  UIADD3 UR24, -UR25, URZ, URZ ;  /* 0x0000003f19187290 */ /* 0x000fc8000fffe13f */
[----:B------:R-:W-:-:S03]  /*de70*/  UIMAD UR32, UR32, UR24, UR33 ;  /* 0x00000018202072a4 */ /* 0x000fc6000f8e0221 */
[----:B------:R-:W-:Y:S01]  /*de80*/  UMOV UR24, UR25 ;  /* 0x0000001900187c82 */ /* 0x000fe20008000000 */
[----:B------:R-:W-:Y:S08]  /*de90*/  BRA `(.L_x_244) ;  /* 0x0000000000587947 */ /* 0x000ff00003800000 */
.L_x_242:
[----:B------:R-:W1:Y:S01]  /*dea0*/  I2F.U32.RP R2, UR32 ;  /* 0x0000002000027d06 */ /* 0x000e620008209000 */
[----:B------:R-:W-:Y:S01]  /*deb0*/  UMOV UR24, URZ ;  /* 0x0000003f00187c82 */ /* 0x000fe20008000000 */
[----:B------:R-:W-:-:S06]  /*dec0*/  UISETP.NE.U32.AND UP4, UPT, UR32, URZ, UPT ;  /* 0x0000003f2000728c */ /* 0x000fcc000bf85070 */
[----:B-1----:R-:W1:Y:S02]  /*ded0*/  MUFU.RCP R2, R2 ;  /* 0x0000000200027308 */ /* 0x002e640000001000 */
[----:B-1----:R-:W-:-:S06]  /*dee0*/  VIADD R3, R2, 0xffffffe ;  /* 0x0ffffffe02037836 */ /* 0x002fcc0000000000 */
[----:B------:R-:W1:Y:S02]  /*def0*/  F2I.FTZ.U32.TRUNC.NTZ R3, R3 ;  /* 0x0000000300037305 */ /* 0x000e64000021f000 */
[----:B-1----:R-:W-:-:S13]  /*df00*/  R2UR UR25, R3 ;  /* 0x00000000031972ca */ /* 0x002fda00000e0000 */
[----:B------:R-:W-:-:S04]  /*df10*/  UIADD3 UR26, URZ, -UR25, URZ ;  /* 0x800000193f1a7290 */ /* 0x000fc8000fffe03f */
[----:B------:R-:W-:-:S04]  /*df20*/  UIMAD UR26, UR26, UR32, URZ ;  /* 0x000000201a1a72a4 */ /* 0x000fc8000f8e023f */
[----:B------:R-:W-:-:S04]  /*df30*/  UIMAD.WIDE.U32 UR24, UR25, UR26, UR24 ;  /* 0x0000001a191872a5 */ /* 0x000fc8000f8e0018 */
[----:B------:R-:W-:-:S04]  /*df40*/  UIMAD.WIDE.U32 UR24, UR25, UR33, URZ ;  /* 0x00000021191872a5 */ /* 0x000fc8000f8e003f */
[----:B------:R-:W-:-:S04]  /*df50*/  UIADD3 UR24, -UR25, URZ, URZ ;  /* 0x0000003f19187290 */ /* 0x000fc8000fffe13f */
[----:B------:R-:W-:-:S04]  /*df60*/  UIMAD UR24, UR32, UR24, UR33 ;  /* 0x00000018201872a4 */ /* 0x000fc8000f8e0221 */
[----:B------:R-:W-:-:S11]  /*df70*/  UISETP.GE.U32.AND UP1, UPT, UR24, UR32, UPT ;  /* 0x000000201800728c */ /* 0x000fd6000bf26070 */
[----:B------:R-:W-:Y:S02]  /*df80*/  @UP1 UIADD3 UR24, UR24, -UR32, URZ ;  /* 0x8000002018181290 */ /* 0x000fe4000fffe03f */
[----:B------:R-:W-:Y:S02]  /*df90*/  @UP1 UIADD3 UR25, UR25, 0x1, URZ ;  /* 0x0000000119191890 */ /* 0x000fe4000fffe03f */
[----:B------:R-:W-:-:S11]  /*dfa0*/  UISETP.GE.U32.AND UP2, UPT, UR24, UR32, UPT ;  /* 0x000000201800728c */ /* 0x000fd6000bf46070 */
[----:B------:R-:W-:Y:S02]  /*dfb0*/  @UP2 UIADD3 UR25, UR25, 0x1, URZ ;  /* 0x0000000119192890 */ /* 0x000fe4000fffe03f */
[----:B------:R-:W-:-:S04]  /*dfc0*/  @!UP4 ULOP3.LUT UR25, URZ, UR32, URZ, 0x33, !UPT ;  /* 0x000000203f19c292 */ /* 0x000fc8000f8e333f */
[----:B------:R-:W-:-:S04]  /*dfd0*/  UIADD3 UR24, -UR25, URZ, URZ ;  /* 0x0000003f19187290 */ /* 0x000fc8000fffe13f */
[----:B------:R-:W-:-:S03]  /*dfe0*/  UIMAD UR32, UR32, UR24, UR33 ;  /* 0x00000018202072a4 */ /* 0x000fc6000f8e0221 */
[----:B------:R-:W-:-:S09]  /*dff0*/  UMOV UR24, UR25 ;  /* 0x0000001900187c82 */ /* 0x000fd20008000000 */
.L_x_244:
[----:B------:R-:W-:Y:S01]  /*e000*/  ULOP3.LUT UR31, UR31, UR20, URZ, 0xc0, !UPT ;  /* 0x000000141f1f7292 */ /* 0x000fe2000f8ec03f */
[----:B------:R-:W-:Y:S01]  /*e010*/  IMAD.MOV.U32 R15, RZ, RZ, 0x1 ;  /* 0x00000001ff0f7424 */ /* 0x000fe200078e00ff */
[----:B------:R-:W-:Y:S02]  /*e020*/  ULOP3.LUT UR30, UR30, UR18, URZ, 0xc0, !UPT ;  /* 0x000000121e1e7292 */ /* 0x000fe4000f8ec03f */
[----:B------:R-:W-:Y:S01]  /*e030*/  UIMAD UR24, UR19, UR24, UR31 ;  /* 0x00000018131872a4 */ /* 0x000fe2000f8e021f */
[----:B------:R-:W-:Y:S01]  /*e040*/  ULDC UR26, c[0x0][0x8a8] ;  /* 0x00022a00001a7ab9 */ /* 0x000fe20000000800 */
[----:B------:R-:W-:Y:S01]  /*e050*/  ULDC UR25, c[0x0][0x8b8] ;  /* 0x00022e0000197ab9 */ /* 0x000fe20000000800 */
[----:B------:R-:W-:Y:S02]  /*e060*/  UIMAD UR30, UR32, UR26, UR30 ;  /* 0x0000001a201e72a4 */ /* 0x000fe4000f8e021e */
[----:B------:R-:W-:Y:S01]  /*e070*/  UIMAD UR25, UR24, UR25, UR40 ;  /* 0x00000019181972a4 */ /* 0x000fe2000f8e0228 */
[----:B------:R-:W-:Y:S01]  /*e080*/  @UP3 UMOV UR26, UR6 ;  /* 0x00000006001a3c82 */ /* 0x000fe20008000000 */
[----:B------:R-:W-:-:S03]  /*e090*/  @!UP3 UMOV UR26, UR6 ;  /* 0x00000006001abc82 */ /* 0x000fc60008000000 */
[----:B------:R-:W-:Y:S02]  /*e0a0*/  @UP3 UMOV UR24, UR30 ;  /* 0x0000001e00183c82 */ /* 0x000fe40008000000 */
[----:B------:R-:W-:Y:S01]  /*e0b0*/  @!UP3 UMOV UR24, UR25 ;  /* 0x000000190018bc82 */ /* 0x000fe20008000000 */
[----:B------:R-:W-:-:S05]  /*e0c0*/  @!UP3 UMOV UR25, UR30 ;  /* 0x0000001e0019bc82 */ /* 0x000fca0008000000 */
.L_x_230:
[----:B------:R-:W-:-:S06]  /*e0d0*/  UISETP.NE.AND UP1, UPT, UR15, 0x3, UPT ;  /* 0x000000030f00788c */ /* 0x000fcc000bf25270 */
[----:B------:R-:W-:-:S13]  /*e0e0*/  PLOP3.LUT P1, PT, PT, PT, UP1, 0x80, 0x0 ;  /* 0x000000000000781c */ /* 0x000fda0003f2f018 */
[----:B------:R-:W-:Y:S05]  /*e0f0*/  @!P1 BRA `(.L_x_245) ;  /* 0x0000000000049947 */ /* 0x000fea0003800000 */
[----:B--2---:R-:W-:Y:S01]  /*e100*/  BPT.TRAP 0x1 ;  /* 0x000000040000795c */ /* 0x004fe20000300000 */
.L_x_245:
[----:B------:R-:W1:Y:S01]  /*e110*/  S2R R2, SR_CgaCtaId ;  /* 0x0000000000027919 */ /* 0x000e620000008800 */
[----:B------:R-:W-:-:S04]  /*e120*/  MOV R3, 0x400 ;  /* 0x0000040000037802 */ /* 0x000fc80000000f00 */
[----:B-1----:R-:W-:Y:S02]  /*e130*/  LEA R3, R2, R3, 0x18 ;  /* 0x0000000302037211 */ /* 0x002fe400078ec0ff */
[----:B------:R-:W-:-:S03]  /*e140*/  SHF.L.U32 R2, R0, 0x1f, RZ ;  /* 0x0000001f00027819 */ /* 0x000fc600000006ff */
[----:B------:R-:W-:-:S04]  /*e150*/  IMAD R17, R16, 0x8, R3 ;  /* 0x0000000810117824 */ /* 0x000fc800078e0203 */
[----:B------:R-:W1:Y:S02]  /*e160*/  SYNCS.PHASECHK.TRANS64.TRYWAIT P2, [R17+URZ+0x38440], R2 ;  /* 0x03844002110075a7 */ /* 0x000e64000804017f */
[----:B-1----:R-:W-:Y:S05]  /*e170*/  @!P2 BRA `(.L_x_246) ;  /* 0x000000140008a947 */ /* 0x002fea0003800000 */
.L_x_309:
[----:B------:R-:W-:Y:S01]  /*e180*/  ELECT P2, URZ, PT ;  /* 0x00000000003f782f */ /* 0x000fe20003840000 */
[----:B------:R-:W-:-:S12]  /*e190*/  BSSY B0, `(.L_x_247) ;  /* 0x0000010000007945 */ /* 0x000fd80003800000 */
[----:B------:R-:W-:Y:S05]  /*e1a0*/  @!P2 BRA `(.L_x_248) ;  /* 0x000000000038a947 */ /* 0x000fea0003800000 */
[----:B-1----:R-:W-:Y:S01]  /*e1b0*/  IMAD R2, R16, 0x10, R3 ;  /* 0x0000001010027824 */ /* 0x002fe200078e0203 */
[----:B------:R-:W-:Y:S01]  /*e1c0*/  MOV R12, UR24 ;  /* 0x00000018000c7c02 */ /* 0x000fe20008000f00 */
[----:B------:R-:W-:Y:S02]  /*e1d0*/  IMAD.U32 R14, RZ, RZ, UR26 ;  /* 0x0000001aff0e7e24 */ /* 0x000fe4000f8e00ff */
[----:B------:R-:W-:-:S05]  /*e1e0*/  IMAD.U32 R13, RZ, RZ, UR25 ;  /* 0x00000019ff0d7e24 */ /* 0x000fca000f8e00ff */
[----:B------:R1:W-:Y:S01]  /*e1f0*/  STS.128 [R2+0x38510], R12 ;  /* 0x0385100c02007388 */ /* 0x0003e20000000c00 */
[----:B------:R-:W-:Y:S01]  /*e200*/  @!PT LDS RZ, [RZ] ;  /* 0x00000000fffff984 */ /* 0x000fe20000000800 */
[----:B------:R-:W-:Y:S01]  /*e210*/  @!PT LDS RZ, [RZ] ;  /* 0x00000000fffff984 */ /* 0x000fe20000000800 */
[----:B------:R-:W-:Y:S01]  /*e220*/  @!PT LDS RZ, [RZ] ;  /* 0x00000000fffff984 */ /* 0x000fe20000000800 */
[----:B------:R-:W-:Y:S01]  /*e230*/  @!PT LDS RZ, [RZ] ;  /* 0x00000000fffff984 */ /* 0x000fe20000000800 */
[----:B------:R3:W-:Y:S06]  /*e240*/  MEMBAR.ALL.CTA ;  /* 0x0000000000007992 */ /* 0x0007ec0000008000 */
[----:B---3--:R-:W3:Y:S01]  /*e250*/  FENCE.VIEW.ASYNC.S ;  /* 0x00000000000073c6 */ /* 0x008ee20000000000 */
[----:B------:R-:W-:Y:S05]  /*e260*/  @!P1 BRA `(.L_x_249) ;  /* 0x0000000000049947 */ /* 0x000fea0003800000 */
[----:B--2---:R-:W-:Y:S01]  /*e270*/  BPT.TRAP 0x1 ;  /* 0x000000040000795c */ /* 0x004fe20000300000 */
.L_x_249:
[----:B---3--:R3:W-:Y:S02]  /*e280*/  SYNCS.ARRIVE.TRANS64.A1T0 RZ, [R17+URZ+0x38400], RZ ;  /* 0x038400ff11ff79a7 */ /* 0x0087e4000810003f */
.L_x_248:
[----:B--2---:R-:W-:Y:S05]  /*e290*/  BSYNC B0 ;  /* 0x0000000000007941 */ /* 0x004fea0003800000 */
.L_x_247:
[----:B------:R-:W-:Y:S01]  /*e2a0*/  ISETP.NE.AND P3, PT, R15, RZ, PT ;  /* 0x000000ff0f00720c */ /* 0x000fe20003f65270 */
[----:B------:R-:W-:-:S05]  /*e2b0*/  VIADD R16, R16, 0x1 ;  /* 0x0000000110107836 */ /* 0x000fca0000000000 */
[----:B------:R-:W-:-:S04]  /*e2c0*/  ISETP.NE.AND P2, PT, R16, 0x8, PT ;  /* 0x000000081000780c */ /* 0x000fc80003f45270 */
[----:B-1----:R-:W-:Y:S02]  /*e2d0*/  SEL R13, RZ, 0x1, P2 ;  /* 0x00000001ff0d7807 */ /* 0x002fe40001000000 */
[----:B------:R-:W-:Y:S02]  /*e2e0*/  SEL R16, R16, RZ, P2 ;  /* 0x000000ff10107207 */ /* 0x000fe40001000000 */
[----:B------:R-:W-:Y:S01]  /*e2f0*/  LOP3.LUT R0, R0, R13, RZ, 0x3c, !PT ;  /* 0x0000000d00007212 */ /* 0x000fe200078e3cff */
[----:B------:R-:W-:Y:S06]  /*e300*/  @P3 BRA `(.L_x_250) ;  /* 0xffffffe400003947 */ /* 0x000fec000383ffff */
[----:B------:R-:W-:Y:S05]  /*e310*/  @!P1 BRA `(.L_x_251) ;  /* 0x0000000000049947 */ /* 0x000fea0003800000 */
[----:B------:R-:W-:Y:S01]  /*e320*/  BPT.TRAP 0x1 ;  /* 0x000000040000795c */ /* 0x000fe20000300000 */
.L_x_251:
[----:B------:R-:W-:Y:S01]  /*e330*/  IMAD R5, R16, 0x8, R3 ;  /* 0x0000000810057824 */ /* 0x000fe200078e0203 */
[----:B------:R-:W-:-:S04]  /*e340*/  SHF.L.U32 R2, R0, 0x1f, RZ ;  /* 0x0000001f00027819 */ /* 0x000fc800000006ff */
[----:B------:R-:W1:Y:S02]  /*e350*/  SYNCS.PHASECHK.TRANS64.TRYWAIT P0, [R5+URZ+0x38440], R2 ;  /* 0x03844002050075a7 */ /* 0x000e64000800017f */
[----:B-1----:R-:W-:Y:S05]  /*e360*/  @!P0 BRA `(.L_x_252) ;  /* 0x0000001000a08947 */ /* 0x002fea0003800000 */
.L_x_310:
[----:B------:R-:W-:Y:S05]  /*e370*/  @!P1 BRA `(.L_x_253) ;  /* 0x0000000000049947 */ /* 0x000fea0003800000 */
[----:B------:R-:W-:Y:S01]  /*e380*/  BPT.TRAP 0x1 ;  /* 0x000000040000795c */ /* 0x000fe20000300000 */
.L_x_253:
[----:B------:R-:W-:-:S05]  /*e390*/  VIADD R16, R16, 0x1 ;  /* 0x0000000110107836 */ /* 0x000fca0000000000 */
[----:B------:R-:W-:-:S04]  /*e3a0*/  ISETP.NE.AND P0, PT, R16, 0x8, PT ;  /* 0x000000081000780c */ /* 0x000fc80003f05270 */
[----:B-1----:R-:W-:Y:S02]  /*e3b0*/  SEL R5, RZ, 0x1, P0 ;  /* 0x00000001ff057807 */ /* 0x002fe40000000000 */
[----:B------:R-:W-:Y:S02]  /*e3c0*/  SEL R16, R16, RZ, P0 ;  /* 0x000000ff10107207 */ /* 0x000fe40000000000 */
[----:B------:R-:W-:-:S03]  /*e3d0*/  LOP3.LUT R5, R0, R5, RZ, 0x3c, !PT ;  /* 0x0000000500057212 */ /* 0x000fc600078e3cff */
[----:B----4-:R-:W-:Y:S01]  /*e3e0*/  IMAD R7, R16, 0x8, R3 ;  /* 0x0000000810077824 */ /* 0x010fe200078e0203 */
[----:B------:R-:W-:-:S04]  /*e3f0*/  SHF.L.U32 R0, R5, 0x1f, RZ ;  /* 0x0000001f05007819 */ /* 0x000fc800000006ff */
[----:B------:R-:W1:Y:S02]  /*e400*/  SYNCS.PHASECHK.TRANS64.TRYWAIT P0, [R7+URZ+0x38440], R0 ;  /* 0x03844000070075a7 */ /* 0x000e64000800017f */
[----:B-1----:R-:W-:Y:S05]  /*e410*/  @!P0 BRA `(.L_x_254) ;  /* 0x0000001000888947 */ /* 0x002fea0003800000 */
.L_x_311:
[----:B------:R-:W-:Y:S05]  /*e420*/  @!P1 BRA `(.L_x_255) ;  /* 0x0000000000049947 */ /* 0x000fea0003800000 */
[----:B------:R-:W-:Y:S01]  /*e430*/  BPT.TRAP 0x1 ;  /* 0x000000040000795c */ /* 0x000fe20000300000 */
.L_x_255:
[----:B-1----:R-:W-:-:S05]  /*e440*/  VIADD R0, R16, 0x1 ;  /* 0x0000000110007836 */ /* 0x002fca0000000000 */
[----:B------:R-:W-:-:S04]  /*e450*/  ISETP.NE.AND P0, PT, R0, 0x8, PT ;  /* 0x000000080000780c */ /* 0x000fc80003f05270 */
[----:B------:R-:W-:Y:S02]  /*e460*/  SEL R2, RZ, 0x1, P0 ;  /* 0x00000001ff027807 */ /* 0x000fe40000000000 */
[----:B------:R-:W-:Y:S02]  /*e470*/  SEL R4, R0, RZ, P0 ;  /* 0x000000ff00047207 */ /* 0x000fe40000000000 */
[----:B------:R-:W-:-:S03]  /*e480*/  LOP3.LUT R5, R5, R2, RZ, 0x3c, !PT ;  /* 0x0000000205057212 */ /* 0x000fc600078e3cff */
[----:B------:R-:W-:Y:S01]  /*e490*/  IMAD R7, R4, 0x8, R3 ;  /* 0x0000000804077824 */ /* 0x000fe200078e0203 */
[----:B------:R-:W-:-:S04]  /*e4a0*/  SHF.L.U32 R0, R5, 0x1f, RZ ;  /* 0x0000001f05007819 */ /* 0x000fc800000006ff */
[----:B------:R-:W1:Y:S02]  /*e4b0*/  SYNCS.PHASECHK.TRANS64.TRYWAIT P0, [R7+URZ+0x38440], R0 ;  /* 0x03844000070075a7 */ /* 0x000e64000800017f */
[----:B-1----:R-:W-:Y:S05]  /*e4c0*/  @!P0 BRA `(.L_x_256) ;  /* 0x0000001000708947 */ /* 0x002fea0003800000 */
.L_x_312:
[----:B------:R-:W-:Y:S05]  /*e4d0*/  @!P1 BRA `(.L_x_257) ;  /* 0x0000000000049947 */ /* 0x000fea0003800000 */
[----:B------:R-:W-:Y:S01]  /*e4e0*/  BPT.TRAP 0x1 ;  /* 0x000000040000795c */ /* 0x000fe20000300000 */
.L_x_257:
        /* <DEDUP_REMOVED lines=9> */
.L_x_313:
[----:B------:R-:W-:Y:S05]  /*e580*/  @!P1 BRA `(.L_x_259) ;  /* 0x0000000000049947 */ /* 0x000fea0003800000 */
[----:B------:R-:W-:Y:S01]  /*e590*/  BPT.TRAP 0x1 ;  /* 0x000000040000795c */ /* 0x000fe20000300000 */
.L_x_259:
        /* <DEDUP_REMOVED lines=9> */
.L_x_314:
[----:B------:R-:W-:Y:S05]  /*e630*/  @!P1 BRA `(.L_x_261) ;  /* 0x0000000000049947 */ /* 0x000fea0003800000 */
[----:B------:R-:W-:Y:S01]  /*e640*/  BPT.TRAP 0x1 ;  /* 0x000000040000795c */ /* 0x000fe20000300000 */
.L_x_261:
        /* <DEDUP_REMOVED lines=9> */
.L_x_315:
[----:B------:R-:W-:Y:S05]  /*e6e0*/  @!P1 BRA `(.L_x_263) ;  /* 0x0000000000049947 */ /* 0x000fea0003800000 */
[----:B------:R-:W-:Y:S01]  /*e6f0*/  BPT.TRAP 0x1 ;  /* 0x000000040000795c */ /* 0x000fe20000300000 */
.L_x_263:
[----:B-1----:R-:W-:-:S04]  /*e700*/  IADD3 R0, R4, 0x1, RZ ;  /* 0x0000000104007810 */ /* 0x002fc80007ffe0ff */
        /* <DEDUP_REMOVED lines=8> */
.L_x_316:
[----:B------:R-:W-:Y:S05]  /*e790*/  @!P1 BRA `(.L_x_265) ;  /* 0x0000000000049947 */ /* 0x000fea0003800000 */
[----:B------:R-:W-:Y:S01]  /*e7a0*/  BPT.TRAP 0x1 ;  /* 0x000000040000795c */ /* 0x000fe20000300000 */
.L_x_265:
[----:B-1----:R-:W-:-:S05]  /*e7b0*/  VIADD R0, R4, 0x1 ;  /* 0x0000000104007836 */ /* 0x002fca0000000000 */
[----:B------:R-:W-:-:S04]  /*e7c0*/  ISETP.NE.AND P0, PT, R0, 0x8, PT ;  /* 0x000000080000780c */ /* 0x000fc80003f05270 */
[----:B------:R-:W-:Y:S02]  /*e7d0*/  SEL R2, RZ, 0x1, P0 ;  /* 0x00000001ff027807 */ /* 0x000fe40000000000 */
[----:B------:R-:W-:Y:S02]  /*e7e0*/  SEL R0, R0, RZ, P0 ;  /* 0x000000ff00007207 */ /* 0x000fe40000000000 */
[----:B------:R-:W-:-:S03]  /*e7f0*/  LOP3.LUT R2, R5, R2, RZ, 0x3c, !PT ;  /* 0x0000000205027212 */ /* 0x000fc600078e3cff */
[----:B------:R-:W-:Y:S01]  /*e800*/  IMAD R3, R0, 0x8, R3 ;  /* 0x0000000800037824 */ /* 0x000fe200078e0203 */
[----:B------:R-:W-:-:S07]  /*e810*/  SHF.L.U32 R0, R2, 0x1f, RZ ;  /* 0x0000001f02007819 */ /* 0x000fce00000006ff */
.L_x_266:
[----:B-1----:R1:W2:Y:S02]  /*e820*/  SYNCS.PHASECHK.TRANS64.TRYWAIT P0, [R3+URZ+0x38440], R0 ;  /* 0x03844000030075a7 */ /* 0x0022a4000800017f */
[----:B--2---:R-:W-:Y:S05]  /*e830*/  @!P0 NANOSLEEP.SYNCS 0x989680 ;  /* 0x009896800000895d */ /* 0x004fea0003900000 */
[----:B------:R-:W2:Y:S02]  /*e840*/  @!P0 SYNCS.PHASECHK.TRANS64 P0, [R3+URZ+0x38440], R0 ;  /* 0x03844000030085a7 */ /* 0x000ea4000800007f */
[----:B--2---:R-:W-:Y:S05]  /*e850*/  @P0 EXIT ;  /* 0x000000000000094d */ /* 0x004fea0003800000 */
[----:B------:R-:W-:Y:S05]  /*e860*/  BRA `(.L_x_266) ;  /* 0xfffffffc00ec7947 */ /* 0x000fea000383ffff */
.L_x_37:
[----:B--2---:R-:W-:-:S04]  /*e870*/  IMAD.U32 R3, RZ, RZ, UR4 ;  /* 0x00000004ff037e24 */ /* 0x004fc8000f8e00ff */
[----:B------:R2:W3:Y:S03]  /*e880*/  SYNCS.PHASECHK.TRANS64.TRYWAIT P0, [R3+URZ+0x38480], R2 ;  /* 0x03848002030075a7 */ /* 0x0004e6000800017f */
[----:B---3--:R-:W-:Y:S05]  /*e890*/  @!P0 NANOSLEEP.SYNCS 0x989680 ;  /* 0x009896800000895d */ /* 0x008fea0003900000 */
[----:B------:R-:W3:Y:S02]  /*e8a0*/  @!P0 SYNCS.PHASECHK.TRANS64 P0, [R3+URZ+0x38480], R2 ;  /* 0x03848002030085a7 */ /* 0x000ee4000800007f */
[----:B---3--:R-:W-:Y:S05]  /*e8b0*/  @!P0 BRA `(.L_x_37) ;  /* 0xfffffffc00ec8947 */ /* 0x008fea000383ffff */
[----:B------:R-:W-:Y:S05]  /*e8c0*/  BRA `(.L_x_36) ;  /* 0xffffff5400d87947 */ /* 0x000fea000383ffff */
.L_x_42:
[----:B--2---:R-:W-:-:S04]  /*e8d0*/  IMAD.U32 R8, RZ, RZ, UR4 ;  /* 0x00000004ff087e24 */ /* 0x004fc8000f8e00ff */
[----:B------:R2:W3:Y:S03]  /*e8e0*/  SYNCS.PHASECHK.TRANS64.TRYWAIT P0, [R8+URZ+0x38480], R5 ;  /* 0x03848005080075a7 */ /* 0x0004e6000800017f */
[----:B---3--:R-:W-:Y:S05]  /*e8f0*/  @!P0 NANOSLEEP.SYNCS 0x989680 ;  /* 0x009896800000895d */ /* 0x008fea0003900000 */
[----:B------:R-:W3:Y:S02]  /*e900*/  @!P0 SYNCS.PHASECHK.TRANS64 P0, [R8+URZ+0x38480], R5 ;  /* 0x03848005080085a7 */ /* 0x000ee4000800007f */
[----:B---3--:R-:W-:Y:S05]  /*e910*/  @!P0 BRA `(.L_x_42) ;  /* 0xfffffffc00ec8947 */ /* 0x008fea000383ffff */
[----:B------:R-:W-:Y:S05]  /*e920*/  BRA `(.L_x_41) ;  /* 0xffffff5c00007947 */ /* 0x000fea000383ffff */
.L_x_59:
[----:B------:R-:W-:-:S07]  /*e930*/  IMAD.MOV.U32 R15, RZ, RZ, -0x1 ;  /* 0xffffffffff0f7424 */ /* 0x000fce00078e00ff */
[----:B-12--5:R-:W-:Y:S05]  /*e940*/  WARPSYNC.COLLECTIVE R15, `(.L_x_267) ;  /* 0x000000000f0c7348 */ /* 0x026fea0003c00000 */
[----:B------:R-:W-:Y:S02]  /*e950*/  ELECT P6, UR62, PT ;  /* 0x00000000003e782f */ /* 0x000fe400038c0000 */
[----:B------:R-:W-:Y:S01]  /*e960*/  MOV R14, UR62 ;  /* 0x0000003e000e7c02 */ /* 0x000fe20008000f00 */
[----:B-12--5:R-:W-:Y:S10]  /*e970*/  ENDCOLLECTIVE ;  /* 0x000000000000791b */ /* 0x026ff40003800000 */
.L_x_267:
[----:B------:R-:W-:Y:S05]  /*e980*/  BRA `(.L_x_268) ;  /* 0xffffff6400dc7947 */ /* 0x000fea000383ffff */
.L_x_61:
[----:B-1----:R-:W-:-:S04]  /*e990*/  IMAD.U32 R6, RZ, RZ, UR47 ;  /* 0x0000002fff067e24 */ /* 0x002fc8000f8e00ff */
[----:B------:R1:W2:Y:S03]  /*e9a0*/  SYNCS.PHASECHK.TRANS64.TRYWAIT P2, [R6+URZ+0x384c0], R3 ;  /* 0x0384c003060075a7 */ /* 0x0002a6000804017f */
[----:B--2---:R-:W-:Y:S05]  /*e9b0*/  @!P2 NANOSLEEP.SYNCS 0x989680 ;  /* 0x009896800000a95d */ /* 0x004fea0003900000 */
[----:B------:R-:W2:Y:S02]  /*e9c0*/  @!P2 SYNCS.PHASECHK.TRANS64 P2, [R6+URZ+0x384c0], R3 ;  /* 0x0384c0030600a5a7 */ /* 0x000ea4000804007f */
[----:B--2---:R-:W-:Y:S05]  /*e9d0*/  @!P2 BRA `(.L_x_61) ;  /* 0xfffffffc00eca947 */ /* 0x004fea000383ffff */
[----:B------:R-:W-:Y:S05]  /*e9e0*/  BRA `(.L_x_269) ;  /* 0xffffff6400f47947 */ /* 0x000fea000383ffff */
.L_x_69:
[----:B-1----:R-:W-:-:S04]  /*e9f0*/  IMAD.U32 R12, RZ, RZ, UR47 ;  /* 0x0000002fff0c7e24 */ /* 0x002fc8000f8e00ff */
[----:B------:R1:W2:Y:S03]  /*ea00*/  SYNCS.PHASECHK.TRANS64.TRYWAIT P3, [R12+URZ+0x384c8], R3 ;  /* 0x0384c8030c0075a7 */ /* 0x0002a6000806017f */
[----:B--2---:R-:W-:Y:S05]  /*ea10*/  @!P3 NANOSLEEP.SYNCS 0x989680 ;  /* 0x009896800000b95d */ /* 0x004fea0003900000 */
[----:B------:R-:W2:Y:S02]  /*ea20*/  @!P3 SYNCS.PHASECHK.TRANS64 P3, [R12+URZ+0x384c8], R3 ;  /* 0x0384c8030c00b5a7 */ /* 0x000ea4000806007f */
[----:B--2---:R-:W-:Y:S05]  /*ea30*/  @!P3 BRA `(.L_x_69) ;  /* 0xfffffffc00ecb947 */ /* 0x004fea000383ffff */
[----:B------:R-:W-:Y:S05]  /*ea40*/  BRA `(.L_x_270) ;  /* 0xffffff6c00847947 */ /* 0x000fea000383ffff */
.L_x_74:
[----:B-1----:R-:W-:-:S04]  /*ea50*/  IMAD.U32 R12, RZ, RZ, UR47 ;  /* 0x0000002fff0c7e24 */ /* 0x002fc8000f8e00ff */
[----:B------:R1:W2:Y:S03]  /*ea60*/  SYNCS.PHASECHK.TRANS64.TRYWAIT P3, [R12+URZ+0x384d0], R3 ;  /* 0x0384d0030c0075a7 */ /* 0x0002a6000806017f */
[----:B--2---:R-:W-:Y:S05]  /*ea70*/  @!P3 NANOSLEEP.SYNCS 0x989680 ;  /* 0x009896800000b95d */ /* 0x004fea0003900000 */
[----:B------:R-:W2:Y:S02]  /*ea80*/  @!P3 SYNCS.PHASECHK.TRANS64 P3, [R12+URZ+0x384d0], R3 ;  /* 0x0384d0030c00b5a7 */ /* 0x000ea4000806007f */
[----:B--2---:R-:W-:Y:S05]  /*ea90*/  @!P3 BRA `(.L_x_74) ;  /* 0xfffffffc00ecb947 */ /* 0x004fea000383ffff */
[----:B------:R-:W-:Y:S05]  /*eaa0*/  BRA `(.L_x_271) ;  /* 0xffffff7000e07947 */ /* 0x000fea000383ffff */
.L_x_79:
[----:B-1----:R-:W-:-:S04]  /*eab0*/  IMAD.U32 R12, RZ, RZ, UR47 ;  /* 0x0000002fff0c7e24 */ /* 0x002fc8000f8e00ff */
[----:B------:R1:W2:Y:S03]  /*eac0*/  SYNCS.PHASECHK.TRANS64.TRYWAIT P3, [R12+URZ+0x384d8], R3 ;  /* 0x0384d8030c0075a7 */ /* 0x0002a6000806017f */
[----:B--2---:R-:W-:Y:S05]  /*ead0*/  @!P3 NANOSLEEP.SYNCS 0x989680 ;  /* 0x009896800000b95d */ /* 0x004fea0003900000 */
[----:B------:R-:W2:Y:S02]  /*eae0*/  @!P3 SYNCS.PHASECHK.TRANS64 P3, [R12+URZ+0x384d8], R3 ;  /* 0x0384d8030c00b5a7 */ /* 0x000ea4000806007f */
[----:B--2---:R-:W-:Y:S05]  /*eaf0*/  @!P3 BRA `(.L_x_79) ;  /* 0xfffffffc00ecb947 */ /* 0x004fea000383ffff */
[----:B------:R-:W-:Y:S05]  /*eb00*/  BRA `(.L_x_272) ;  /* 0xffffff7800487947 */ /* 0x000fea000383ffff */
.L_x_84:
[----:B-1----:R-:W-:-:S04]  /*eb10*/  IMAD.U32 R12, RZ, RZ, UR47 ;  /* 0x0000002fff0c7e24 */ /* 0x002fc8000f8e00ff */
[----:B------:R1:W2:Y:S03]  /*eb20*/  SYNCS.PHASECHK.TRANS64.TRYWAIT P3, [R12+URZ+0x384c0], R3 ;  /* 0x0384c0030c0075a7 */ /* 0x0002a6000806017f */
[----:B--2---:R-:W-:Y:S05]  /*eb30*/  @!P3 NANOSLEEP.SYNCS 0x989680 ;  /* 0x009896800000b95d */ /* 0x004fea0003900000 */
[----:B------:R-:W2:Y:S02]  /*eb40*/  @!P3 SYNCS.PHASECHK.TRANS64 P3, [R12+URZ+0x384c0], R3 ;  /* 0x0384c0030c00b5a7 */ /* 0x000ea4000806007f */
[----:B--2---:R-:W-:Y:S05]  /*eb50*/  @!P3 BRA `(.L_x_84) ;  /* 0xfffffffc00ecb947 */ /* 0x004fea000383ffff */
[----:B------:R-:W-:Y:S05]  /*eb60*/  BRA `(.L_x_273) ;  /* 0xffffff7c00b87947 */ /* 0x000fea000383ffff */
.L_x_89:
[----:B-1----:R-:W-:-:S04]  /*eb70*/  IMAD.U32 R12, RZ, RZ, UR47 ;  /* 0x0000002fff0c7e24 */ /* 0x002fc8000f8e00ff */
[----:B------:R1:W2:Y:S03]  /*eb80*/  SYNCS.PHASECHK.TRANS64.TRYWAIT P3, [R12+URZ+0x384c8], R3 ;  /* 0x0384c8030c0075a7 */ /* 0x0002a6000806017f */
[----:B--2---:R-:W-:Y:S05]  /*eb90*/  @!P3 NANOSLEEP.SYNCS 0x989680 ;  /* 0x009896800000b95d */ /* 0x004fea0003900000 */
[----:B------:R-:W2:Y:S02]  /*eba0*/  @!P3 SYNCS.PHASECHK.TRANS64 P3, [R12+URZ+0x384c8], R3 ;  /* 0x0384c8030c00b5a7 */ /* 0x000ea4000806007f */
[----:B--2---:R-:W-:Y:S05]  /*ebb0*/  @!P3 BRA `(.L_x_89) ;  /* 0xfffffffc00ecb947 */ /* 0x004fea000383ffff */
[----:B------:R-:W-:Y:S05]  /*ebc0*/  BRA `(.L_x_274) ;  /* 0xffffff8400207947 */ /* 0x000fea000383ffff */
.L_x_94:
[----:B-1----:R-:W-:-:S04]  /*ebd0*/  MOV R12, UR47 ;  /* 0x0000002f000c7c02 */ /* 0x002fc80008000f00 */
[----:B------:R1:W2:Y:S03]  /*ebe0*/  SYNCS.PHASECHK.TRANS64.TRYWAIT P3, [R12+URZ+0x384d0], R3 ;  /* 0x0384d0030c0075a7 */ /* 0x0002a6000806017f */
[----:B--2---:R-:W-:Y:S05]  /*ebf0*/  @!P3 NANOSLEEP.SYNCS 0x989680 ;  /* 0x009896800000b95d */ /* 0x004fea0003900000 */
[----:B------:R-:W2:Y:S02]  /*ec00*/  @!P3 SYNCS.PHASECHK.TRANS64 P3, [R12+URZ+0x384d0], R3 ;  /* 0x0384d0030c00b5a7 */ /* 0x000ea4000806007f */
[----:B--2---:R-:W-:Y:S05]  /*ec10*/  @!P3 BRA `(.L_x_94) ;  /* 0xfffffffc00ecb947 */ /* 0x004fea000383ffff */
[----:B------:R-:W-:Y:S05]  /*ec20*/  BRA `(.L_x_275) ;  /* 0xffffff8800887947 */ /* 0x000fea000383ffff */
.L_x_99:
[----:B-1----:R-:W-:-:S04]  /*ec30*/  IMAD.U32 R12, RZ, RZ, UR47 ;  /* 0x0000002fff0c7e24 */ /* 0x002fc8000f8e00ff */
[----:B------:R1:W2:Y:S03]  /*ec40*/  SYNCS.PHASECHK.TRANS64.TRYWAIT P3, [R12+URZ+0x384d8], R3 ;  /* 0x0384d8030c0075a7 */ /* 0x0002a6000806017f */
[----:B--2---:R-:W-:Y:S05]  /*ec50*/  @!P3 NANOSLEEP.SYNCS 0x989680 ;  /* 0x009896800000b95d */ /* 0x004fea0003900000 */
[----:B------:R-:W2:Y:S02]  /*ec60*/  @!P3 SYNCS.PHASECHK.TRANS64 P3, [R12+URZ+0x384d8], R3 ;  /* 0x0384d8030c00b5a7 */ /* 0x000ea4000806007f */
[----:B--2---:R-:W-:Y:S05]  /*ec70*/  @!P3 BRA `(.L_x_99) ;  /* 0xfffffffc00ecb947 */ /* 0x004fea000383ffff */
[----:B------:R-:W-:Y:S05]  /*ec80*/  BRA `(.L_x_276) ;  /* 0xffffff8c00f07947 */ /* 0x000fea000383ffff */
.L_x_106:
[----:B--2---:R-:W-:-:S04]  /*ec90*/  IMAD.U32 R3, RZ, RZ, UR4 ;  /* 0x00000004ff037e24 */ /* 0x004fc8000f8e00ff */
[----:B------:R2:W3:Y:S03]  /*eca0*/  SYNCS.PHASECHK.TRANS64.TRYWAIT P0, [R3+URZ+0x38400], R0 ;  /* 0x03840000030075a7 */ /* 0x0004e6000800017f */
[----:B---3--:R-:W-:Y:S05]  /*ecb0*/  @!P0 NANOSLEEP.SYNCS 0x989680 ;  /* 0x009896800000895d */ /* 0x008fea0003900000 */
[----:B------:R-:W3:Y:S02]  /*ecc0*/  @!P0 SYNCS.PHASECHK.TRANS64 P0, [R3+URZ+0x38400], R0 ;  /* 0x03840000030085a7 */ /* 0x000ee4000800007f */
[----:B---3--:R-:W-:Y:S05]  /*ecd0*/  @!P0 BRA `(.L_x_106) ;  /* 0xfffffffc00ec8947 */ /* 0x008fea000383ffff */
[----:B------:R-:W-:Y:S05]  /*ece0*/  BRA `(.L_x_277) ;  /* 0xffffff9400807947 */ /* 0x000fea000383ffff */
.L_x_124:
[----:B-1----:R-:W-:-:S04]  /*ecf0*/  IMAD.U32 R3, RZ, RZ, UR31 ;  /* 0x0000001fff037e24 */ /* 0x002fc8000f8e00ff */
[----:B------:R1:W2:Y:S03]  /*ed00*/  SYNCS.PHASECHK.TRANS64.TRYWAIT P0, [R3+URZ+0x38508], R0 ;  /* 0x03850800030075a7 */ /* 0x0002a6000800017f */
[----:B--2---:R-:W-:Y:S05]  /*ed10*/  @!P0 NANOSLEEP.SYNCS 0x989680 ;  /* 0x009896800000895d */ /* 0x004fea0003900000 */
[----:B------:R-:W2:Y:S02]  /*ed20*/  @!P0 SYNCS.PHASECHK.TRANS64 P0, [R3+URZ+0x38508], R0 ;  /* 0x03850800030085a7 */ /* 0x000ea4000800007f */
[----:B--2---:R-:W-:Y:S05]  /*ed30*/  @!P0 BRA `(.L_x_124) ;  /* 0xfffffffc00ec8947 */ /* 0x004fea000383ffff */
[----:B------:R-:W-:Y:S05]  /*ed40*/  BRA `(.L_x_278) ;  /* 0xffffffa400147947 */ /* 0x000fea000383ffff */
.L_x_126:
[----:B-1----:R-:W-:-:S04]  /*ed50*/  IMAD.U32 R3, RZ, RZ, UR8 ;  /* 0x00000008ff037e24 */ /* 0x002fc8000f8e00ff */
[----:B------:R1:W2:Y:S03]  /*ed60*/  SYNCS.PHASECHK.TRANS64.TRYWAIT P0, [R3+URZ+0x38400], R0 ;  /* 0x03840000030075a7 */ /* 0x0002a6000800017f */
[----:B--2---:R-:W-:Y:S05]  /*ed70*/  @!P0 NANOSLEEP.SYNCS 0x989680 ;  /* 0x009896800000895d */ /* 0x004fea0003900000 */
[----:B------:R-:W2:Y:S02]  /*ed80*/  @!P0 SYNCS.PHASECHK.TRANS64 P0, [R3+URZ+0x38400], R0 ;  /* 0x03840000030085a7 */ /* 0x000ea4000800007f */
[----:B--2---:R-:W-:Y:S05]  /*ed90*/  @!P0 BRA `(.L_x_126) ;  /* 0xfffffffc00ec8947 */ /* 0x004fea000383ffff */
[----:B------:R-:W-:Y:S05]  /*eda0*/  BRA `(.L_x_279) ;  /* 0xffffffa400347947 */ /* 0x000fea000383ffff */
.L_x_132:
[----:B-1----:R-:W-:-:S04]  /*edb0*/  IMAD.U32 R3, RZ, RZ, UR31 ;  /* 0x0000001fff037e24 */ /* 0x002fc8000f8e00ff */
[----:B------:R1:W3:Y:S03]  /*edc0*/  SYNCS.PHASECHK.TRANS64.TRYWAIT P1, [R3+URZ+0x384e0], R0 ;  /* 0x0384e000030075a7 */ /* 0x0002e6000802017f */
[----:B---3--:R-:W-:Y:S05]  /*edd0*/  @!P1 NANOSLEEP.SYNCS 0x989680 ;  /* 0x009896800000995d */ /* 0x008fea0003900000 */
[----:B------:R-:W3:Y:S02]  /*ede0*/  @!P1 SYNCS.PHASECHK.TRANS64 P1, [R3+URZ+0x384e0], R0 ;  /* 0x0384e000030095a7 */ /* 0x000ee4000802007f */
[----:B---3--:R-:W-:Y:S05]  /*edf0*/  @!P1 BRA `(.L_x_132) ;  /* 0xfffffffc00ec9947 */ /* 0x008fea000383ffff */
[----:B------:R-:W-:Y:S05]  /*ee00*/  BRA `(.L_x_280) ;  /* 0xffffffa400e47947 */ /* 0x000fea000383ffff */
.L_x_138:
[----:B-1----:R-:W-:-:S04]  /*ee10*/  IMAD.U32 R3, RZ, RZ, UR31 ;  /* 0x0000001fff037e24 */ /* 0x002fc8000f8e00ff */
[----:B------:R1:W4:Y:S03]  /*ee20*/  SYNCS.PHASECHK.TRANS64.TRYWAIT P1, [R3+URZ+0x384e8], R0 ;  /* 0x0384e800030075a7 */ /* 0x000326000802017f */
[----:B----4-:R-:W-:Y:S05]  /*ee30*/  @!P1 NANOSLEEP.SYNCS 0x989680 ;  /* 0x009896800000995d */ /* 0x010fea0003900000 */
[----:B------:R-:W4:Y:S02]  /*ee40*/  @!P1 SYNCS.PHASECHK.TRANS64 P1, [R3+URZ+0x384e8], R0 ;  /* 0x0384e800030095a7 */ /* 0x000f24000802007f */
[----:B----4-:R-:W-:Y:S05]  /*ee50*/  @!P1 BRA `(.L_x_138) ;  /* 0xfffffffc00ec9947 */ /* 0x010fea000383ffff */
[----:B------:R-:W-:Y:S05]  /*ee60*/  BRA `(.L_x_281) ;  /* 0xffffffa800347947 */ /* 0x000fea000383ffff */
.L_x_144:
[----:B-1----:R-:W-:-:S04]  /*ee70*/  IMAD.U32 R3, RZ, RZ, UR31 ;  /* 0x0000001fff037e24 */ /* 0x002fc8000f8e00ff */
[----:B------:R1:W1:Y:S03]  /*ee80*/  SYNCS.PHASECHK.TRANS64.TRYWAIT P1, [R3+URZ+0x384f0], R0 ;  /* 0x0384f000030075a7 */ /* 0x000266000802017f */
[----:B-1----:R-:W-:Y:S05]  /*ee90*/  @!P1 NANOSLEEP.SYNCS 0x989680 ;  /* 0x009896800000995d */ /* 0x002fea0003900000 */
[----:B------:R-:W1:Y:S02]  /*eea0*/  @!P1 SYNCS.PHASECHK.TRANS64 P1, [R3+URZ+0x384f0], R0 ;  /* 0x0384f000030095a7 */ /* 0x000e64000802007f */
[----:B-1----:R-:W-:Y:S05]  /*eeb0*/  @!P1 BRA `(.L_x_144) ;  /* 0xfffffffc00ec9947 */ /* 0x002fea000383ffff */
[----:B------:R-:W-:Y:S05]  /*eec0*/  BRA `(.L_x_282) ;  /* 0xffffffa800907947 */ /* 0x000fea000383ffff */
.L_x_150:
[----:B-1----:R-:W-:-:S04]  /*eed0*/  IMAD.U32 R3, RZ, RZ, UR31 ;  /* 0x0000001fff037e24 */ /* 0x002fc8000f8e00ff */
[----:B------:R1:W1:Y:S03]  /*eee0*/  SYNCS.PHASECHK.TRANS64.TRYWAIT P1, [R3+URZ+0x384f8], R0 ;  /* 0x0384f800030075a7 */ /* 0x000266000802017f */
[----:B-1----:R-:W-:Y:S05]  /*eef0*/  @!P1 NANOSLEEP.SYNCS 0x989680 ;  /* 0x009896800000995d */ /* 0x002fea0003900000 */
[----:B------:R-:W1:Y:S02]  /*ef00*/  @!P1 SYNCS.PHASECHK.TRANS64 P1, [R3+URZ+0x384f8], R0 ;  /* 0x0384f800030095a7 */ /* 0x000e64000802007f */
[----:B-1----:R-:W-:Y:S05]  /*ef10*/  @!P1 BRA `(.L_x_150) ;  /* 0xfffffffc00ec9947 */ /* 0x002fea000383ffff */
[----:B------:R-:W-:Y:S05]  /*ef20*/  BRA `(.L_x_283) ;  /* 0xffffffa800e47947 */ /* 0x000fea000383ffff */
.L_x_156:
[----:B-1----:R-:W-:-:S04]  /*ef30*/  IMAD.U32 R3, RZ, RZ, UR31 ;  /* 0x0000001fff037e24 */ /* 0x002fc8000f8e00ff */
[----:B------:R1:W3:Y:S03]  /*ef40*/  SYNCS.PHASECHK.TRANS64.TRYWAIT P1, [R3+URZ+0x384e0], R2 ;  /* 0x0384e002030075a7 */ /* 0x0002e6000802017f */
[----:B---3--:R-:W-:Y:S05]  /*ef50*/  @!P1 NANOSLEEP.SYNCS 0x989680 ;  /* 0x009896800000995d */ /* 0x008fea0003900000 */
[----:B------:R-:W3:Y:S02]  /*ef60*/  @!P1 SYNCS.PHASECHK.TRANS64 P1, [R3+URZ+0x384e0], R2 ;  /* 0x0384e002030095a7 */ /* 0x000ee4000802007f */
[----:B---3--:R-:W-:Y:S05]  /*ef70*/  @!P1 BRA `(.L_x_156) ;  /* 0xfffffffc00ec9947 */ /* 0x008fea000383ffff */
[----:B------:R-:W-:Y:S05]  /*ef80*/  BRA `(.L_x_284) ;  /* 0xffffffac00407947 */ /* 0x000fea000383ffff */
.L_x_162:
[----:B-1-3--:R-:W-:-:S04]  /*ef90*/  IMAD.U32 R3, RZ, RZ, UR31 ;  /* 0x0000001fff037e24 */ /* 0x00afc8000f8e00ff */
[----:B------:R1:W3:Y:S03]  /*efa0*/  SYNCS.PHASECHK.TRANS64.TRYWAIT P1, [R3+URZ+0x384e8], R2 ;  /* 0x0384e802030075a7 */ /* 0x0002e6000802017f */
[----:B---3--:R-:W-:Y:S05]  /*efb0*/  @!P1 NANOSLEEP.SYNCS 0x989680 ;  /* 0x009896800000995d */ /* 0x008fea0003900000 */
[----:B------:R-:W3:Y:S02]  /*efc0*/  @!P1 SYNCS.PHASECHK.TRANS64 P1, [R3+URZ+0x384e8], R2 ;  /* 0x0384e802030095a7 */ /* 0x000ee4000802007f */
[----:B---3--:R-:W-:Y:S05]  /*efd0*/  @!P1 BRA `(.L_x_162) ;  /* 0xfffffffc00ec9947 */ /* 0x008fea000383ffff */
[----:B------:R-:W-:Y:S05]  /*efe0*/  BRA `(.L_x_285) ;  /* 0xffffffac00887947 */ /* 0x000fea000383ffff */
.L_x_168:
[----:B-1-34-:R-:W-:-:S04]  /*eff0*/  IMAD.U32 R3, RZ, RZ, UR31 ;  /* 0x0000001fff037e24 */ /* 0x01afc8000f8e00ff */
[----:B------:R1:W3:Y:S03]  /*f000*/  SYNCS.PHASECHK.TRANS64.TRYWAIT P1, [R3+URZ+0x384f0], R2 ;  /* 0x0384f002030075a7 */ /* 0x0002e6000802017f */
[----:B---3--:R-:W-:Y:S05]  /*f010*/  @!P1 NANOSLEEP.SYNCS 0x989680 ;  /* 0x009896800000995d */ /* 0x008fea0003900000 */
[----:B------:R-:W3:Y:S02]  /*f020*/  @!P1 SYNCS.PHASECHK.TRANS64 P1, [R3+URZ+0x384f0], R2 ;  /* 0x0384f002030095a7 */ /* 0x000ee4000802007f */
[----:B---3--:R-:W-:Y:S05]  /*f030*/  @!P1 BRA `(.L_x_168) ;  /* 0xfffffffc00ec9947 */ /* 0x008fea000383ffff */
[----:B------:R-:W-:Y:S05]  /*f040*/  BRA `(.L_x_286) ;  /* 0xffffffac00d47947 */ /* 0x000fea000383ffff */
.L_x_174:
[----:B-1-34-:R-:W-:-:S04]  /*f050*/  IMAD.U32 R3, RZ, RZ, UR31 ;  /* 0x0000001fff037e24 */ /* 0x01afc8000f8e00ff */
[----:B------:R1:W3:Y:S03]  /*f060*/  SYNCS.PHASECHK.TRANS64.TRYWAIT P1, [R3+URZ+0x384f8], R2 ;  /* 0x0384f802030075a7 */ /* 0x0002e6000802017f */
[----:B---3--:R-:W-:Y:S05]  /*f070*/  @!P1 NANOSLEEP.SYNCS 0x989680 ;  /* 0x009896800000995d */ /* 0x008fea0003900000 */
[----:B------:R-:W3:Y:S02]  /*f080*/  @!P1 SYNCS.PHASECHK.TRANS64 P1, [R3+URZ+0x384f8], R2 ;  /* 0x0384f802030095a7 */ /* 0x000ee4000802007f */
[----:B---3--:R-:W-:Y:S05]  /*f090*/  @!P1 BRA `(.L_x_174) ;  /* 0xfffffffc00ec9947 */ /* 0x008fea000383ffff */
[----:B------:R-:W-:Y:S05]  /*f0a0*/  BRA `(.L_x_287) ;  /* 0xffffffb000187947 */ /* 0x000fea000383ffff */
.L_x_189:
[----:B-1-34-:R-:W-:-:S04]  /*f0b0*/  MOV R3, UR31 ;  /* 0x0000001f00037c02 */ /* 0x01afc80008000f00 */
[----:B------:R1:W2:Y:S03]  /*f0c0*/  SYNCS.PHASECHK.TRANS64.TRYWAIT P0, [R3+URZ+0x384e0], R0 ;  /* 0x0384e000030075a7 */ /* 0x0002a6000800017f */
[----:B--2---:R-:W-:Y:S05]  /*f0d0*/  @!P0 NANOSLEEP.SYNCS 0x989680 ;  /* 0x009896800000895d */ /* 0x004fea0003900000 */
[----:B------:R-:W2:Y:S02]  /*f0e0*/  @!P0 SYNCS.PHASECHK.TRANS64 P0, [R3+URZ+0x384e0], R0 ;  /* 0x0384e000030085a7 */ /* 0x000ea4000800007f */
[----:B--2---:R-:W-:Y:S05]  /*f0f0*/  @!P0 BRA `(.L_x_189) ;  /* 0xfffffffc00ec8947 */ /* 0x004fea000383ffff */
[----:B------:R-:W-:Y:S05]  /*f100*/  BRA `(.L_x_288) ;  /* 0xffffffb400b07947 */ /* 0x000fea000383ffff */
.L_x_191:
[----:B-1-34-:R-:W-:-:S04]  /*f110*/  IMAD.U32 R3, RZ, RZ, UR31 ;  /* 0x0000001fff037e24 */ /* 0x01afc8000f8e00ff */
[----:B------:R1:W2:Y:S03]  /*f120*/  SYNCS.PHASECHK.TRANS64.TRYWAIT P0, [R3+URZ+0x384e8], R0 ;  /* 0x0384e800030075a7 */ /* 0x0002a6000800017f */
[----:B--2---:R-:W-:Y:S05]  /*f130*/  @!P0 NANOSLEEP.SYNCS 0x989680 ;  /* 0x009896800000895d */ /* 0x004fea0003900000 */
[----:B------:R-:W2:Y:S02]  /*f140*/  @!P0 SYNCS.PHASECHK.TRANS64 P0, [R3+URZ+0x384e8], R0 ;  /* 0x0384e800030085a7 */ /* 0x000ea4000800007f */
[----:B--2---:R-:W-:Y:S05]  /*f150*/  @!P0 BRA `(.L_x_191) ;  /* 0xfffffffc00ec8947 */ /* 0x004fea000383ffff */
[----:B------:R-:W-:Y:S05]  /*f160*/  BRA `(.L_x_289) ;  /* 0xffffffb400a87947 */ /* 0x000fea000383ffff */
.L_x_193:
[----:B-1-34-:R-:W-:-:S04]  /*f170*/  IMAD.U32 R3, RZ, RZ, UR31 ;  /* 0x0000001fff037e24 */ /* 0x01afc8000f8e00ff */
[----:B------:R1:W2:Y:S03]  /*f180*/  SYNCS.PHASECHK.TRANS64.TRYWAIT P0, [R3+URZ+0x384f0], R0 ;  /* 0x0384f000030075a7 */ /* 0x0002a6000800017f */
[----:B--2---:R-:W-:Y:S05]  /*f190*/  @!P0 NANOSLEEP.SYNCS 0x989680 ;  /* 0x009896800000895d */ /* 0x004fea0003900000 */
[----:B------:R-:W2:Y:S02]  /*f1a0*/  @!P0 SYNCS.PHASECHK.TRANS64 P0, [R3+URZ+0x384f0], R0 ;  /* 0x0384f000030085a7 */ /* 0x000ea4000800007f */
[----:B--2---:R-:W-:Y:S05]  /*f1b0*/  @!P0 BRA `(.L_x_193) ;  /* 0xfffffffc00ec8947 */ /* 0x004fea000383ffff */
[----:B------:R-:W-:Y:S05]  /*f1c0*/  BRA `(.L_x_290) ;  /* 0xffffffb400a07947 */ /* 0x000fea000383ffff */
.L_x_205:
[----:B------:R-:W-:Y:S01]  /*f1d0*/  BSSY B1, `(.L_x_291) ;  /* 0x0000006000017945 */ /* 0x000fe20003800000 */
[----:B------:R-:W-:-:S07]  /*f1e0*/  IMAD.MOV.U32 R15, RZ, RZ, -0x1 ;  /* 0xffffffffff0f7424 */ /* 0x000fce00078e00ff */
[----:B-----5:R-:W-:Y:S05]  /*f1f0*/  WARPSYNC.COLLECTIVE R15, `(.L_x_292) ;  /* 0x000000000f0c7348 */ /* 0x020fea0003c00000 */
[----:B-----5:R-:W-:Y:S02]  /*f200*/  ELECT P6, UR62, PT ;  /* 0x00000000003e782f */ /* 0x020fe400038c0000 */
[----:B------:R-:W-:Y:S01]  /*f210*/  MOV R14, UR62 ;  /* 0x0000003e000e7c02 */ /* 0x000fe20008000f00 */
[----:B------:R-:W-:Y:S10]  /*f220*/  ENDCOLLECTIVE ;  /* 0x000000000000791b */ /* 0x000ff40003800000 */
.L_x_292:
[----:B------:R-:W-:Y:S05]  /*f230*/  BSYNC B1 ;  /* 0x0000000000017941 */ /* 0x000fea0003800000 */
.L_x_291:
[----:B------:R-:W-:Y:S05]  /*f240*/  BRA `(.L_x_293) ;  /* 0xffffffc000c47947 */ /* 0x000fea000383ffff */
.L_x_208:
[----:B-1----:R1:W3:Y:S02]  /*f250*/  SYNCS.PHASECHK.TRANS64.TRYWAIT P0, [R8+URZ+0x384a0], R5 ;  /* 0x0384a005080075a7 */ /* 0x0022e4000800017f */
[----:B---3--:R-:W-:Y:S05]  /*f260*/  @!P0 NANOSLEEP.SYNCS 0x989680 ;  /* 0x009896800000895d */ /* 0x008fea0003900000 */
[----:B------:R-:W3:Y:S02]  /*f270*/  @!P0 SYNCS.PHASECHK.TRANS64 P0, [R8+URZ+0x384a0], R5 ;  /* 0x0384a005080085a7 */ /* 0x000ee4000800007f */
[----:B---3--:R-:W-:Y:S05]  /*f280*/  @!P0 BRA `(.L_x_208) ;  /* 0xfffffffc00f08947 */ /* 0x008fea000383ffff */
[----:B------:R-:W-:Y:S05]  /*f290*/  BRA `(.L_x_294) ;  /* 0xffffffc000f07947 */ /* 0x000fea000383ffff */
.L_x_213:
[----:B--2---:R2:W3:Y:S02]  /*f2a0*/  SYNCS.PHASECHK.TRANS64.TRYWAIT P0, [R3+URZ+0x38400], R2 ;  /* 0x03840002030075a7 */ /* 0x0044e4000800017f */
[----:B---3--:R-:W-:Y:S05]  /*f2b0*/  @!P0 NANOSLEEP.SYNCS 0x989680 ;  /* 0x009896800000895d */ /* 0x008fea0003900000 */
[----:B------:R-:W3:Y:S02]  /*f2c0*/  @!P0 SYNCS.PHASECHK.TRANS64 P0, [R3+URZ+0x38400], R2 ;  /* 0x03840002030085a7 */ /* 0x000ee4000800007f */
[----:B---3--:R-:W-:Y:S05]  /*f2d0*/  @!P0 BRA `(.L_x_213) ;  /* 0xfffffffc00f08947 */ /* 0x008fea000383ffff */
[----:B------:R-:W-:Y:S05]  /*f2e0*/  BRA `(.L_x_295) ;  /* 0xffffffc400bc7947 */ /* 0x000fea000383ffff */
.L_x_216:
[----:B------:R-:W-:Y:S01]  /*f2f0*/  BSSY B1, `(.L_x_296) ;  /* 0x0000006000017945 */ /* 0x000fe20003800000 */
[----:B------:R-:W-:-:S07]  /*f300*/  IMAD.MOV.U32 R15, RZ, RZ, -0x1 ;  /* 0xffffffffff0f7424 */ /* 0x000fce00078e00ff */
[----:B-1---5:R-:W-:Y:S05]  /*f310*/  WARPSYNC.COLLECTIVE R15, `(.L_x_297) ;  /* 0x000000000f0c7348 */ /* 0x022fea0003c00000 */
[----:B------:R-:W-:Y:S02]  /*f320*/  ELECT P6, UR62, PT ;  /* 0x00000000003e782f */ /* 0x000fe400038c0000 */
[----:B------:R-:W-:Y:S01]  /*f330*/  MOV R14, UR62 ;  /* 0x0000003e000e7c02 */ /* 0x000fe20008000f00 */
[----:B-1---5:R-:W-:Y:S10]  /*f340*/  ENDCOLLECTIVE ;  /* 0x000000000000791b */ /* 0x022ff40003800000 */
.L_x_297:
[----:B------:R-:W-:Y:S05]  /*f350*/  BSYNC B1 ;  /* 0x0000000000017941 */ /* 0x000fea0003800000 */
.L_x_296:
[----:B------:R-:W-:Y:S05]  /*f360*/  BRA `(.L_x_298) ;  /* 0xffffffc800047947 */ /* 0x000fea000383ffff */
.L_x_219:
[----:B------:R-:W-:Y:S01]  /*f370*/  BSSY B1, `(.L_x_299) ;  /* 0x0000005000017945 */ /* 0x000fe20003800000 */
[----:B------:R-:W-:-:S07]  /*f380*/  IMAD.MOV.U32 R15, RZ, RZ, -0x1 ;  /* 0xffffffffff0f7424 */ /* 0x000fce00078e00ff */
[----:B-12--5:R-:W-:Y:S05]  /*f390*/  WARPSYNC.COLLECTIVE R15, `(.L_x_300) ;  /* 0x000000000f087348 */ /* 0x026fea0003c00000 */
[----:B------:R-:W-:Y:S01]  /*f3a0*/  NOP ;  /* 0x0000000000007918 */ /* 0x000fe20000000000 */
[----:B-12--5:R-:W-:Y:S01]  /*f3b0*/  ENDCOLLECTIVE ;  /* 0x000000000000791b */ /* 0x026fe20003800000 */
.L_x_300:
[----:B------:R-:W-:Y:S05]  /*f3c0*/  BSYNC B1 ;  /* 0x0000000000017941 */ /* 0x000fea0003800000 */
.L_x_299:
[----:B------:R-:W-:-:S07]  /*f3d0*/  IMAD.MOV.U32 R15, RZ, RZ, -0x1 ;  /* 0xffffffffff0f7424 */ /* 0x000fce00078e00ff */
[----:B------:R-:W-:Y:S05]  /*f3e0*/  WARPSYNC.COLLECTIVE R15, `(.L_x_301) ;  /* 0x000000000f0c7348 */ /* 0x000fea0003c00000 */
[----:B------:R-:W-:Y:S02]  /*f3f0*/  ELECT P6, UR62, PT ;  /* 0x00000000003e782f */ /* 0x000fe400038c0000 */
[----:B------:R-:W-:Y:S01]  /*f400*/  MOV R14, UR62 ;  /* 0x0000003e000e7c02 */ /* 0x000fe20008000f00 */
[----:B------:R-:W-:Y:S10]  /*f410*/  ENDCOLLECTIVE ;  /* 0x000000000000791b */ /* 0x000ff40003800000 */
.L_x_301:
[----:B------:R-:W-:Y:S05]  /*f420*/  BRA `(.L_x_302) ;  /* 0xffffffcc00247947 */ /* 0x000fea000383ffff */
.L_x_222:
[----:B------:R-:W-:Y:S01]  /*f430*/  BSSY B0, `(.L_x_303) ;  /* 0x0000006000007945 */ /* 0x000fe20003800000 */
[----:B------:R-:W-:-:S07]  /*f440*/  IMAD.MOV.U32 R15, RZ, RZ, -0x1 ;  /* 0xffffffffff0f7424 */ /* 0x000fce00078e00ff */
[----:B-----5:R-:W-:Y:S05]  /*f450*/  WARPSYNC.COLLECTIVE R15, `(.L_x_304) ;  /* 0x000000000f0c7348 */ /* 0x020fea0003c00000 */
[----:B-----5:R-:W-:Y:S02]  /*f460*/  ELECT P6, UR62, PT ;  /* 0x00000000003e782f */ /* 0x020fe400038c0000 */
[----:B------:R-:W-:Y:S01]  /*f470*/  MOV R14, UR62 ;  /* 0x0000003e000e7c02 */ /* 0x000fe20008000f00 */
[----:B------:R-:W-:Y:S10]  /*f480*/  ENDCOLLECTIVE ;  /* 0x000000000000791b */ /* 0x000ff40003800000 */
.L_x_304:
[----:B------:R-:W-:Y:S05]  /*f490*/  BSYNC B0 ;  /* 0x0000000000007941 */ /* 0x000fea0003800000 */
.L_x_303:
[----:B------:R-:W-:Y:S05]  /*f4a0*/  BRA `(.L_x_305) ;  /* 0xffffffcc00747947 */ /* 0x000fea000383ffff */
.L_x_226:
[----:B-1----:R1:W2:Y:S02]  /*f4b0*/  SYNCS.PHASECHK.TRANS64.TRYWAIT P0, [R7+URZ], R2 ;  /* 0x00000002070075a7 */ /* 0x0022a4000800017f */
[----:B--2---:R-:W-:Y:S05]  /*f4c0*/  @!P0 NANOSLEEP.SYNCS 0x989680 ;  /* 0x009896800000895d */ /* 0x004fea0003900000 */
[----:B------:R-:W2:Y:S02]  /*f4d0*/  @!P0 SYNCS.PHASECHK.TRANS64 P0, [R7+URZ], R2 ;  /* 0x00000002070085a7 */ /* 0x000ea4000800007f */
[----:B--2---:R-:W-:Y:S05]  /*f4e0*/  @!P0 BRA `(.L_x_226) ;  /* 0xfffffffc00f08947 */ /* 0x004fea000383ffff */
[----:B------:R-:W-:Y:S05]  /*f4f0*/  BRA `(.L_x_306) ;  /* 0xffffffcc00b07947 */ /* 0x000fea000383ffff */
.L_x_227:
[----:B-1----:R1:W2:Y:S02]  /*f500*/  SYNCS.PHASECHK.TRANS64.TRYWAIT P0, [R9+URZ], R4 ;  /* 0x00000004090075a7 */ /* 0x0022a4000800017f */
[----:B--2---:R-:W-:Y:S05]  /*f510*/  @!P0 NANOSLEEP.SYNCS 0x989680 ;  /* 0x009896800000895d */ /* 0x004fea0003900000 */
[----:B------:R-:W2:Y:S02]  /*f520*/  @!P0 SYNCS.PHASECHK.TRANS64 P0, [R9+URZ], R4 ;  /* 0x00000004090085a7 */ /* 0x000ea4000800007f */
[----:B--2---:R-:W-:Y:S05]  /*f530*/  @!P0 BRA `(.L_x_227) ;  /* 0xfffffffc00f08947 */ /* 0x004fea000383ffff */
[----:B------:R-:W-:Y:S05]  /*f540*/  BRA `(.L_x_307) ;  /* 0xffffffcc00c07947 */ /* 0x000fea000383ffff */
.L_x_228:
[----:B--2---:R2:W3:Y:S02]  /*f550*/  SYNCS.PHASECHK.TRANS64.TRYWAIT P0, [R6+URZ], R5 ;  /* 0x00000005060075a7 */ /* 0x0044e4000800017f */
[----:B---3--:R-:W-:Y:S05]  /*f560*/  @!P0 NANOSLEEP.SYNCS 0x989680 ;  /* 0x009896800000895d */ /* 0x008fea0003900000 */
[----:B------:R-:W3:Y:S02]  /*f570*/  @!P0 SYNCS.PHASECHK.TRANS64 P0, [R6+URZ], R5 ;  /* 0x00000005060085a7 */ /* 0x000ee4000800007f */
[----:B---3--:R-:W-:Y:S05]  /*f580*/  @!P0 BRA `(.L_x_228) ;  /* 0xfffffffc00f08947 */ /* 0x008fea000383ffff */
[----:B------:R-:W-:Y:S05]  /*f590*/  BRA `(.L_x_308) ;  /* 0xffffffcc00c87947 */ /* 0x000fea000383ffff */
.L_x_246:
[----:B-1----:R1:W3:Y:S02]  /*f5a0*/  SYNCS.PHASECHK.TRANS64.TRYWAIT P2, [R17+URZ+0x38440], R2 ;  /* 0x03844002110075a7 */ /* 0x0022e4000804017f */
[----:B---3--:R-:W-:Y:S05]  /*f5b0*/  @!P2 NANOSLEEP.SYNCS 0x989680 ;  /* 0x009896800000a95d */ /* 0x008fea0003900000 */
[----:B------:R-:W3:Y:S02]  /*f5c0*/  @!P2 SYNCS.PHASECHK.TRANS64 P2, [R17+URZ+0x38440], R2 ;  /* 0x038440021100a5a7 */ /* 0x000ee4000804007f */
[----:B---3--:R-:W-:Y:S05]  /*f5d0*/  @!P2 BRA `(.L_x_246) ;  /* 0xfffffffc00f0a947 */ /* 0x008fea000383ffff */
[----:B------:R-:W-:Y:S05]  /*f5e0*/  BRA `(.L_x_309) ;  /* 0xffffffe800e47947 */ /* 0x000fea000383ffff */
.L_x_252:
[----:B-1----:R1:W2:Y:S02]  /*f5f0*/  SYNCS.PHASECHK.TRANS64.TRYWAIT P0, [R5+URZ+0x38440], R2 ;  /* 0x03844002050075a7 */ /* 0x0022a4000800017f */
[----:B--2---:R-:W-:Y:S05]  /*f600*/  @!P0 NANOSLEEP.SYNCS 0x989680 ;  /* 0x009896800000895d */ /* 0x004fea0003900000 */
[----:B------:R-:W2:Y:S02]  /*f610*/  @!P0 SYNCS.PHASECHK.TRANS64 P0, [R5+URZ+0x38440], R2 ;  /* 0x03844002050085a7 */ /* 0x000ea4000800007f */
[----:B--2---:R-:W-:Y:S05]  /*f620*/  @!P0 BRA `(.L_x_252) ;  /* 0xfffffffc00f08947 */ /* 0x004fea000383ffff */
[----:B------:R-:W-:Y:S05]  /*f630*/  BRA `(.L_x_310) ;  /* 0xffffffec004c7947 */ /* 0x000fea000383ffff */
.L_x_254:
[----:B-1----:R1:W2:Y:S02]  /*f640*/  SYNCS.PHASECHK.TRANS64.TRYWAIT P0, [R7+URZ+0x38440], R0 ;  /* 0x03844000070075a7 */ /* 0x0022a4000800017f */
[----:B--2---:R-:W-:Y:S05]  /*f650*/  @!P0 NANOSLEEP.SYNCS 0x989680 ;  /* 0x009896800000895d */ /* 0x004fea0003900000 */
[----:B------:R-:W2:Y:S02]  /*f660*/  @!P0 SYNCS.PHASECHK.TRANS64 P0, [R7+URZ+0x38440], R0 ;  /* 0x03844000070085a7 */ /* 0x000ea4000800007f */
[----:B--2---:R-:W-:Y:S05]  /*f670*/  @!P0 BRA `(.L_x_254) ;  /* 0xfffffffc00f08947 */ /* 0x004fea000383ffff */
[----:B------:R-:W-:Y:S05]  /*f680*/  BRA `(.L_x_311) ;  /* 0xffffffec00647947 */ /* 0x000fea000383ffff */
.L_x_256:
[----:B-1----:R1:W2:Y:S02]  /*f690*/  SYNCS.PHASECHK.TRANS64.TRYWAIT P0, [R7+URZ+0x38440], R0 ;  /* 0x03844000070075a7 */ /* 0x0022a4000800017f */
[----:B--2---:R-:W-:Y:S05]  /*f6a0*/  @!P0 NANOSLEEP.SYNCS 0x989680 ;  /* 0x009896800000895d */ /* 0x004fea0003900000 */
[----:B------:R-:W2:Y:S02]  /*f6b0*/  @!P0 SYNCS.PHASECHK.TRANS64 P0, [R7+URZ+0x38440], R0 ;  /* 0x03844000070085a7 */ /* 0x000ea4000800007f */
[----:B--2---:R-:W-:Y:S05]  /*f6c0*/  @!P0 BRA `(.L_x_256) ;  /* 0xfffffffc00f08947 */ /* 0x004fea000383ffff */
[----:B------:R-:W-:Y:S05]  /*f6d0*/  BRA `(.L_x_312) ;  /* 0xffffffec007c7947 */ /* 0x000fea000383ffff */
.L_x_258:
[----:B-1----:R1:W2:Y:S02]  /*f6e0*/  SYNCS.PHASECHK.TRANS64.TRYWAIT P0, [R7+URZ+0x38440], R0 ;  /* 0x03844000070075a7 */ /* 0x0022a4000800017f */
[----:B--2---:R-:W-:Y:S05]  /*f6f0*/  @!P0 NANOSLEEP.SYNCS 0x989680 ;  /* 0x009896800000895d */ /* 0x004fea0003900000 */
[----:B------:R-:W2:Y:S02]  /*f700*/  @!P0 SYNCS.PHASECHK.TRANS64 P0, [R7+URZ+0x38440], R0 ;  /* 0x03844000070085a7 */ /* 0x000ea4000800007f */
[----:B--2---:R-:W-:Y:S05]  /*f710*/  @!P0 BRA `(.L_x_258) ;  /* 0xfffffffc00f08947 */ /* 0x004fea000383ffff */
[----:B------:R-:W-:Y:S05]  /*f720*/  BRA `(.L_x_313) ;  /* 0xffffffec00947947 */ /* 0x000fea000383ffff */
.L_x_260:
[----:B-1----:R1:W2:Y:S02]  /*f730*/  SYNCS.PHASECHK.TRANS64.TRYWAIT P0, [R7+URZ+0x38440], R0 ;  /* 0x03844000070075a7 */ /* 0x0022a4000800017f */
[----:B--2---:R-:W-:Y:S05]  /*f740*/  @!P0 NANOSLEEP.SYNCS 0x989680 ;  /* 0x009896800000895d */ /* 0x004fea0003900000 */
[----:B------:R-:W2:Y:S02]  /*f750*/  @!P0 SYNCS.PHASECHK.TRANS64 P0, [R7+URZ+0x38440], R0 ;  /* 0x03844000070085a7 */ /* 0x000ea4000800007f */
[----:B--2---:R-:W-:Y:S05]  /*f760*/  @!P0 BRA `(.L_x_260) ;  /* 0xfffffffc00f08947 */ /* 0x004fea000383ffff */
[----:B------:R-:W-:Y:S05]  /*f770*/  BRA `(.L_x_314) ;  /* 0xffffffec00ac7947 */ /* 0x000fea000383ffff */
.L_x_262:
[----:B-1----:R1:W2:Y:S02]  /*f780*/  SYNCS.PHASECHK.TRANS64.TRYWAIT P0, [R7+URZ+0x38440], R0 ;  /* 0x03844000070075a7 */ /* 0x0022a4000800017f */
[----:B--2---:R-:W-:Y:S05]  /*f790*/  @!P0 NANOSLEEP.SYNCS 0x989680 ;  /* 0x009896800000895d */ /* 0x004fea0003900000 */
[----:B------:R-:W2:Y:S02]  /*f7a0*/  @!P0 SYNCS.PHASECHK.TRANS64 P0, [R7+URZ+0x38440], R0 ;  /* 0x03844000070085a7 */ /* 0x000ea4000800007f */
[----:B--2---:R-:W-:Y:S05]  /*f7b0*/  @!P0 BRA `(.L_x_262) ;  /* 0xfffffffc00f08947 */ /* 0x004fea000383ffff */
[----:B------:R-:W-:Y:S05]  /*f7c0*/  BRA `(.L_x_315) ;  /* 0xffffffec00c47947 */ /* 0x000fea000383ffff */
.L_x_264:
[----:B-1----:R1:W2:Y:S02]  /*f7d0*/  SYNCS.PHASECHK.TRANS64.TRYWAIT P0, [R7+URZ+0x38440], R0 ;  /* 0x03844000070075a7 */ /* 0x0022a4000800017f */
[----:B--2---:R-:W-:Y:S05]  /*f7e0*/  @!P0 NANOSLEEP.SYNCS 0x989680 ;  /* 0x009896800000895d */ /* 0x004fea0003900000 */
[----:B------:R-:W2:Y:S02]  /*f7f0*/  @!P0 SYNCS.PHASECHK.TRANS64 P0, [R7+URZ+0x38440], R0 ;  /* 0x03844000070085a7 */ /* 0x000ea4000800007f */
[----:B--2---:R-:W-:Y:S05]  /*f800*/  @!P0 BRA `(.L_x_264) ;  /* 0xfffffffc00f08947 */ /* 0x004fea000383ffff */
[----:B------:R-:W-:Y:S05]  /*f810*/  BRA `(.L_x_316) ;  /* 0xffffffec00dc7947 */ /* 0x000fea000383ffff */
        .weak           $__internal_0_$__cuda_sm20_div_u64
        .type           $__internal_0_$__cuda_sm20_div_u64,@function
        .size           $__internal_0_$__cuda_sm20_div_u64,(.L_x_243 - $__internal_0_$__cuda_sm20_div_u64)
$__internal_0_$__cuda_sm20_div_u64:
[----:B------:R-:W1:Y:S08]  /*f820*/  I2F.U64.RP R0, R24 ;  /* 0x0000001800007312 */ /* 0x000e700000309000 */
[----:B-1----:R-:W1:Y:S02]  /*f830*/  MUFU.RCP R0, R0 ;  /* 0x0000000000007308 */ /* 0x002e640000001000 */
[----:B-1----:R-:W-:-:S06]  /*f840*/  VIADD R2, R0, 0x1ffffffe ;  /* 0x1ffffffe00027836 */ /* 0x002fcc0000000000 */
[----:B------:R-:W1:Y:S02]  /*f850*/  F2I.U64.TRUNC R2, R2 ;  /* 0x0000000200027311 */ /* 0x000e64000020d800 */
[----:B-1----:R-:W-:-:S04]  /*f860*/  IMAD.WIDE.U32 R16, R2, R24, RZ ;  /* 0x0000001802107225 */ /* 0x002fc800078e00ff */
[C---:B------:R-:W-:Y:S01]  /*f870*/  IMAD R15, R2.reuse, R25, R17 ;  /* 0x00000019020f7224 */ /* 0x040fe200078e0211 */
[----:B------:R-:W-:Y:S01]  /*f880*/  IADD3 R27, P1, RZ, -R16, RZ ;  /* 0x80000010ff1b7210 */ /* 0x000fe20007f3e0ff */
[----:B------:R-:W-:Y:S02]  /*f890*/  IMAD.MOV.U32 R17, RZ, RZ, R2 ;  /* 0x000000ffff117224 */ /* 0x000fe400078e0002 */
[----:B------:R-:W-:Y:S02]  /*f8a0*/  IMAD R15, R3, R24, R15 ;  /* 0x00000018030f7224 */ /* 0x000fe400078e020f */
[----:B------:R-:W-:-:S04]  /*f8b0*/  IMAD.HI.U32 R16, R2, R27, RZ ;  /* 0x0000001b02107227 */ /* 0x000fc800078e00ff */
[----:B------:R-:W-:-:S04]  /*f8c0*/  IMAD.X R15, RZ, RZ, ~R15, P1 ;  /* 0x000000ffff0f7224 */ /* 0x000fc800008e0e0f */
[----:B------:R-:W-:-:S04]  /*f8d0*/  IMAD.WIDE.U32 R16, P1, R2, R15, R16 ;  /* 0x0000000f02107225 */ /* 0x000fc80007820010 */
[C---:B------:R-:W-:Y:S02]  /*f8e0*/  IMAD R29, R3.reuse, R15, RZ ;  /* 0x0000000f031d7224 */ /* 0x040fe400078e02ff */
[----:B------:R-:W-:-:S04]  /*f8f0*/  IMAD.HI.U32 R16, P2, R3, R27, R16 ;  /* 0x0000001b03107227 */ /* 0x000fc80007840010 */
[----:B------:R-:W-:Y:S01]  /*f900*/  IMAD.HI.U32 R15, R3, R15, RZ ;  /* 0x0000000f030f7227 */ /* 0x000fe200078e00ff */
[----:B------:R-:W-:-:S03]  /*f910*/  IADD3 R17, P3, R29, R16, RZ ;  /* 0x000000101d117210 */ /* 0x000fc60007f7e0ff */
[----:B------:R-:W-:Y:S02]  /*f920*/  IMAD.X R0, R15, 0x1, R3, P1 ;  /* 0x000000010f007824 */ /* 0x000fe400008e0603 */
[----:B------:R-:W-:-:S03]  /*f930*/  IMAD.WIDE.U32 R2, R17, R24, RZ ;  /* 0x0000001811027225 */ /* 0x000fc600078e00ff */
[----:B------:R-:W-:Y:S01]  /*f940*/  IADD3.X R15, RZ, RZ, R0, P3, P2 ;  /* 0x000000ffff0f7210 */ /* 0x000fe20001fe4400 */
[----:B------:R-:W-:Y:S01]  /*f950*/  IMAD R0, R17, R25, R3 ;  /* 0x0000001911007224 */ /* 0x000fe200078e0203 */
[----:B------:R-:W-:-:S03]  /*f960*/  IADD3 R3, P1, RZ, -R2, RZ ;  /* 0x80000002ff037210 */ /* 0x000fc60007f3e0ff */
        /* <DEDUP_REMOVED lines=8> */
[----:B------:R-:W-:Y:S01]  /*f9f0*/  IMAD.MOV.U32 R3, RZ, RZ, RZ ;  /* 0x000000ffff037224 */ /* 0x000fe200078e00ff */
[----:B------:R-:W-:Y:S01]  /*fa00*/  IADD3.X R15, R0, R15, RZ, P1, !PT ;  /* 0x0000000f000f7210 */ /* 0x000fe20000ffe4ff */
[----:B------:R-:W-:-:S03]  /*fa10*/  IMAD.HI.U32 R2, R17, UR14, RZ ;  /* 0x0000000e11027c27 */ /* 0x000fc6000f8e00ff */
[----:B------:R-:W-:Y:S01]  /*fa20*/  IADD3.X R15, RZ, RZ, R15, P3, P2 ;  /* 0x000000ffff0f7210 */ /* 0x000fe20001fe440f */
[----:B------:R-:W-:-:S04]  /*fa30*/  IMAD.WIDE.U32 R2, R17, UR22, R2 ;  /* 0x0000001611027c25 */ /* 0x000fc8000f8e0002 */
[C---:B------:R-:W-:Y:S02]  /*fa40*/  IMAD R17, R15.reuse, UR22, RZ ;  /* 0x000000160f117c24 */ /* 0x040fe4000f8e02ff */
[----:B------:R-:W-:-:S04]  /*fa50*/  IMAD.HI.U32 R2, P1, R15, UR14, R2 ;  /* 0x0000000e0f027c27 */ /* 0x000fc8000f820002 */
[----:B------:R-:W-:Y:S01]  /*fa60*/  IMAD.HI.U32 R0, R15, UR22, RZ ;  /* 0x000000160f007c27 */ /* 0x000fe2000f8e00ff */
[----:B------:R-:W-:-:S03]  /*fa70*/  IADD3 R15, P2, R17, R2, RZ ;  /* 0x00000002110f7210 */ /* 0x000fc60007f5e0ff */
[----:B------:R-:W-:Y:S02]  /*fa80*/  IMAD.X R0, RZ, RZ, R0, P1 ;  /* 0x000000ffff007224 */ /* 0x000fe400008e0600 */
[----:B------:R-:W-:-:S04]  /*fa90*/  IMAD.WIDE.U32 R2, R15, R24, RZ ;  /* 0x000000180f027225 */ /* 0x000fc800078e00ff */
[----:B------:R-:W-:Y:S01]  /*faa0*/  IMAD.X R0, RZ, RZ, R0, P2 ;  /* 0x000000ffff007224 */ /* 0x000fe200010e0600 */
[----:B------:R-:W-:Y:S01]  /*fab0*/  IADD3 R17, P2, -R2, UR14, RZ ;  /* 0x0000000e02117c10 */ /* 0x000fe2000ff5e1ff */
[----:B------:R-:W-:-:S03]  /*fac0*/  IMAD R3, R15, R25, R3 ;  /* 0x000000190f037224 */ /* 0x000fc600078e0203 */
[-C--:B------:R-:W-:Y:S01]  /*fad0*/  ISETP.GE.U32.AND P1, PT, R17, R24.reuse, PT ;  /* 0x000000181100720c */ /* 0x080fe20003f26070 */
[----:B------:R-:W-:-:S05]  /*fae0*/  IMAD R0, R0, R24, R3 ;  /* 0x0000001800007224 */ /* 0x000fca00078e0203 */
[----:B------:R-:W-:Y:S01]  /*faf0*/  IADD3.X R16, ~R0, UR22, RZ, P2, !PT ;  /* 0x0000001600107c10 */ /* 0x000fe200097fe5ff */
[----:B------:R-:W-:Y:S01]  /*fb00*/  VIADD R0, R15, 0x1 ;  /* 0x000000010f007836 */ /* 0x000fe20000000000 */
[----:B------:R-:W-:Y:S02]  /*fb10*/  IADD3 R2, P2, -R24, R17, RZ ;  /* 0x0000001118027210 */ /* 0x000fe40007f5e1ff */
[----:B------:R-:W-:-:S03]  /*fb20*/  ISETP.GE.U32.AND.EX P1, PT, R16, R25, PT, P1 ;  /* 0x000000191000720c */ /* 0x000fc60003f26110 */
[----:B------:R-:W-:Y:S01]  /*fb30*/  IMAD.X R3, R16, 0x1, ~R25, P2 ;  /* 0x0000000110037824 */ /* 0x000fe200010e0e19 */
[----:B------:R-:W-:Y:S02]  /*fb40*/  SEL R2, R2, R17, P1 ;  /* 0x0000001102027207 */ /* 0x000fe40000800000 */
[----:B------:R-:W-:Y:S02]  /*fb50*/  SEL R15, R0, R15, P1 ;  /* 0x0000000f000f7207 */ /* 0x000fe40000800000 */
[----:B------:R-:W-:Y:S02]  /*fb60*/  SEL R3, R3, R16, P1 ;  /* 0x0000001003037207 */ /* 0x000fe40000800000 */
[----:B------:R-:W-:Y:S01]  /*fb70*/  ISETP.GE.U32.AND P1, PT, R2, R24, PT ;  /* 0x000000180200720c */ /* 0x000fe20003f26070 */
[----:B------:R-:W-:Y:S01]  /*fb80*/  VIADD R0, R15, 0x1 ;  /* 0x000000010f007836 */ /* 0x000fe20000000000 */
[----:B------:R-:W-:Y:S01]  /*fb90*/  ISETP.NE.U32.AND P2, PT, R24, RZ, PT ;  /* 0x000000ff1800720c */ /* 0x000fe20003f45070 */
[----:B------:R-:W-:Y:S01]  /*fba0*/  IMAD.MOV.U32 R2, RZ, RZ, R12 ;  /* 0x000000ffff027224 */ /* 0x000fe200078e000c */
[----:B------:R-:W-:Y:S01]  /*fbb0*/  ISETP.GE.U32.AND.EX P1, PT, R3, R25, PT, P1 ;  /* 0x000000190300720c */ /* 0x000fe20003f26110 */
[----:B------:R-:W-:Y:S01]  /*fbc0*/  IMAD.MOV.U32 R3, RZ, RZ, 0x0 ;  /* 0x00000000ff037424 */ /* 0x000fe200078e00ff */
[----:B------:R-:W-:-:S02]  /*fbd0*/  ISETP.NE.AND.EX P2, PT, R25, RZ, PT, P2 ;  /* 0x000000ff1900720c */ /* 0x000fc40003f45320 */
[----:B------:R-:W-:-:S04]  /*fbe0*/  SEL R0, R0, R15, P1 ;  /* 0x0000000f00007207 */ /* 0x000fc80000800000 */
[----:B------:R-:W-:Y:S01]  /*fbf0*/  SEL R0, R0, 0xffffffff, P2 ;  /* 0xffffffff00007807 */ /* 0x000fe20001000000 */
[----:B------:R-:W-:Y:S06]  /*fc00*/  RET.REL.NODEC R2 `(_ZN7cutlass13device_kernelINS_4gemm6kernel13GemmUniversalINS1_17GroupProblemShapeIN4cute5tupleIJiiiEEEEENS1_10collective13CollectiveMmaINS1_39MainloopSm90ArrayTmaGmmaWarpSpecializedILi4ENS6_IJNS5_1CILi2EEENSC_ILi1EEESE_EEENS1_43KernelPtrArrayTmaWarpSpecializedCooperativeEEENS6_IJNSC_ILi256EEENSC_ILi128EEENSC_ILi64EEEEEENS_10bfloat16_tEPNS6_IJlSE_NSC_ILi0EEEEEESM_SP_NS5_8TiledMMAINS5_8MMA_AtomIJNS5_4SM904GMMA28MMA_64x128x16_F32BF16BF16_SSILNST_5MajorE0ELSV_0ELNST_7ScaleInE1ELSW_1EEEEEENS5_6LayoutISF_NS6_IJSE_SN_SN_EEEEENS6_IJNS5_10UnderscoreES12_S12_EEEEENS5_13SM90_TMA_LOADENS5_14ComposedLayoutINS5_7SwizzleILi3ELi4ELi3EEENS5_18smem_ptr_flag_bitsILi16EEENSZ_INS6_IJNSC_ILi8EEESK_EEENS6_IJSK_SE_EEEEEEEvNS5_8identityENS5_23SM90_TMA_LOAD_MULTICASTES1F_vS1G_EENS_8epilogue10collective18CollectiveEpilogueINS1J_30Sm90PtrArrayTmaWarpSpecializedILi4ELi2ELi16ELb1ELb0ELi2EEEJSL_NS6_IJSJ_NSC_ILi32EEEEEENS_6half_tEPNS6_IJSE_lSN_EEES1Q_S1S_NS1J_6fusion15FusionCallbacksIS1N_NS1T_17LinearCombinationIS1Q_fS1Q_fLNS_15FloatRoundStyleE2EEESL_S1P_JEEES15_NS16_IS18_S1A_NSZ_INS6_IJSK_S1B_EEENS6_IJSE_SK_EEEEEEENS5_17SM75_U16x8_LDSM_TENS5_14SM90_TMA_STOREES22_NS5_17SM90_U16x8_STSM_TENS5_9Copy_AtomIJNS5_17SM90_U32x4_STSM_NES1Q_EEEvEEEvvEEEEvNT_6ParamsE) ;  /* 0xffffff0002fc7950 */ /* 0x000fec0003c3ffff */
.L_x_243:
[----:B------:R-:W-:Y:S01]  /*fc10*/  UMOV UR24, UR32 ;  /* 0x0000002000187c82 */ /* 0x000fe20008000000 */
[----:B------:R-:W-:Y:S02]  /*fc20*/  UMOV UR25, UR35 ;  /* 0x0000002300197c82 */ /* 0x000fe40008000000 */
[----:B------:R-:W1:Y:S08]  /*fc30*/  I2F.U64.RP R13, UR24 ;  /* 0x00000018000d7d12 */ /* 0x000e700008309000 */
[----:B-1----:R-:W1:Y:S02]  /*fc40*/  MUFU.RCP R13, R13 ;  /* 0x0000000d000d7308 */ /* 0x002e640000001000 */
[----:B-1----:R-:W-:-:S06]  /*fc50*/  VIADD R2, R13, 0x1ffffffe ;  /* 0x1ffffffe0d027836 */ /* 0x002fcc0000000000 */
[----:B------:R-:W1:Y:S02]  /*fc60*/  F2I.U64.TRUNC R2, R2 ;  /* 0x0000000200027311 */ /* 0x000e64000020d800 */
[----:B-1----:R-:W-:Y:S01]  /*fc70*/  R2UR UR24, R2 ;  /* 0x00000000021872ca */ /* 0x002fe200000e0000 */
[----:B------:R-:W-:Y:S01]  /*fc80*/  IMAD.MOV.U32 R2, RZ, RZ, R12 ;  /* 0x000000ffff027224 */ /* 0x000fe200078e000c */
[----:B------:R-:W-:Y:S01]  /*fc90*/  R2UR UR25, R3 ;  /* 0x00000000031972ca */ /* 0x000fe200000e0000 */
[----:B------:R-:W-:-:S10]  /*fca0*/  IMAD.MOV.U32 R3, RZ, RZ, 0x0 ;  /* 0x00000000ff037424 */ /* 0x000fd400078e00ff */
[----:B------:R-:W-:-:S04]  /*fcb0*/  UIMAD.WIDE.U32 UR26, UR24, UR32, URZ ;  /* 0x00000020181a72a5 */ /* 0x000fc8000f8e003f */
[----:B------:R-:W-:Y:S02]  /*fcc0*/  UIMAD UR27, UR24, UR35, UR27 ;  /* 0x00000023181b72a4 */ /* 0x000fe4000f8e021b */
[----:B------:R-:W-:Y:S02]  /*fcd0*/  UIADD3 UR36, UP1, URZ, -UR26, URZ ;  /* 0x8000001a3f247290 */ /* 0x000fe4000ff3e03f */
[----:B------:R-:W-:Y:S02]  /*fce0*/  UIMAD UR28, UR25, UR32, UR27 ;  /* 0x00000020191c72a4 */ /* 0x000fe4000f8e021b */
[----:B------:R-:W-:Y:S02]  /*fcf0*/  UIMAD.WIDE.U32 UR26, UR24, UR36, URZ ;  /* 0x00000024181a72a5 */ /* 0x000fe4000f8e003f */
[----:B------:R-:W-:-:S05]  /*fd00*/  UIADD3.X UR37, URZ, ~UR28, URZ, UP1, !UPT ;  /* 0x8000001c3f257290 */ /* 0x000fca0008ffe43f */
[----:B------:R-:W-:Y:S01]  /*fd10*/  UMOV UR26, UR27 ;  /* 0x0000001b001a7c82 */ /* 0x000fe20008000000 */
[----:B------:R-:W-:Y:S02]  /*fd20*/  UMOV UR27, UR24 ;  /* 0x00000018001b7c82 */ /* 0x000fe40008000000 */
[----:B------:R-:W-:Y:S02]  /*fd30*/  UIMAD.WIDE.U32 UR28, UP1, UR24, UR37, UR26 ;  /* 0x00000025181c72a5 */ /* 0x000fe4000f82001a */
[----:B------:R-:W-:Y:S02]  /*fd40*/  UIMAD.WIDE.U32 UR26, UR25, UR37, URZ ;  /* 0x00000025191a72a5 */ /* 0x000fe4000f8e003f */
[----:B------:R-:W-:Y:S02]  /*fd50*/  UIMAD.WIDE.U32 UR28, UP2, UR25, UR36, UR28 ;  /* 0x00000024191c72a5 */ /* 0x000fe4000f84001c */
[----:B------:R-:W-:Y:S02]  /*fd60*/  UIMAD UR37, UR25, UR37, URZ ;  /* 0x00000025192572a4 */ /* 0x000fe4000f8e023f */
[----:B------:R-:W-:-:S02]  /*fd70*/  UIADD3.X UR26, UR27, UR25, URZ, UP1, !UPT ;  /* 0x000000191b1a7290 */ /* 0x000fc40008ffe43f */
[----:B------:R-:W-:-:S04]  /*fd80*/  UIADD3 UR29, UP4, UR37, UR29, URZ ;  /* 0x0000001d251d7290 */ /* 0x000fc8000ff9e03f */
[----:B------:R-:W-:Y:S02]  /*fd90*/  UIMAD.WIDE.U32 UR24, UR29, UR32, URZ ;  /* 0x000000201d1872a5 */ /* 0x000fe4000f8e003f */
[----:B------:R-:W-:Y:S02]  /*fda0*/  UIADD3.X UR36, URZ, URZ, UR26, UP4, UP2 ;  /* 0x0000003f3f247290 */ /* 0x000fe4000a7e441a */
[----:B------:R-:W-:Y:S02]  /*fdb0*/  UIMAD UR25, UR29, UR35, UR25 ;  /* 0x000000231d1972a4 */ /* 0x000fe4000f8e0219 */
[----:B------:R-:W-:Y:S02]  /*fdc0*/  UIADD3 UR37, UP1, URZ, -UR24, URZ ;  /* 0x800000183f257290 */ /* 0x000fe4000ff3e03f */
[----:B------:R-:W-:Y:S02]  /*fdd0*/  UIMAD UR26, UR36, UR32, UR25 ;  /* 0x00000020241a72a4 */ /* 0x000fe4000f8e0219 */
[----:B------:R-:W-:-:S02]  /*fde0*/  UIMAD.WIDE.U32 UR24, UR29, UR37, URZ ;  /* 0x000000251d1872a5 */ /* 0x000fc4000f8e003f */
[----:B------:R-:W-:-:S05]  /*fdf0*/  UIADD3.X UR38, URZ, ~UR26, URZ, UP1, !UPT ;  /* 0x8000001a3f267290 */ /* 0x000fca0008ffe43f */
[----:B------:R-:W-:Y:S01]  /*fe00*/  UMOV UR28, UR25 ;  /* 0x00000019001c7c82 */ /* 0x000fe20008000000 */
[----:B------:R-:W-:Y:S02]  /*fe10*/  UIMAD.WIDE.U32 UR24, UR36, UR38, URZ ;  /* 0x00000026241872a5 */ /* 0x000fe4000f8e003f */
[----:B------:R-:W-:Y:S02]  /*fe20*/  UIMAD.WIDE.U32 UR26, UP1, UR29, UR38, UR28 ;  /* 0x000000261d1a72a5 */ /* 0x000fe4000f82001c */
[----:B------:R-:W-:Y:S02]  /*fe30*/  UIMAD UR28, UR36, UR38, URZ ;  /* 0x00000026241c72a4 */ /* 0x000fe4000f8e023f */
[----:B------:R-:W-:Y:S02]  /*fe40*/  UIMAD.WIDE.U32 UR26, UP2, UR36, UR37, UR26 ;  /* 0x00000025241a72a5 */ /* 0x000fe4000f84001a */
[----:B------:R-:W-:Y:S02]  /*fe50*/  UIADD3.X UR36, UR25, UR36, URZ, UP1, !UPT ;  /* 0x0000002419247290 */ /* 0x000fe40008ffe43f */
[----:B------:R-:W-:Y:S01]  /*fe60*/  UIADD3 UR28, UP4, UR28, UR27, URZ ;  /* 0x0000001b1c1c7290 */ /* 0x000fe2000ff9e03f */
[----:B------:R-:W-:-:S03]  /*fe70*/  UMOV UR25, URZ ;  /* 0x0000003f00197c82 */ /* 0x000fc60008000000 */
[----:B------:R-:W-:Y:S02]  /*fe80*/  UIMAD.WIDE.U32 UR26, UR28, UR33, URZ ;  /* 0x000000211c1a72a5 */ /* 0x000fe4000f8e003f */
[----:B------:R-:W-:-:S05]  /*fe90*/  UIADD3.X UR36, URZ, URZ, UR36, UP4, UP2 ;  /* 0x0000003f3f247290 */ /* 0x000fca000a7e4424 */
[----:B------:R-:W-:Y:S01]  /*fea0*/  UMOV UR24, UR27 ;  /* 0x0000001b00187c82 */ /* 0x000fe20008000000 */
[----:B------:R-:W-:Y:S02]  /*feb0*/  UIMAD.WIDE.U32 UR26, UR36, UR34, URZ ;  /* 0x00000022241a72a5 */ /* 0x000fe4000f8e003f */
[----:B------:R-:W-:Y:S02]  /*fec0*/  UIMAD.WIDE.U32 UR24, UR28, UR34, UR24 ;  /* 0x000000221c1872a5 */ /* 0x000fe4000f8e0018 */
[----:B------:R-:W-:Y:S02]  /*fed0*/  UIMAD UR28, UR36, UR34, URZ ;  /* 0x00000022241c72a4 */ /* 0x000fe4000f8e023f */
[----:B------:R-:W-:-:S04]  /*fee0*/  UIMAD.WIDE.U32 UR24, UP1, UR36, UR33, UR24 ;  /* 0x00000021241872a5 */ /* 0x000fc8000f820018 */
[----:B------:R-:W-:Y:S02]  /*fef0*/  UIADD3 UR28, UP2, UR28, UR25, URZ ;  /* 0x000000191c1c7290 */ /* 0x000fe4000ff5e03f */
[----:B------:R-:W-:Y:S02]  /*ff00*/  UIADD3.X UR26, UR27, URZ, URZ, UP1, !UPT ;  /* 0x0000003f1b1a7290 */ /* 0x000fe40008ffe43f */
[----:B------:R-:W-:Y:S02]  /*ff10*/  UIMAD.WIDE.U32 UR24, UR28, UR32, URZ ;  /* 0x000000201c1872a5 */ /* 0x000fe4000f8e003f */
[----:B------:R-:W-:Y:S02]  /*ff20*/  UIADD3.X UR26, URZ, UR26, URZ, UP2, !UPT ;  /* 0x0000001a3f1a7290 */ /* 0x000fe400097fe43f */
[----:B------:R-:W-:Y:S02]  /*ff30*/  UIMAD UR25, UR28, UR35, UR25 ;  /* 0x000000231c1972a4 */ /* 0x000fe4000f8e0219 */
[----:B------:R-:W-:-:S02]  /*ff40*/  UIADD3 UR27, UP2, -UR24, UR33, URZ ;  /* 0x00000021181b7290 */ /* 0x000fc4000ff5e13f */
[----:B------:R-:W-:Y:S02]  /*ff50*/  UIMAD UR25, UR26, UR32, UR25 ;  /* 0x000000201a1972a4 */ /* 0x000fe4000f8e0219 */
[----:B------:R-:W-:Y:S02]  /*ff60*/  UISETP.GE.U32.AND UP1, UPT, UR27, UR32, UPT ;  /* 0x000000201b00728c */ /* 0x000fe4000bf26070 */
[----:B------:R-:W-:Y:S02]  /*ff70*/  UIADD3.X UR34, ~UR25, UR34, URZ, UP2, !UPT ;  /* 0x0000002219227290 */ /* 0x000fe400097fe53f */
[----:B------:R-:W-:Y:S02]  /*ff80*/  UIADD3 UR25, UP2, -UR32, UR27, URZ ;  /* 0x0000001b20197290 */ /* 0x000fe4000ff5e13f */
[----:B------:R-:W-:Y:S02]  /*ff90*/  UISETP.GE.U32.AND.EX UP1, UPT, UR34, UR35, UPT, UP1 ;  /* 0x000000232200728c */ /* 0x000fe4000bf26110 */
[----:B------:R-:W-:-:S02]  /*ffa0*/  UIADD3 UR24, UR28, 0x1, URZ ;  /* 0x000000011c187890 */ /* 0x000fc4000fffe03f */
[----:B------:R-:W-:Y:S02]  /*ffb0*/  UIADD3.X UR26, ~UR35, UR34, URZ, UP2, !UPT ;  /* 0x00000022231a7290 */ /* 0x000fe400097fe53f */
[----:B------:R-:W-:Y:S02]  /*ffc0*/  USEL UR25, UR25, UR27, UP1 ;  /* 0x0000001b19197287 */ /* 0x000fe40008800000 */
[----:B------:R-:W-:Y:S02]  /*ffd0*/  USEL UR26, UR26, UR34, UP1 ;  /* 0x000000221a1a7287 */ /* 0x000fe40008800000 */
[----:B------:R-:W-:Y:S02]  /*ffe0*/  USEL UR28, UR24, UR28, UP1 ;  /* 0x0000001c181c7287 */ /* 0x000fe40008800000 */
[----:B------:R-:W-:Y:S02]  /*fff0*/  UISETP.GE.U32.AND UP1, UPT, UR25, UR32, UPT ;  /* 0x000000201900728c */ /* 0x000fe4000bf26070 */
[----:B------:R-:W-:-:S02]  /*10000*/  UISETP.NE.U32.AND UP2, UPT, UR32, URZ, UPT ;  /* 0x0000003f2000728c */ /* 0x000fc4000bf45070 */
[----:B------:R-:W-:Y:S02]  /*10010*/  UIADD3 UR24, UR28, 0x1, URZ ;  /* 0x000000011c187890 */ /* 0x000fe4000fffe03f */
[----:B------:R-:W-:Y:S02]  /*10020*/  UISETP.GE.U32.AND.EX UP1, UPT, UR26, UR35, UPT, UP1 ;  /* 0x000000231a00728c */ /* 0x000fe4000bf26110 */
[----:B------:R-:W-:Y:S02]  /*10030*/  UISETP.NE.AND.EX UP2, UPT, UR35, URZ, UPT, UP2 ;  /* 0x0000003f2300728c */ /* 0x000fe4000bf45320 */
[----:B------:R-:W-:-:S04]  /*10040*/  USEL UR24, UR24, UR28, UP1 ;  /* 0x0000001c18187287 */ /* 0x000fc80008800000 */
[----:B------:R-:W-:Y:S01]  /*10050*/  USEL UR25, UR24, 0xffffffff, UP2 ;  /* 0xffffffff18197887 */ /* 0x000fe20009000000 */
[----:B------:R-:W-:Y:S11]  /*10060*/  RET.REL.NODEC R2 `(_ZN7cutlass13device_kernelINS_4gemm6kernel13GemmUniversalINS1_17GroupProblemShapeIN4cute5tupleIJiiiEEEEENS1_10collective13CollectiveMmaINS1_39MainloopSm90ArrayTmaGmmaWarpSpecializedILi4ENS6_IJNS5_1CILi2EEENSC_ILi1EEESE_EEENS1_43KernelPtrArrayTmaWarpSpecializedCooperativeEEENS6_IJNSC_ILi256EEENSC_ILi128EEENSC_ILi64EEEEEENS_10bfloat16_tEPNS6_IJlSE_NSC_ILi0EEEEEESM_SP_NS5_8TiledMMAINS5_8MMA_AtomIJNS5_4SM904GMMA28MMA_64x128x16_F32BF16BF16_SSILNST_5MajorE0ELSV_0ELNST_7ScaleInE1ELSW_1EEEEEENS5_6LayoutISF_NS6_IJSE_SN_SN_EEEEENS6_IJNS5_10UnderscoreES12_S12_EEEEENS5_13SM90_TMA_LOADENS5_14ComposedLayoutINS5_7SwizzleILi3ELi4ELi3EEENS5_18smem_ptr_flag_bitsILi16EEENSZ_INS6_IJNSC_ILi8EEESK_EEENS6_IJSK_SE_EEEEEEEvNS5_8identityENS5_23SM90_TMA_LOAD_MULTICASTES1F_vS1G_EENS_8epilogue10collective18CollectiveEpilogueINS1J_30Sm90PtrArrayTmaWarpSpecializedILi4ELi2ELi16ELb1ELb0ELi2EEEJSL_NS6_IJSJ_NSC_ILi32EEEEEENS_6half_tEPNS6_IJSE_lSN_EEES1Q_S1S_NS1J_6fusion15FusionCallbacksIS1N_NS1T_17LinearCombinationIS1Q_fS1Q_fLNS_15FloatRoundStyleE2EEESL_S1P_JEEES15_NS16_IS18_S1A_NSZ_INS6_IJSK_S1B_EEENS6_IJSE_SK_EEEEEEENS5_17SM75_U16x8_LDSM_TENS5_14SM90_TMA_STOREES22_NS5_17SM90_U16x8_STSM_TENS5_9Copy_AtomIJNS5_17SM90_U32x4_STSM_NES1Q_EEEvEEEvvEEEEvNT_6ParamsE) ;  /* 0xfffffefc02e47950 */ /* 0x000ff60003c3ffff */
.L_x_317:
[----:B------:R-:W-:-:S00]  /*10070*/  BRA `(.L_x_317) ;  /* 0xfffffffc00fc7947 */ /* 0x000fc0000383ffff */
[----:B------:R-:W-:-:S00]  /*10080*/  NOP ;  /* 0x0000000000007918 */ /* 0x000fc00000000000 */
[----:B------:R-:W-:-:S00]  /*10090*/  NOP ;  /* 0x0000000000007918 */ /* 0x000fc00000000000 */
[----:B------:R-:W-:-:S00]  /*100a0*/  NOP ;  /* 0x0000000000007918 */ /* 0x000fc00000000000 */
[----:B------:R-:W-:-:S00]  /*100b0*/  NOP ;  /* 0x0000000000007918 */ /* 0x000fc00000000000 */
[----:B------:R-:W-:-:S00]  /*100c0*/  NOP ;  /* 0x0000000000007918 */ /* 0x000fc00000000000 */
[----:B------:R-:W-:-:S00]  /*100d0*/  NOP ;  /* 0x0000000000007918 */ /* 0x000fc00000000000 */
[----:B------:R-:W-:-:S00]  /*100e0*/  NOP ;  /* 0x0000000000007918 */ /* 0x000fc00000000000 */
[----:B------:R-:W-:-:S00]  /*100f0*/  NOP ;  /* 0x0000000000007918 */ /* 0x000fc00000000000 */
.L_x_318:


//--------------------- .nv.global.init           --------------------------
	.section	.nv.global.init,"aw",@progbits
.nv.global.init:
	.type		$str$24,@object
	.size		$str$24,($str$25 - $str$24)
$str$24:
        /*0000*/ 	.byte	0x28, 0x61, 0x64, 0x64, 0x72, 0x65, 0x73, 0x73, 0x20, 0x26, 0x20, 0x6d, 0x61, 0x73, 0x6b, 0x29
        /*0010*/ 	.byte	0x20, 0x3d, 0x3d, 0x20, 0x30, 0x00
	.type		$str$25,@object
	.size		$str$25,(__unnamed_1 - $str$25)
$str$25:
        /*0016*/ 	.byte	0x2f, 0x74, 0x6d, 0x70, 0x2f, 0x63, 0x75, 0x74, 0x6c, 0x61, 0x73, 0x73, 0x5f, 0x73, 0x77, 0x65
        /*0026*/ 	.byte	0x65, 0x70, 0x5f, 0x73, 0x72, 0x63, 0x2f, 0x69, 0x6e, 0x63, 0x6c, 0x75, 0x64, 0x65, 0x2f, 0x63
        /*0036*/ 	.byte	0x75, 0x74, 0x65, 0x2f, 0x70, 0x6f, 0x69, 0x6e, 0x74, 0x65, 0x72, 0x5f, 0x66, 0x6c, 0x61, 0x67
        /*0046*/ 	.byte	0x67, 0x65, 0x64, 0x2e, 0x68, 0x70, 0x70, 0x00
	.type		__unnamed_1,@object
	.size		__unnamed_1,(.L_0 - __unnamed_1)
__unnamed_1:
        /*004e*/ 	.byte	0x61, 0x75, 0x74, 0x6f, 0x20, 0x63, 0x75, 0x74, 0x65, 0x3a, 0x3a, 0x61, 0x73, 0x5f, 0x70, 0x6f
        /* <DEDUP_REMOVED lines=27> */
        /*020e*/ 	.byte	0x30, 0x39, 0x36, 0x3e, 0x3e, 0x3e, 0x3e, 0x3e, 0x5d, 0x00
.L_0:


//--------------------- .nv.shared._ZN7cutlass13device_kernelINS_4gemm6kernel13GemmUniversalINS1_17GroupProblemShapeIN4cute5tupleIJiiiEEEEENS1_10collective13CollectiveMmaINS1_39MainloopSm90ArrayTmaGmmaWarpSpecializedILi4ENS6_IJNS5_1CILi2EEENSC_ILi1EEESE_EEENS1_43KernelPtrArrayTmaWarpSpecializedCooperativeEEENS6_IJNSC_ILi256EEENSC_ILi128EEENSC_ILi64EEEEEENS_10bfloat16_tEPNS6_IJlSE_NSC_ILi0EEEEEESM_SP_NS5_8TiledMMAINS5_8MMA_AtomIJNS5_4SM904GMMA28MMA_64x128x16_F32BF16BF16_SSILNST_5MajorE0ELSV_0ELNST_7ScaleInE1ELSW_1EEEEEENS5_6LayoutISF_NS6_IJSE_SN_SN_EEEEENS6_IJNS5_10UnderscoreES12_S12_EEEEENS5_13SM90_TMA_LOADENS5_14ComposedLayoutINS5_7SwizzleILi3ELi4ELi3EEENS5_18smem_ptr_flag_bitsILi16EEENSZ_INS6_IJNSC_ILi8EEESK_EEENS6_IJSK_SE_EEEEEEEvNS5_8identityENS5_23SM90_TMA_LOAD_MULTICASTES1F_vS1G_EENS_8epilogue10collective18CollectiveEpilogueINS1J_30Sm90PtrArrayTmaWarpSpecializedILi4ELi2ELi16ELb1ELb0ELi2EEEJSL_NS6_IJSJ_NSC_ILi32EEEEEENS_6half_tEPNS6_IJSE_lSN_EEES1Q_S1S_NS1J_6fusion15FusionCallbacksIS1N_NS1T_17LinearCombinationIS1Q_fS1Q_fLNS_15FloatRoundStyleE2EEESL_S1P_JEEES15_NS16_IS18_S1A_NSZ_INS6_IJSK_S1B_EEENS6_IJSE_SK_EEEEEEENS5_17SM75_U16x8_LDSM_TENS5_14SM90_TMA_STOREES22_NS5_17SM90_U16x8_STSM_TENS5_9Copy_AtomIJNS5_17SM90_U32x4_STSM_NES1Q_EEEvEEEvvEEEEvNT_6ParamsE --------------------------
	.section	.nv.shared._ZN7cutlass13device_kernelINS_4gemm6kernel13GemmUniversalINS1_17GroupProblemShapeIN4cute5tupleIJiiiEEEEENS1_10collective13CollectiveMmaINS1_39MainloopSm90ArrayTmaGmmaWarpSpecializedILi4ENS6_IJNS5_1CILi2EEENSC_ILi1EEESE_EEENS1_43KernelPtrArrayTmaWarpSpecializedCooperativeEEENS6_IJNSC_ILi256EEENSC_ILi128EEENSC_ILi64EEEEEENS_10bfloat16_tEPNS6_IJlSE_NSC_ILi0EEEEEESM_SP_NS5_8TiledMMAINS5_8MMA_AtomIJNS5_4SM904GMMA28MMA_64x128x16_F32BF16BF16_SSILNST_5MajorE0ELSV_0ELNST_7ScaleInE1ELSW_1EEEEEENS5_6LayoutISF_NS6_IJSE_SN_SN_EEEEENS6_IJNS5_10UnderscoreES12_S12_EEEEENS5_13SM90_TMA_LOADENS5_14ComposedLayoutINS5_7SwizzleILi3ELi4ELi3EEENS5_18smem_ptr_flag_bitsILi16EEENSZ_INS6_IJNSC_ILi8EEESK_EEENS6_IJSK_SE_EEEEEEEvNS5_8identityENS5_23SM90_TMA_LOAD_MULTICASTES1F_vS1G_EENS_8epilogue10collective18CollectiveEpilogueINS1J_30Sm90PtrArrayTmaWarpSpecializedILi4ELi2ELi16ELb1ELb0ELi2EEEJSL_NS6_IJSJ_NSC_ILi32EEEEEENS_6half_tEPNS6_IJSE_lSN_EEES1Q_S1S_NS1J_6fusion15FusionCallbacksIS1N_NS1T_17LinearCombinationIS1Q_fS1Q_fLNS_15FloatRoundStyleE2EEESL_S1P_JEEES15_NS16_IS18_S1A_NSZ_INS6_IJSK_S1B_EEENS6_IJSE_SK_EEEEEEENS5_17SM75_U16x8_LDSM_TENS5_14SM90_TMA_STOREES22_NS5_17SM90_U16x8_STSM_TENS5_9Copy_AtomIJNS5_17SM90_U32x4_STSM_NES1Q_EEEvEEEvvEEEEvNT_6ParamsE,"aw",@nobits
	.sectionflags	@""
	.align	16
	.zero		1024


//--------------------- .nv.shared.reserved.0     --------------------------
	.section	.nv.shared.reserved.0,"aw",@nobits
	.weak		__nv_reservedSMEM_offset_0_alias
	.size		__nv_reservedSMEM_offset_0_alias, 0, 0
	.other		__nv_reservedSMEM_offset_0_alias,@"STO_CUDA_RESERVED_SHARED STV_DEFAULT"
__nv_reservedSMEM_offset_0_alias:
	.zero		0


//--------------------- .nv.global                --------------------------
	.section	.nv.global,"aw",@nobits
.nv.global:
	.type		_ZN39_INTERNAL_d0602aa5_4_k_cu_5304bc62_29654cute1_E,@object
	.size		_ZN39_INTERNAL_d0602aa5_4_k_cu_5304bc62_29654cute1_E,(_ZN39_INTERNAL_d0602aa5_4_k_cu_5304bc62_29654cuda3std3__45__cpo6cbeginE - _ZN39_INTERNAL_d0602aa5_4_k_cu_5304bc62_29654cute1_E)
_ZN39_INTERNAL_d0602aa5_4_k_cu_5304bc62_29654cute1_E:
	.zero		1
	.type		_ZN39_INTERNAL_d0602aa5_4_k_cu_5304bc62_29654cuda3std3__45__cpo6cbeginE,@object
	.size		_ZN39_INTERNAL_d0602aa5_4_k_cu_5304bc62_29654cuda3std3__45__cpo6cbeginE,(_ZN39_INTERNAL_d0602aa5_4_k_cu_5304bc62_29654cuda3std3__48in_placeE - _ZN39_INTERNAL_d0602aa5_4_k_cu_5304bc62_29654cuda3std3__45__cpo6cbeginE)
_ZN39_INTERNAL_d0602aa5_4_k_cu_5304bc62_29654cuda3std3__45__cpo6cbeginE:
	.zero		1
	.type		_ZN39_INTERNAL_d0602aa5_4_k_cu_5304bc62_29654cuda3std3__48in_placeE,@object
	.size		_ZN39_INTERNAL_d0602aa5_4_k_cu_5304bc62_29654cuda3std3__48in_placeE,(_ZN39_INTERNAL_d0602aa5_4_k_cu_5304bc62_29654cuda3std6ranges3__45__cpo9iter_moveE - _ZN39_INTERNAL_d0602aa5_4_k_cu_5304bc62_29654cuda3std3__48in_placeE)
_ZN39_INTERNAL_d0602aa5_4_k_cu_5304bc62_29654cuda3std3__48in_placeE:
	.zero		1
	.type		_ZN39_INTERNAL_d0602aa5_4_k_cu_5304bc62_29654cuda3std6ranges3__45__cpo9iter_moveE,@object
	.size		_ZN39_INTERNAL_d0602aa5_4_k_cu_5304bc62_29654cuda3std6ranges3__45__cpo9iter_moveE,(_ZN39_INTERNAL_d0602aa5_4_k_cu_5304bc62_29654cuda3std3__45__cpo5beginE - _ZN39_INTERNAL_d0602aa5_4_k_cu_5304bc62_29654cuda3std6ranges3__45__cpo9iter_moveE)
_ZN39_INTERNAL_d0602aa5_4_k_cu_5304bc62_29654cuda3std6ranges3__45__cpo9iter_moveE:
	.zero		1
	.type		_ZN39_INTERNAL_d0602aa5_4_k_cu_5304bc62_29654cuda3std3__45__cpo5beginE,@object
	.size		_ZN39_INTERNAL_d0602aa5_4_k_cu_5304bc62_29654cuda3std3__45__cpo5beginE,(_ZN39_INTERNAL_d0602aa5_4_k_cu_5304bc62_29654cuda3std3__441_GLOBAL__N__d0602aa5_4_k_cu_5304bc62_29656ignoreE - _ZN39_INTERNAL_d0602aa5_4_k_cu_5304bc62_29654cuda3std3__45__cpo5beginE)
_ZN39_INTERNAL_d0602aa5_4_k_cu_5304bc62_29654cuda3std3__45__cpo5beginE:
	.zero		1
	.type		_ZN39_INTERNAL_d0602aa5_4_k_cu_5304bc62_29654cuda3std3__441_GLOBAL__N__d0602aa5_4_k_cu_5304bc62_29656ignoreE,@object
	.size		_ZN39_INTERNAL_d0602aa5_4_k_cu_5304bc62_29654cuda3std3__441_GLOBAL__N__d0602aa5_4_k_cu_5304bc62_29656ignoreE,(_ZN39_INTERNAL_d0602aa5_4_k_cu_5304bc62_29654cute7productE - _ZN39_INTERNAL_d0602aa5_4_k_cu_5304bc62_29654cuda3std3__441_GLOBAL__N__d0602aa5_4_k_cu_5304bc62_29656ignoreE)
_ZN39_INTERNAL_d0602aa5_4_k_cu_5304bc62_29654cuda3std3__441_GLOBAL__N__d0602aa5_4_k_cu_5304bc62_29656ignoreE:
	.zero		1
	.type		_ZN39_INTERNAL_d0602aa5_4_k_cu_5304bc62_29654cute7productE,@object
	.size		_ZN39_INTERNAL_d0602aa5_4_k_cu_5304bc62_29654cute7productE,(_ZN39_INTERNAL_d0602aa5_4_k_cu_5304bc62_29654cuda3std3__45__cpo3endE - _ZN39_INTERNAL_d0602aa5_4_k_cu_5304bc62_29654cute7productE)
_ZN39_INTERNAL_d0602aa5_4_k_cu_5304bc62_29654cute7productE:
	.zero		1
	.type		_ZN39_INTERNAL_d0602aa5_4_k_cu_5304bc62_29654cuda3std3__45__cpo3endE,@object
	.size		_ZN39_INTERNAL_d0602aa5_4_k_cu_5304bc62_29654cuda3std3__45__cpo3endE,(_ZN39_INTERNAL_d0602aa5_4_k_cu_5304bc62_29654cuda3std3__419piecewise_constructE - _ZN39_INTERNAL_d0602aa5_4_k_cu_5304bc62_29654cuda3std3__45__cpo3endE)
_ZN39_INTERNAL_d0602aa5_4_k_cu_5304bc62_29654cuda3std3__45__cpo3endE:
	.zero		1
	.type		_ZN39_INTERNAL_d0602aa5_4_k_cu_5304bc62_29654cuda3std3__419piecewise_constructE,@object
	.size		_ZN39_INTERNAL_d0602aa5_4_k_cu_5304bc62_29654cuda3std3__419piecewise_constructE,(_ZN39_INTERNAL_d0602aa5_4_k_cu_5304bc62_29654cuda3std3__45__cpo4cendE - _ZN39_INTERNAL_d0602aa5_4_k_cu_5304bc62_29654cuda3std3__419piecewise_constructE)
_ZN39_INTERNAL_d0602aa5_4_k_cu_5304bc62_29654cuda3std3__419piecewise_constructE:
	.zero		1
	.type		_ZN39_INTERNAL_d0602aa5_4_k_cu_5304bc62_29654cuda3std3__45__cpo4cendE,@object
	.size		_ZN39_INTERNAL_d0602aa5_4_k_cu_5304bc62_29654cuda3std3__45__cpo4cendE,(_ZN39_INTERNAL_d0602aa5_4_k_cu_5304bc62_29654cuda3std6ranges3__45__cpo4swapE - _ZN39_INTERNAL_d0602aa5_4_k_cu_5304bc62_29654cuda3std3__45__cpo4cendE)
_ZN39_INTERNAL_d0602aa5_4_k_cu_5304bc62_29654cuda3std3__45__cpo4cendE:
	.zero		1
	.type		_ZN39_INTERNAL_d0602aa5_4_k_cu_5304bc62_29654cuda3std6ranges3__45__cpo4swapE,@object
	.size		_ZN39_INTERNAL_d0602aa5_4_k_cu_5304bc62_29654cuda3std6ranges3__45__cpo4swapE,(.L_8 - _ZN39_INTERNAL_d0602aa5_4_k_cu_5304bc62_29654cuda3std6ranges3__45__cpo4swapE)
_ZN39_INTERNAL_d0602aa5_4_k_cu_5304bc62_29654cuda3std6ranges3__45__cpo4swapE:
	.zero		1
.L_8:


//--------------------- .nv.constant0._ZN7cutlass13device_kernelINS_4gemm6kernel13GemmUniversalINS1_17GroupProblemShapeIN4cute5tupleIJiiiEEEEENS1_10collective13CollectiveMmaINS1_39MainloopSm90ArrayTmaGmmaWarpSpecializedILi4ENS6_IJNS5_1CILi2EEENSC_ILi1EEESE_EEENS1_43KernelPtrArrayTmaWarpSpecializedCooperativeEEENS6_IJNSC_ILi256EEENSC_ILi128EEENSC_ILi64EEEEEENS_10bfloat16_tEPNS6_IJlSE_NSC_ILi0EEEEEESM_SP_NS5_8TiledMMAINS5_8MMA_AtomIJNS5_4SM904GMMA28MMA_64x128x16_F32BF16BF16_SSILNST_5MajorE0ELSV_0ELNST_7ScaleInE1ELSW_1EEEEEENS5_6LayoutISF_NS6_IJSE_SN_SN_EEEEENS6_IJNS5_10UnderscoreES12_S12_EEEEENS5_13SM90_TMA_LOADENS5_14ComposedLayoutINS5_7SwizzleILi3ELi4ELi3EEENS5_18smem_ptr_flag_bitsILi16EEENSZ_INS6_IJNSC_ILi8EEESK_EEENS6_IJSK_SE_EEEEEEEvNS5_8identityENS5_23SM90_TMA_LOAD_MULTICASTES1F_vS1G_EENS_8epilogue10collective18CollectiveEpilogueINS1J_30Sm90PtrArrayTmaWarpSpecializedILi4ELi2ELi16ELb1ELb0ELi2EEEJSL_NS6_IJSJ_NSC_ILi32EEEEEENS_6half_tEPNS6_IJSE_lSN_EEES1Q_S1S_NS1J_6fusion15FusionCallbacksIS1N_NS1T_17LinearCombinationIS1Q_fS1Q_fLNS_15FloatRoundStyleE2EEESL_S1P_JEEES15_NS16_IS18_S1A_NSZ_INS6_IJSK_S1B_EEENS6_IJSE_SK_EEEEEEENS5_17SM75_U16x8_LDSM_TENS5_14SM90_TMA_STOREES22_NS5_17SM90_U16x8_STSM_TENS5_9Copy_AtomIJNS5_17SM90_U32x4_STSM_NES1Q_EEEvEEEvvEEEEvNT_6ParamsE --------------------------
	.section	.nv.constant0._ZN7cutlass13device_kernelINS_4gemm6kernel13GemmUniversalINS1_17GroupProblemShapeIN4cute5tupleIJiiiEEEEENS1_10collective13CollectiveMmaINS1_39MainloopSm90ArrayTmaGmmaWarpSpecializedILi4ENS6_IJNS5_1CILi2EEENSC_ILi1EEESE_EEENS1_43KernelPtrArrayTmaWarpSpecializedCooperativeEEENS6_IJNSC_ILi256EEENSC_ILi128EEENSC_ILi64EEEEEENS_10bfloat16_tEPNS6_IJlSE_NSC_ILi0EEEEEESM_SP_NS5_8TiledMMAINS5_8MMA_AtomIJNS5_4SM904GMMA28MMA_64x128x16_F32BF16BF16_SSILNST_5MajorE0ELSV_0ELNST_7ScaleInE1ELSW_1EEEEEENS5_6LayoutISF_NS6_IJSE_SN_SN_EEEEENS6_IJNS5_10UnderscoreES12_S12_EEEEENS5_13SM90_TMA_LOADENS5_14ComposedLayoutINS5_7SwizzleILi3ELi4ELi3EEENS5_18smem_ptr_flag_bitsILi16EEENSZ_INS6_IJNSC_ILi8EEESK_EEENS6_IJSK_SE_EEEEEEEvNS5_8identityENS5_23SM90_TMA_LOAD_MULTICASTES1F_vS1G_EENS_8epilogue10collective18CollectiveEpilogueINS1J_30Sm90PtrArrayTmaWarpSpecializedILi4ELi2ELi16ELb1ELb0ELi2EEEJSL_NS6_IJSJ_NSC_ILi32EEEEEENS_6half_tEPNS6_IJSE_lSN_EEES1Q_S1S_NS1J_6fusion15FusionCallbacksIS1N_NS1T_17LinearCombinationIS1Q_fS1Q_fLNS_15FloatRoundStyleE2EEESL_S1P_JEEES15_NS16_IS18_S1A_NSZ_INS6_IJSK_S1B_EEENS6_IJSE_SK_EEEEEEENS5_17SM75_U16x8_LDSM_TENS5_14SM90_TMA_STOREES22_NS5_17SM90_U16x8_STSM_TENS5_9Copy_AtomIJNS5_17SM90_U32x4_STSM_NES1Q_EEEvEEEvvEEEEvNT_6ParamsE,"a",@progbits
	.sectionflags	@""
	.align	4
.nv.constant0._ZN7cutlass13device_kernelINS_4gemm6kernel13GemmUniversalINS1_17GroupProblemShapeIN4cute5tupleIJiiiEEEEENS1_10collective13CollectiveMmaINS1_39MainloopSm90ArrayTmaGmmaWarpSpecializedILi4ENS6_IJNS5_1CILi2EEENSC_ILi1EEESE_EEENS1_43KernelPtrArrayTmaWarpSpecializedCooperativeEEENS6_IJNSC_ILi256EEENSC_ILi128EEENSC_ILi64EEEEEENS_10bfloat16_tEPNS6_IJlSE_NSC_ILi0EEEEEESM_SP_NS5_8TiledMMAINS5_8MMA_AtomIJNS5_4SM904GMMA28MMA_64x128x16_F32BF16BF16_SSILNST_5MajorE0ELSV_0ELNST_7ScaleInE1ELSW_1EEEEEENS5_6LayoutISF_NS6_IJSE_SN_SN_EEEEENS6_IJNS5_10UnderscoreES12_S12_EEEEENS5_13SM90_TMA_LOADENS5_14ComposedLayoutINS5_7SwizzleILi3ELi4ELi3EEENS5_18smem_ptr_flag_bitsILi16EEENSZ_INS6_IJNSC_ILi8EEESK_EEENS6_IJSK_SE_EEEEEEEvNS5_8identityENS5_23SM90_TMA_LOAD_MULTICASTES1F_vS1G_EENS_8epilogue10collective18CollectiveEpilogueINS1J_30Sm90PtrArrayTmaWarpSpecializedILi4ELi2ELi16ELb1ELb0ELi2EEEJSL_NS6_IJSJ_NSC_ILi32EEEEEENS_6half_tEPNS6_IJSE_lSN_EEES1Q_S1S_NS1J_6fusion15FusionCallbacksIS1N_NS1T_17LinearCombinationIS1Q_fS1Q_fLNS_15FloatRoundStyleE2EEESL_S1P_JEEES15_NS16_IS18_S1A_NSZ_INS6_IJSK_S1B_EEENS6_IJSE_SK_EEEEEEENS5_17SM75_U16x8_LDSM_TENS5_14SM90_TMA_STOREES22_NS5_17SM90_U16x8_STSM_TENS5_9Copy_AtomIJNS5_17SM90_U32x4_STSM_NES1Q_EEEvEEEvvEEEEvNT_6ParamsE:
	.zero		2432


//--------------------- SYMBOLS --------------------------

	.type		.nv.reservedSmem.offset0,@object
	.size		.nv.reservedSmem.offset0,0x4
	.type		__assertfail,@function
